def matmul_kernel(
    a_ptr,
    b_ptr,
    c_ptr,
    M,
    N,
    K,
    stride_am,
    stride_ak,
    stride_bk,
    stride_bn,
    stride_cm,
    stride_cn,
    BLOCK_M: tl.constexpr,
    BLOCK_N: tl.constexpr,
    BLOCK_K: tl.constexpr,
    GROUP_M: tl.constexpr,
):
    pid = tl.program_id(axis=0)
    num_pid_m = tl.cdiv(M, BLOCK_M)
    num_pid_n = tl.cdiv(N, BLOCK_N)
    num_pid_in_group = GROUP_M * num_pid_n
    group_id = pid // num_pid_in_group
    first_pid_m = group_id * GROUP_M
    group_size_m = min(num_pid_m - first_pid_m, GROUP_M)
    pid_m = first_pid_m + ((pid % num_pid_in_group) % group_size_m)
    pid_n = (pid % num_pid_in_group) // group_size_m

    offs_am = (pid_m * BLOCK_M + tl.arange(0, BLOCK_M)) % M
    offs_bn = (pid_n * BLOCK_N + tl.arange(0, BLOCK_N)) % N
    offs_k = tl.arange(0, BLOCK_K)
    a_ptrs = a_ptr + offs_am[:, None] * stride_am + offs_k[None, :] * stride_ak
    b_ptrs = b_ptr + offs_k[:, None] * stride_bk + offs_bn[None, :] * stride_bn

    acc = tl.zeros((BLOCK_M, BLOCK_N), dtype=tl.float32)
    for kk in range(0, tl.cdiv(K, BLOCK_K)):
        a = tl.load(a_ptrs, mask=offs_k[None, :] < K - kk * BLOCK_K, other=0.0)
        b = tl.load(b_ptrs, mask=offs_k[:, None] < K - kk * BLOCK_K, other=0.0)
        acc = tl.dot(a, b, acc)
        a_ptrs += BLOCK_K * stride_ak
        b_ptrs += BLOCK_K * stride_bk

    c = acc.to(c_ptr.dtype.element_ty)
    offs_cm = pid_m * BLOCK_M + tl.arange(0, BLOCK_M)
    offs_cn = pid_n * BLOCK_N + tl.arange(0, BLOCK_N)
    c_ptrs = c_ptr + offs_cm[:, None] * stride_cm + offs_cn[None, :] * stride_cn
    mask = (offs_cm[:, None] < M) & (offs_cn[None, :] < N)
    tl.store(c_ptrs, c, mask=mask)

# config = {"BLOCK_K": 64, "BLOCK_M": 256, "BLOCK_N": 512, "GROUP_M": 8, "arch": "sm_90", "dtype": "fp32", "num_ctas": 1, "num_stages": 3, "num_warps": 2}
# arch = sm_90


// ===== COMPILED SASS (sm_90a) =====

	.target	sm_90a

	.elftype	@"ET_EXEC"


//--------------------- .note.nv.tkinfo           --------------------------
	.section	.note.nv.tkinfo,"",@"SHT_NOTE"
	.sectionflags	@"SHF_NOTE_NV_TKINFO"
	.tkinfo
        /*0018*/ 	.word	0x00000002
        /*0030*/ 	.string	""
        /*0030*/ 	.string	"ptxas"
        /*0030*/ 	.string	"Cuda compilation tools, release 13.0, V13.0.88"
        /*0030*/ 	.string	"Build cuda_13.0.r13.0/compiler.36424714_0"
        /*0030*/ 	.string	"-v  -suppress-debug-info  -lineinfo  -arch sm_90a "



//--------------------- .note.nv.cuinfo           --------------------------
	.section	.note.nv.cuinfo,"",@"SHT_NOTE"
	.sectionflags	@"SHF_NOTE_NV_CUINFO"
        /*0018*/ 	.short	0x0002
        /*001a*/ 	.short	0x005a
        /*001c*/ 	.short	0x0082
	.zero		2


//--------------------- .nv.info                  --------------------------
	.section	.nv.info,"",@"SHT_CUDA_INFO"
	.align	4


	//----- nvinfo : EIATTR_REGCOUNT
	.align		4
        /*0000*/ 	.byte	0x04, 0x2f
        /*0002*/ 	.short	(.L_1 - .L_0)
	.align		4
.L_0:
        /*0004*/ 	.word	index@(matmul_kernel)
        /*0008*/ 	.word	0x000000ff


	//----- nvinfo : EIATTR_FRAME_SIZE
	.align		4
.L_1:
        /*000c*/ 	.byte	0x04, 0x11
        /*000e*/ 	.short	(.L_3 - .L_2)
	.align		4
.L_2:
        /*0010*/ 	.word	index@(matmul_kernel)
        /*0014*/ 	.word	0x00006be8


	//----- nvinfo : EIATTR_MIN_STACK_SIZE
	.align		4
.L_3:
        /*0018*/ 	.byte	0x04, 0x12
        /*001a*/ 	.short	(.L_5 - .L_4)
	.align		4
.L_4:
        /*001c*/ 	.word	index@(matmul_kernel)
        /*0020*/ 	.word	0x00006be8
.L_5:


//--------------------- .nv.compat                --------------------------
	.section	.nv.compat,"",@"SHT_CUDA_COMPAT_INFO"
	.align	4
        /*0000*/ 	.byte	0x02, 0x09, 0x01, 0x00, 0x02, 0x02, 0x01, 0x00, 0x02, 0x05, 0x05, 0x00, 0x03, 0x07, 0x01, 0x01
        /*0010*/ 	.byte	0x02, 0x03, 0x00, 0x00, 0x02, 0x06, 0x01, 0x00, 0x04, 0x0b, 0x08, 0x00, 0x00, 0x00, 0x00, 0x00
        /*0020*/ 	.byte	0x00, 0x00, 0x00, 0x00


//--------------------- .nv.info.matmul_kernel    --------------------------
	.section	.nv.info.matmul_kernel,"",@"SHT_CUDA_INFO"
	.sectionflags	@""
	.align	4


	//----- nvinfo : EIATTR_CUDA_API_VERSION
	.align		4
        /*0000*/ 	.byte	0x04, 0x37
        /*0002*/ 	.short	(.L_7 - .L_6)
.L_6:
        /*0004*/ 	.word	0x00000082


	//----- nvinfo : EIATTR_KPARAM_INFO
	.align		4
.L_7:
        /*0008*/ 	.byte	0x04, 0x17
        /*000a*/ 	.short	(.L_9 - .L_8)
.L_8:
        /*000c*/ 	.word	0x00000000
        /*0010*/ 	.short	0x000d
        /*0012*/ 	.short	0x0048
        /*0014*/ 	.byte	0x00, 0xf4, 0x21, 0x00


	//----- nvinfo : EIATTR_KPARAM_INFO
	.align		4
.L_9:
        /*0018*/ 	.byte	0x04, 0x17
        /*001a*/ 	.short	(.L_11 - .L_10)
.L_10:
        /*001c*/ 	.word	0x00000000
        /*0020*/ 	.short	0x000c
        /*0022*/ 	.short	0x0040
        /*0024*/ 	.byte	0x00, 0xf4, 0x21, 0x00


	//----- nvinfo : EIATTR_KPARAM_INFO
	.align		4
.L_11:
        /*0028*/ 	.byte	0x04, 0x17
        /*002a*/ 	.short	(.L_13 - .L_12)
.L_12:
        /*002c*/ 	.word	0x00000000
        /*0030*/ 	.short	0x000b
        /*0032*/ 	.short	0x0038
        /*0034*/ 	.byte	0x00, 0xf0, 0x11, 0x00


	//----- nvinfo : EIATTR_KPARAM_INFO
	.align		4
.L_13:
        /*0038*/ 	.byte	0x04, 0x17
        /*003a*/ 	.short	(.L_15 - .L_14)
.L_14:
        /*003c*/ 	.word	0x00000000
        /*0040*/ 	.short	0x000a
        /*0042*/ 	.short	0x0034
        /*0044*/ 	.byte	0x00, 0xf0, 0x11, 0x00


	//----- nvinfo : EIATTR_KPARAM_INFO
	.align		4
.L_15:
        /*0048*/ 	.byte	0x04, 0x17
        /*004a*/ 	.short	(.L_17 - .L_16)
.L_16:
        /*004c*/ 	.word	0x00000000
        /*0050*/ 	.short	0x0009
        /*0052*/ 	.short	0x0030
        /*0054*/ 	.byte	0x00, 0xf0, 0x11, 0x00


	//----- nvinfo : EIATTR_KPARAM_INFO
	.align		4
.L_17:
        /*0058*/ 	.byte	0x04, 0x17
        /*005a*/ 	.short	(.L_19 - .L_18)
.L_18:
        /*005c*/ 	.word	0x00000000
        /*0060*/ 	.short	0x0008
        /*0062*/ 	.short	0x002c
        /*0064*/ 	.byte	0x00, 0xf0, 0x11, 0x00


	//----- nvinfo : EIATTR_KPARAM_INFO
	.align		4
.L_19:
        /*0068*/ 	.byte	0x04, 0x17
        /*006a*/ 	.short	(.L_21 - .L_20)
.L_20:
        /*006c*/ 	.word	0x00000000
        /*0070*/ 	.short	0x0007
        /*0072*/ 	.short	0x0028
        /*0074*/ 	.byte	0x00, 0xf0, 0x11, 0x00


	//----- nvinfo : EIATTR_KPARAM_INFO
	.align		4
.L_21:
        /*0078*/ 	.byte	0x04, 0x17
        /*007a*/ 	.short	(.L_23 - .L_22)
.L_22:
        /*007c*/ 	.word	0x00000000
        /*0080*/ 	.short	0x0006
        /*0082*/ 	.short	0x0024
        /*0084*/ 	.byte	0x00, 0xf0, 0x11, 0x00


	//----- nvinfo : EIATTR_KPARAM_INFO
	.align		4
.L_23:
        /*0088*/ 	.byte	0x04, 0x17
        /*008a*/ 	.short	(.L_25 - .L_24)
.L_24:
        /*008c*/ 	.word	0x00000000
        /*0090*/ 	.short	0x0005
        /*0092*/ 	.short	0x0020
        /*0094*/ 	.byte	0x00, 0xf0, 0x11, 0x00


	//----- nvinfo : EIATTR_KPARAM_INFO
	.align		4
.L_25:
        /*0098*/ 	.byte	0x04, 0x17
        /*009a*/ 	.short	(.L_27 - .L_26)
.L_26:
        /*009c*/ 	.word	0x00000000
        /*00a0*/ 	.short	0x0004
        /*00a2*/ 	.short	0x001c
        /*00a4*/ 	.byte	0x00, 0xf0, 0x11, 0x00


	//----- nvinfo : EIATTR_KPARAM_INFO
	.align		4
.L_27:
        /*00a8*/ 	.byte	0x04, 0x17
        /*00aa*/ 	.short	(.L_29 - .L_28)
.L_28:
        /*00ac*/ 	.word	0x00000000
        /*00b0*/ 	.short	0x0003
        /*00b2*/ 	.short	0x0018
        /*00b4*/ 	.byte	0x00, 0xf0, 0x11, 0x00


	//----- nvinfo : EIATTR_KPARAM_INFO
	.align		4
.L_29:
        /*00b8*/ 	.byte	0x04, 0x17
        /*00ba*/ 	.short	(.L_31 - .L_30)
.L_30:
        /*00bc*/ 	.word	0x00000000
        /*00c0*/ 	.short	0x0002
        /*00c2*/ 	.short	0x0010
        /*00c4*/ 	.byte	0x00, 0xf4, 0x21, 0x00


	//----- nvinfo : EIATTR_KPARAM_INFO
	.align		4
.L_31:
        /*00c8*/ 	.byte	0x04, 0x17
        /*00ca*/ 	.short	(.L_33 - .L_32)
.L_32:
        /*00cc*/ 	.word	0x00000000
        /*00d0*/ 	.short	0x0001
        /*00d2*/ 	.short	0x0008
        /*00d4*/ 	.byte	0x00, 0xf4, 0x21, 0x00


	//----- nvinfo : EIATTR_KPARAM_INFO
	.align		4
.L_33:
        /*00d8*/ 	.byte	0x04, 0x17
        /*00da*/ 	.short	(.L_35 - .L_34)
.L_34:
        /*00dc*/ 	.word	0x00000000
        /*00e0*/ 	.short	0x0000
        /*00e2*/ 	.short	0x0000
        /*00e4*/ 	.byte	0x00, 0xf4, 0x21, 0x00


	//----- nvinfo : EIATTR_SPARSE_MMA_MASK
	.align		4
.L_35:
        /*00e8*/ 	.byte	0x03, 0x50
        /*00ea*/ 	.short	0x0000


	//----- nvinfo : EIATTR_MAXREG_COUNT
	.align		4
        /*00ec*/ 	.byte	0x03, 0x1b
        /*00ee*/ 	.short	0x00ff


	//----- nvinfo : EIATTR_NUM_BARRIERS
	.align		4
        /*00f0*/ 	.byte	0x02, 0x4c
        /*00f2*/ 	.byte	0x01
	.zero		1


	//----- nvinfo : EIATTR_ANNOTATIONS
	.align		4
        /*00f4*/ 	.byte	0x04, 0x55
        /*00f6*/ 	.short	(.L_37 - .L_36)


	//   ....[0]....
.L_36:
        /*00f8*/ 	.word	0x00000001
        /*00fc*/ 	.byte	0xa0, 0x01, 0x00, 0x00, 0x01, 0x00, 0x00, 0x00, 0x30, 0x09, 0x00, 0x00, 0x01, 0x00, 0x00, 0x00
        /* <DEDUP_REMOVED lines=1867> */
        /*75bc*/ 	.byte	0xc0, 0xbd, 0x02, 0x00, 0x01, 0x00, 0x00, 0x00, 0xf0, 0xbd, 0x02, 0x00


	//----- nvinfo : EIATTR_MERCURY_ISA_VERSION
	.align		4
.L_37:
        /*75c8*/ 	.byte	0x03, 0x5f
        /*75ca*/ 	.short	0x0101


	//----- nvinfo : EIATTR_EXIT_INSTR_OFFSETS
	.align		4
        /*75cc*/ 	.byte	0x04, 0x1c
        /*75ce*/ 	.short	(.L_39 - .L_38)


	//   ....[0]....
.L_38:
        /*75d0*/ 	.word	0x0015dec0


	//   ....[1]....
        /*75d4*/ 	.word	0x0015dee0


	//----- nvinfo : EIATTR_REQNTID
	.align		4
.L_39:
        /*75d8*/ 	.byte	0x04, 0x10
        /*75da*/ 	.short	(.L_41 - .L_40)
.L_40:
        /*75dc*/ 	.word	0x00000040
        /*75e0*/ 	.word	0x00000001
        /*75e4*/ 	.word	0x00000001


	//----- nvinfo : EIATTR_CBANK_PARAM_SIZE
	.align		4
.L_41:
        /*75e8*/ 	.byte	0x03, 0x19
        /*75ea*/ 	.short	0x0050


	//----- nvinfo : EIATTR_PARAM_CBANK
	.align		4
        /*75ec*/ 	.byte	0x04, 0x0a
        /*75ee*/ 	.short	(.L_43 - .L_42)
	.align		4
.L_42:
        /*75f0*/ 	.word	index@(.nv.constant0.matmul_kernel)
        /*75f4*/ 	.short	0x0210
        /*75f6*/ 	.short	0x0050


	//----- nvinfo : EIATTR_SW_WAR
	.align		4
.L_43:
        /*75f8*/ 	.byte	0x04, 0x36
        /*75fa*/ 	.short	(.L_45 - .L_44)
.L_44:
        /*75fc*/ 	.word	0x00000008
.L_45:


//--------------------- .nv.callgraph             --------------------------
	.section	.nv.callgraph,"",@"SHT_CUDA_CALLGRAPH"
	.align	4
	.sectionentsize	8
	.align		4
        /*0000*/ 	.word	0x00000000
	.align		4
        /*0004*/ 	.word	0xffffffff
	.align		4
        /*0008*/ 	.word	0x00000000
	.align		4
        /*000c*/ 	.word	0xfffffffe
	.align		4
        /*0010*/ 	.word	0x00000000
	.align		4
        /*0014*/ 	.word	0xfffffffd
	.align		4
        /*0018*/ 	.word	0x00000000
	.align		4
        /*001c*/ 	.word	0xfffffffc


//--------------------- .text.matmul_kernel       --------------------------
	.section	.text.matmul_kernel,"ax",@progbits
	.align	128
        .global         matmul_kernel
        .type           matmul_kernel,@function
        .size           matmul_kernel,(.L_x_3 - matmul_kernel)
        .other          matmul_kernel,@"STO_CUDA_ENTRY STV_DEFAULT"
matmul_kernel:
.text.matmul_kernel:
[----:B------:R-:W1:Y:S08]  /*0000*/  LDC R1, c[0x0][0x28] ;  /* 0x00000a00ff017b82 */ /* 0x000e700000000800 */
[----:B------:R-:W2:Y:S01]  /*0010*/  LDC.64 R2, c[0x0][0x228] ;  /* 0x00008a00ff027b82 */ /* 0x000ea20000000a00 */
[----:B------:R-:W3:Y:S01]  /*0020*/  S2R R5, SR_CTAID.X ;  /* 0x0000000000057919 */ /* 0x000ee20000002500 */
[----:B-1----:R-:W-:Y:S01]  /*0030*/  VIADD R1, R1, 0xffff9418 ;  /* 0xffff941801017836 */ /* 0x002fe20000000000 */
[----:B------:R-:W-:Y:S01]  /*0040*/  ULDC UR4, c[0x0][0x22c] ;  /* 0x00008b0000047ab9 */ /* 0x000fe20000000800 */
        /* <DEDUP_REMOVED lines=20> */
[----:B--2---:R-:W-:Y:S01]  /*0190*/  IMAD.MOV.U32 R13, RZ, RZ, R3 ;  /* 0x000000ffff0d7224 */ /* 0x004fe200078e0003 */
[----:B------:R1:W-:Y:S01]  /*01a0*/  STL [R1+0x4ca0], R2 ;  /* 0x004ca00201007387 */ /* 0x0003e20000100800 */
[----:B------:R-:W-:Y:S01]  /*01b0*/  IMAD.MOV.U32 R11, RZ, RZ, R2 ;  /* 0x000000ffff0b7224 */ /* 0x000fe200078e0002 */
[----:B------:R-:W-:Y:S01]  /*01c0*/  ULDC UR17, c[0x0][0x240] ;  /* 0x0000900000117ab9 */ /* 0x000fe20000000800 */
[----:B------:R-:W-:Y:S01]  /*01d0*/  VIADD R0, R13, 0x1ff ;  /* 0x000001ff0d007836 */ /* 0x000fe20000000000 */
[----:B------:R-:W-:Y:S01]  /*01e0*/  ULDC UR16, c[0x0][0x240] ;  /* 0x0000900000107ab9 */ /* 0x000fe20000000800 */
[----:B------:R-:W-:Y:S01]  /*01f0*/  ULDC UR15, c[0x0][0x240] ;  /* 0x00009000000f7ab9 */ /* 0x000fe20000000800 */
[----:B------:R-:W-:Y:S01]  /*0200*/  ULDC UR14, c[0x0][0x240] ;  /* 0x00009000000e7ab9 */ /* 0x000fe20000000800 */
[----:B------:R-:W-:Y:S01]  /*0210*/  ULDC UR13, c[0x0][0x240] ;  /* 0x00009000000d7ab9 */ /* 0x000fe20000000800 */
[----:B------:R-:W-:Y:S01]  /*0220*/  SHF.R.S32.HI R3, RZ, 0x1f, R0 ;  /* 0x0000001fff037819 */ /* 0x000fe20000011400 */
[----:B------:R-:W-:Y:S01]  /*0230*/  ULDC UR12, c[0x0][0x240] ;  /* 0x00009000000c7ab9 */ /* 0x000fe20000000800 */
[----:B---3--:R-:W-:Y:S01]  /*0240*/  IABS R8, R5 ;  /* 0x0000000500087213 */ /* 0x008fe20000000000 */
[----:B------:R-:W-:Y:S01]  /*0250*/  ULDC UR11, c[0x0][0x240] ;  /* 0x00009000000b7ab9 */ /* 0x000fe20000000800 */
[----:B------:R-:W-:Y:S01]  /*0260*/  LEA.HI R3, R3, R0, RZ, 0x9 ;  /* 0x0000000003037211 */ /* 0x000fe200078f48ff */
[----:B------:R-:W-:Y:S01]  /*0270*/  ULDC UR10, c[0x0][0x240] ;  /* 0x00009000000a7ab9 */ /* 0x000fe20000000800 */
[----:B------:R-:W-:Y:S01]  /*0280*/  ULDC UR9, c[0x0][0x240] ;  /* 0x0000900000097ab9 */ /* 0x000fe20000000800 */
[----:B------:R-:W-:Y:S01]  /*0290*/  ULDC UR8, c[0x0][0x240] ;  /* 0x0000900000087ab9 */ /* 0x000fe20000000800 */
[----:B------:R-:W-:Y:S01]  /*02a0*/  SHF.R.S32.HI R3, RZ, 0x9, R3 ;  /* 0x00000009ff037819 */ /* 0x000fe20000011403 */
[----:B------:R-:W-:Y:S01]  /*02b0*/  ULDC UR7, c[0x0][0x240] ;  /* 0x0000900000077ab9 */ /* 0x000fe20000000800 */
[----:B------:R-:W-:Y:S01]  /*02c0*/  ULDC UR6, c[0x0][0x240] ;  /* 0x0000900000067ab9 */ /* 0x000fe20000000800 */
[----:B------:R-:W-:Y:S01]  /*02d0*/  ULDC UR59, c[0x0][0x240] ;  /* 0x00009000003b7ab9 */ /* 0x000fe20000000800 */
[----:B------:R-:W-:Y:S01]  /*02e0*/  ULDC UR58, c[0x0][0x240] ;  /* 0x00009000003a7ab9 */ /* 0x000fe20000000800 */
[----:B------:R-:W-:Y:S01]  /*02f0*/  IMAD.SHL.U32 R4, R3, 0x8, RZ ;  /* 0x0000000803047824 */ /* 0x000fe200078e00ff */
[----:B------:R-:W-:Y:S01]  /*0300*/  ULDC UR57, c[0x0][0x240] ;  /* 0x0000900000397ab9 */ /* 0x000fe20000000800 */
[----:B------:R-:W-:Y:S01]  /*0310*/  ULDC UR56, c[0x0][0x240] ;  /* 0x0000900000387ab9 */ /* 0x000fe20000000800 */
[----:B------:R-:W-:Y:S01]  /*0320*/  ULDC UR55, c[0x0][0x240] ;  /* 0x0000900000377ab9 */ /* 0x000fe20000000800 */
[----:B------:R-:W-:Y:S01]  /*0330*/  ULDC UR54, c[0x0][0x240] ;  /* 0x0000900000367ab9 */ /* 0x000fe20000000800 */
[-C--:B------:R-:W-:Y:S01]  /*0340*/  IABS R7, R4.reuse ;  /* 0x0000000400077213 */ /* 0x080fe20000000000 */
[----:B------:R-:W-:Y:S01]  /*0350*/  ULDC UR53, c[0x0][0x240] ;  /* 0x0000900000357ab9 */ /* 0x000fe20000000800 */
[----:B------:R-:W-:Y:S01]  /*0360*/  IABS R10, R4 ;  /* 0x00000004000a7213 */ /* 0x000fe20000000000 */
[----:B------:R-:W-:Y:S01]  /*0370*/  ULDC UR52, c[0x0][0x240] ;  /* 0x0000900000347ab9 */ /* 0x000fe20000000800 */
[----:B------:R-:W2:Y:S01]  /*0380*/  I2F.RP R0, R7 ;  /* 0x0000000700007306 */ /* 0x000ea20000209400 */
        /* <DEDUP_REMOVED lines=14> */
[----:B--2---:R-:W1:Y:S01]  /*0470*/  MUFU.RCP R0, R0 ;  /* 0x0000000000007308 */ /* 0x004e620000001000 */
[----:B------:R-:W-:Y:S01]  /*0480*/  ULDC UR37, c[0x0][0x240] ;  /* 0x0000900000257ab9 */ /* 0x000fe20000000800 */
[----:B------:R-:W-:Y:S01]  /*0490*/  ULDC UR36, c[0x0][0x240] ;  /* 0x0000900000247ab9 */ /* 0x000fe20000000800 */
[----:B-1----:R-:W-:-:S02]  /*04a0*/  VIADD R2, R0, 0xffffffe ;  /* 0x0ffffffe00027836 */ /* 0x002fc40000000000 */
[----:B------:R-:W-:-:S03]  /*04b0*/  IMAD.MOV R0, RZ, RZ, -R10 ;  /* 0x000000ffff007224 */ /* 0x000fc600078e0a0a */
[----:B------:R1:W2:Y:S02]  /*04c0*/  F2I.FTZ.U32.TRUNC.NTZ R3, R2 ;  /* 0x0000000200037305 */ /* 0x0002a4000021f000 */
[----:B-1----:R-:W-:Y:S01]  /*04d0*/  MOV R2, RZ ;  /* 0x000000ff00027202 */ /* 0x002fe20000000f00 */
[----:B--2---:R-:W-:-:S04]  /*04e0*/  IMAD.MOV R6, RZ, RZ, -R3 ;  /* 0x000000ffff067224 */ /* 0x004fc800078e0a03 */
[----:B------:R-:W-:Y:S02]  /*04f0*/  IMAD R9, R6, R7, RZ ;  /* 0x0000000706097224 */ /* 0x000fe400078e02ff */
[----:B------:R-:W-:Y:S01]  /*0500*/  IMAD.MOV.U32 R6, RZ, RZ, R8 ;  /* 0x000000ffff067224 */ /* 0x000fe200078e0008 */
[----:B------:R-:W-:Y:S01]  /*0510*/  IABS R8, R13 ;  /* 0x0000000d00087213 */ /* 0x000fe20000000000 */
[----:B------:R-:W-:-:S06]  /*0520*/  IMAD.HI.U32 R3, R3, R9, R2 ;  /* 0x0000000903037227 */ /* 0x000fcc00078e0002 */
[----:B------:R-:W-:-:S04]  /*0530*/  IMAD.HI.U32 R3, R3, R6, RZ ;  /* 0x0000000603037227 */ /* 0x000fc800078e00ff */
[----:B------:R-:W-:-:S05]  /*0540*/  IMAD R0, R3, R0, R6 ;  /* 0x0000000003007224 */ /* 0x000fca00078e0206 */
[----:B------:R-:W-:-:S13]  /*0550*/  ISETP.GT.U32.AND P1, PT, R7, R0, PT ;  /* 0x000000000700720c */ /* 0x000fda0003f24070 */
[----:B------:R-:W-:Y:S02]  /*0560*/  @!P1 IMAD.IADD R0, R0, 0x1, -R7 ;  /* 0x0000000100009824 */ /* 0x000fe400078e0a07 */
[----:B------:R-:W-:Y:S01]  /*0570*/  @!P1 VIADD R3, R3, 0x1 ;  /* 0x0000000103039836 */ /* 0x000fe20000000000 */
[----:B------:R-:W-:Y:S02]  /*0580*/  ISETP.NE.AND P1, PT, R4, RZ, PT ;  /* 0x000000ff0400720c */ /* 0x000fe40003f25270 */
[----:B------:R-:W-:Y:S02]  /*0590*/  ISETP.GE.U32.AND P0, PT, R0, R7, PT ;  /* 0x000000070000720c */ /* 0x000fe40003f06070 */
[----:B------:R-:W-:-:S04]  /*05a0*/  LOP3.LUT R0, R5, R4, RZ, 0x3c, !PT ;  /* 0x0000000405007212 */ /* 0x000fc800078e3cff */
[----:B------:R-:W-:Y:S01]  /*05b0*/  ISETP.GE.AND P2, PT, R0, RZ, PT ;  /* 0x000000ff0000720c */ /* 0x000fe20003f46270 */
[----:B------:R-:W-:-:S06]  /*05c0*/  VIADD R0, R11, 0xff ;  /* 0x000000ff0b007836 */ /* 0x000fcc0000000000 */
[----:B------:R-:W-:-:S04]  /*05d0*/  @P0 VIADD R3, R3, 0x1 ;  /* 0x0000000103030836 */ /* 0x000fc80000000000 */
[----:B------:R-:W-:Y:S01]  /*05e0*/  IMAD.MOV.U32 R2, RZ, RZ, R3 ;  /* 0x000000ffff027224 */ /* 0x000fe200078e0003 */
[----:B------:R-:W-:-:S03]  /*05f0*/  SHF.R.S32.HI R3, RZ, 0x1f, R0 ;  /* 0x0000001fff037819 */ /* 0x000fc60000011400 */
[----:B------:R-:W-:Y:S01]  /*0600*/  @!P2 IMAD.MOV R2, RZ, RZ, -R2 ;  /* 0x000000ffff02a224 */ /* 0x000fe200078e0a02 */
[----:B------:R-:W-:Y:S02]  /*0610*/  @!P1 LOP3.LUT R2, RZ, R4, RZ, 0x33, !PT ;  /* 0x00000004ff029212 */ /* 0x000fe400078e33ff */
[----:B------:R-:W-:-:S03]  /*0620*/  LEA.HI R3, R3, R0, RZ, 0x8 ;  /* 0x0000000003037211 */ /* 0x000fc600078f40ff */
[----:B------:R-:W-:Y:S02]  /*0630*/  IMAD.SHL.U32 R10, R2, 0x8, RZ ;  /* 0x00000008020a7824 */ /* 0x000fe400078e00ff */
[----:B------:R-:W-:-:S03]  /*0640*/  IMAD.MOV R2, RZ, RZ, -R2 ;  /* 0x000000ffff027224 */ /* 0x000fc600078e0a02 */
[----:B------:R-:W-:Y:S01]  /*0650*/  LEA.HI.SX32 R3, R3, -R10, 0x18 ;  /* 0x8000000a03037211 */ /* 0x000fe200078fc2ff */
[----:B------:R-:W-:Y:S02]  /*0660*/  IMAD R19, R4, R2, R5 ;  /* 0x0000000204137224 */ /* 0x000fe400078e0205 */
[----:B------:R-:W-:Y:S01]  /*0670*/  IMAD.MOV.U32 R2, RZ, RZ, RZ ;  /* 0x000000ffff027224 */ /* 0x000fe200078e00ff */
[----:B------:R-:W-:Y:S02]  /*0680*/  VIMNMX R12, R3, 0x8, PT ;  /* 0x00000008030c7848 */ /* 0x000fe40003fe0100 */
[----:B------:R-:W-:Y:S02]  /*0690*/  IABS R4, R19 ;  /* 0x0000001300047213 */ /* 0x000fe40000000000 */
[----:B------:R-:W-:-:S04]  /*06a0*/  IABS R7, R12 ;  /* 0x0000000c00077213 */ /* 0x000fc80000000000 */
[----:B------:R-:W1:Y:S08]  /*06b0*/  I2F.RP R0, R7 ;  /* 0x0000000700007306 */ /* 0x000e700000209400 */
[----:B-1----:R-:W1:Y:S02]  /*06c0*/  MUFU.RCP R0, R0 ;  /* 0x0000000000007308 */ /* 0x002e640000001000 */
[----:B-1----:R-:W-:-:S06]  /*06d0*/  IADD3 R3, R0, 0xffffffe, RZ ;  /* 0x0ffffffe00037810 */ /* 0x002fcc0007ffe0ff */
[----:B------:R-:W1:Y:S02]  /*06e0*/  F2I.FTZ.U32.TRUNC.NTZ R3, R3 ;  /* 0x0000000300037305 */ /* 0x000e64000021f000 */
[----:B-1----:R-:W-:-:S04]  /*06f0*/  IMAD.MOV R6, RZ, RZ, -R3 ;  /* 0x000000ffff067224 */ /* 0x002fc800078e0a03 */
[----:B------:R-:W-:Y:S01]  /*0700*/  IMAD R5, R6, R7, RZ ;  /* 0x0000000706057224 */ /* 0x000fe200078e02ff */
[----:B------:R-:W-:-:S03]  /*0710*/  IABS R6, R12 ;  /* 0x0000000c00067213 */ /* 0x000fc60000000000 */
[----:B------:R-:W-:-:S04]  /*0720*/  IMAD.HI.U32 R0, R3, R5, R2 ;  /* 0x0000000503007227 */ /* 0x000fc800078e0002 */
[----:B------:R-:W-:Y:S01]  /*0730*/  IMAD.MOV.U32 R2, RZ, RZ, R8 ;  /* 0x000000ffff027224 */ /* 0x000fe200078e0008 */
[----:B------:R-:W-:Y:S01]  /*0740*/  IABS R8, R11 ;  /* 0x0000000b00087213 */ /* 0x000fe20000000000 */
[----:B------:R-:W-:Y:S02]  /*0750*/  IMAD.MOV R5, RZ, RZ, -R6 ;  /* 0x000000ffff057224 */ /* 0x000fe400078e0a06 */
[----:B------:R-:W1:Y:S01]  /*0760*/  I2F.RP R6, R2 ;  /* 0x0000000200067306 */ /* 0x000e620000209400 */
[----:B------:R-:W-:-:S04]  /*0770*/  IMAD.HI.U32 R3, R0, R4, RZ ;  /* 0x0000000400037227 */ /* 0x000fc800078e00ff */
[----:B------:R-:W-:Y:S02]  /*0780*/  IMAD.MOV.U32 R0, RZ, RZ, R8 ;  /* 0x000000ffff007224 */ /* 0x000fe400078e0008 */
[----:B------:R-:W-:Y:S02]  /*0790*/  IMAD R4, R3, R5, R4 ;  /* 0x0000000503047224 */ /* 0x000fe400078e0204 */
[----:B------:R-:W2:Y:S03]  /*07a0*/  I2F.RP R5, R0 ;  /* 0x0000000000057306 */ /* 0x000ea60000209400 */
[----:B------:R-:W-:-:S05]  /*07b0*/  ISETP.GT.U32.AND P1, PT, R7, R4, PT ;  /* 0x000000040700720c */ /* 0x000fca0003f24070 */
[----:B-1----:R-:W1:Y:S08]  /*07c0*/  MUFU.RCP R6, R6 ;  /* 0x0000000600067308 */ /* 0x002e700000001000 */
[----:B------:R-:W-:Y:S01]  /*07d0*/  @!P1 IMAD.IADD R4, R4, 0x1, -R7 ;  /* 0x0000000104049824 */ /* 0x000fe200078e0a07 */
[----:B--2---:R-:W2:Y:S01]  /*07e0*/  MUFU.RCP R5, R5 ;  /* 0x0000000500057308 */ /* 0x004ea20000001000 */
[----:B------:R-:W-:-:S02]  /*07f0*/  @!P1 IADD3 R3, R3, 0x1, RZ ;  /* 0x0000000103039810 */ /* 0x000fc40007ffe0ff */
[----:B------:R-:W-:Y:S02]  /*0800*/  ISETP.NE.AND P1, PT, R12, RZ, PT ;  /* 0x000000ff0c00720c */ /* 0x000fe40003f25270 */
[----:B------:R-:W-:Y:S02]  /*0810*/  ISETP.GE.U32.AND P0, PT, R4, R7, PT ;  /* 0x000000070400720c */ /* 0x000fe40003f06070 */
[----:B------:R-:W-:Y:S01]  /*0820*/  LOP3.LUT R4, R19, R12, RZ, 0x3c, !PT ;  /* 0x0000000c13047212 */ /* 0x000fe200078e3cff */
[----:B-1----:R-:W-:-:S03]  /*0830*/  VIADD R8, R6, 0xffffffe ;  /* 0x0ffffffe06087836 */ /* 0x002fc60000000000 */
[----:B------:R-:W-:Y:S01]  /*0840*/  ISETP.GE.AND P2, PT, R4, RZ, PT ;  /* 0x000000ff0400720c */ /* 0x000fe20003f46270 */
[----:B------:R1:W3:Y:S01]  /*0850*/  F2I.FTZ.U32.TRUNC.NTZ R9, R8 ;  /* 0x0000000800097305 */ /* 0x0002e2000021f000 */
[----:B--2---:R-:W-:-:S05]  /*0860*/  VIADD R4, R5, 0xffffffe ;  /* 0x0ffffffe05047836 */ /* 0x004fca0000000000 */
[----:B------:R-:W-:Y:S02]  /*0870*/  @P0 VIADD R3, R3, 0x1 ;  /* 0x0000000103030836 */ /* 0x000fe40000000000 */
[----:B------:R-:W2:Y:S01]  /*0880*/  F2I.FTZ.U32.TRUNC.NTZ R5, R4 ;  /* 0x0000000400057305 */ /* 0x000ea2000021f000 */
[----:B-1----:R-:W-:-:S03]  /*0890*/  IMAD.MOV.U32 R8, RZ, RZ, RZ ;  /* 0x000000ffff087224 */ /* 0x002fc600078e00ff */
[----:B------:R-:W-:Y:S01]  /*08a0*/  @!P2 IMAD.MOV R3, RZ, RZ, -R3 ;  /* 0x000000ffff03a224 */ /* 0x000fe200078e0a03 */
[----:B------:R-:W-:Y:S01]  /*08b0*/  @!P1 LOP3.LUT R3, RZ, R12, RZ, 0x33, !PT ;  /* 0x0000000cff039212 */ /* 0x000fe200078e33ff */
[----:B---3--:R-:W-:-:S04]  /*08c0*/  IMAD.MOV R13, RZ, RZ, -R9 ;  /* 0x000000ffff0d7224 */ /* 0x008fc800078e0a09 */
[C---:B------:R-:W-:Y:S01]  /*08d0*/  IMAD.SHL.U32 R44, R3.reuse, 0x200, RZ ;  /* 0x00000200032c7824 */ /* 0x040fe200078e00ff */
[----:B------:R-:W-:Y:S01]  /*08e0*/  IADD3 R3, -R3, RZ, RZ ;  /* 0x000000ff03037210 */ /* 0x000fe20007ffe1ff */
[----:B------:R-:W-:Y:S02]  /*08f0*/  IMAD R13, R13, R2, RZ ;  /* 0x000000020d0d7224 */ /* 0x000fe400078e02ff */
[----:B------:R-:W-:Y:S01]  /*0900*/  VIADD R14, R44, 0x1 ;  /* 0x000000012c0e7836 */ /* 0x000fe20000000000 */
[----:B------:R-:W-:Y:S01]  /*0910*/  IABS R15, R44 ;  /* 0x0000002c000f7213 */ /* 0x000fe20000000000 */
[----:B------:R-:W-:Y:S01]  /*0920*/  IMAD.HI.U32 R252, R9, R13, R8 ;  /* 0x0000000d09fc7227 */ /* 0x000fe200078e0008 */
[----:B------:R-:W-:Y:S02]  /*0930*/  STL [R1+0x3450], R44 ;  /* 0x0034502c01007387 */ /* 0x000fe40000100800 */
[----:B------:R-:W-:Y:S01]  /*0940*/  IABS R17, R14 ;  /* 0x0000000e00117213 */ /* 0x000fe20000000000 */
[----:B--2---:R-:W-:Y:S01]  /*0950*/  IMAD.MOV R11, RZ, RZ, -R5 ;  /* 0x000000ffff0b7224 */ /* 0x004fe200078e0a05 */
[----:B------:R-:W-:Y:S01]  /*0960*/  STL [R1+0x52a8], R14 ;  /* 0x0052a80e01007387 */ /* 0x000fe20000100800 */
[----:B------:R-:W-:-:S03]  /*0970*/  IMAD.HI.U32 R6, R252, R15, RZ ;  /* 0x0000000ffc067227 */ /* 0x000fc600078e00ff */
[----:B------:R1:W-:Y:S01]  /*0980*/  STL [R1+0x574c], R0 ;  /* 0x00574c0001007387 */ /* 0x0003e20000100800 */
[----:B------:R-:W-:Y:S02]  /*0990*/  IMAD R11, R11, R0, RZ ;  /* 0x000000000b0b7224 */ /* 0x000fe400078e02ff */
[----:B------:R-:W-:Y:S02]  /*09a0*/  IMAD.MOV.U32 R4, RZ, RZ, RZ ;  /* 0x000000ffff047224 */ /* 0x000fe400078e00ff */
[----:B------:R-:W-:-:S04]  /*09b0*/  IMAD.HI.U32 R7, R252, R17, RZ ;  /* 0x00000011fc077227 */ /* 0x000fc800078e00ff */
[----:B------:R-:W-:Y:S02]  /*09c0*/  IMAD R3, R12, R3, R19 ;  /* 0x000000030c037224 */ /* 0x000fe400078e0213 */
[----:B-1----:R-:W-:-:S04]  /*09d0*/  IMAD.HI.U32 R0, R5, R11, R4 ;  /* 0x0000000b05007227 */ /* 0x002fc800078e0004 */
[----:B------:R-:W-:Y:S01]  /*09e0*/  IMAD.MOV R6, RZ, RZ, -R6 ;  /* 0x000000ffff067224 */ /* 0x000fe200078e0a06 */
[----:B------:R1:W-:Y:S01]  /*09f0*/  STL [R1+0x428], R0 ;  /* 0x0004280001007387 */ /* 0x0003e20000100800 */
[----:B------:R-:W-:Y:S02]  /*0a00*/  IMAD.MOV R7, RZ, RZ, -R7 ;  /* 0x000000ffff077224 */ /* 0x000fe400078e0a07 */
[----:B------:R-:W-:Y:S01]  /*0a10*/  IMAD.IADD R4, R10, 0x1, R3 ;  /* 0x000000010a047824 */ /* 0x000fe200078e0203 */
[----:B------:R-:W-:Y:S01]  /*0a20*/  IADD3 R10, R44, 0xa, RZ ;  /* 0x0000000a2c0a7810 */ /* 0x000fe20007ffe0ff */
[----:B------:R-:W-:Y:S02]  /*0a30*/  IMAD R3, R2, R6, R15 ;  /* 0x0000000602037224 */ /* 0x000fe400078e020f */
[C---:B------:R-:W-:Y:S01]  /*0a40*/  VIADD R6, R44.reuse, 0x2 ;  /* 0x000000022c067836 */ /* 0x040fe20000000000 */
[----:B------:R2:W-:Y:S01]  /*0a50*/  STL [R1+0x418], R4 ;  /* 0x0004180401007387 */ /* 0x0005e20000100800 */
[----:B------:R-:W-:-:S02]  /*0a60*/  VIADD R5, R44, 0x3 ;  /* 0x000000032c057836 */ /* 0x000fc40000000000 */
[----:B-1----:R-:W-:Y:S01]  /*0a70*/  IMAD R0, R2, R7, R17 ;  /* 0x0000000702007224 */ /* 0x002fe200078e0211 */
[----:B------:R1:W-:Y:S01]  /*0a80*/  STL [R1+0x414], R3 ;  /* 0x0004140301007387 */ /* 0x0003e20000100800 */
[----:B------:R-:W-:Y:S01]  /*0a90*/  IMAD.HI.U32 R8, R9, R13, R8 ;  /* 0x0000000d09087227 */ /* 0x000fe200078e0008 */
[----:B------:R-:W-:Y:S02]  /*0aa0*/  IABS R9, R6 ;  /* 0x0000000600097213 */ /* 0x000fe40000000000 */
[----:B------:R3:W-:Y:S01]  /*0ab0*/  STL [R1+0x410], R0 ;  /* 0x0004100001007387 */ /* 0x0007e20000100800 */
[----:B------:R-:W-:Y:S01]  /*0ac0*/  IABS R11, R5 ;  /* 0x00000005000b7213 */ /* 0x000fe20000000000 */
[C---:B--2---:R-:W-:Y:S02]  /*0ad0*/  VIADD R4, R44.reuse, 0x4 ;  /* 0x000000042c047836 */ /* 0x044fe40000000000 */
[----:B------:R-:W-:Y:S01]  /*0ae0*/  STL [R1+0x52a4], R6 ;  /* 0x0052a40601007387 */ /* 0x000fe20000100800 */
[----:B------:R-:W-:-:S02]  /*0af0*/  VIADD R20, R44, 0x7 ;  /* 0x000000072c147836 */ /* 0x000fc40000000000 */
[C---:B-1----:R-:W-:Y:S01]  /*0b00*/  VIADD R3, R44.reuse, 0x5 ;  /* 0x000000052c037836 */ /* 0x042fe20000000000 */
[----:B------:R1:W-:Y:S01]  /*0b10*/  STL [R1+0x52a0], R5 ;  /* 0x0052a00501007387 */ /* 0x0003e20000100800 */
[----:B------:R-:W-:Y:S01]  /*0b20*/  IABS R13, R4 ;  /* 0x00000004000d7213 */ /* 0x000fe20000000000 */
[C---:B------:R-:W-:Y:S01]  /*0b30*/  VIADD R14, R44.reuse, 0x8 ;  /* 0x000000082c0e7836 */ /* 0x040fe20000000000 */
[C---:B---3--:R-:W-:Y:S01]  /*0b40*/  IADD3 R0, R44.reuse, 0x6, RZ ;  /* 0x000000062c007810 */ /* 0x048fe20007ffe0ff */
[----:B------:R2:W-:Y:S01]  /*0b50*/  STL [R1+0x529c], R4 ;  /* 0x00529c0401007387 */ /* 0x0005e20000100800 */
[----:B------:R-:W-:Y:S01]  /*0b60*/  IABS R15, R3 ;  /* 0x00000003000f7213 */ /* 0x000fe20000000000 */
[C---:B------:R-:W-:Y:S01]  /*0b70*/  VIADD R12, R44.reuse, 0x9 ;  /* 0x000000092c0c7836 */ /* 0x040fe20000000000 */
[----:B------:R-:W-:Y:S01]  /*0b80*/  IABS R17, R0 ;  /* 0x0000000000117213 */ /* 0x000fe20000000000 */
[----:B------:R3:W-:Y:S01]  /*0b90*/  STL [R1+0x5298], R3 ;  /* 0x0052980301007387 */ /* 0x0007e20000100800 */
[----:B------:R-:W-:-:S02]  /*0ba0*/  VIADD R22, R44, 0xc ;  /* 0x0000000c2c167836 */ /* 0x000fc40000000000 */
[C---:B-1----:R-:W-:Y:S01]  /*0bb0*/  IMAD.HI.U32 R5, R252.reuse, R13, RZ ;  /* 0x0000000dfc057227 */ /* 0x042fe200078e00ff */
[----:B------:R1:W-:Y:S03]  /*0bc0*/  STL [R1+0x5294], R0 ;  /* 0x0052940001007387 */ /* 0x0003e60000100800 */
[----:B--2---:R-:W-:-:S04]  /*0bd0*/  IMAD.HI.U32 R4, R252, R11, RZ ;  /* 0x0000000bfc047227 */ /* 0x004fc800078e00ff */
[----:B---3--:R-:W-:-:S04]  /*0be0*/  IMAD.HI.U32 R3, R252, R9, RZ ;  /* 0x00000009fc037227 */ /* 0x008fc800078e00ff */
[----:B------:R-:W-:Y:S02]  /*0bf0*/  IMAD.MOV R3, RZ, RZ, -R3 ;  /* 0x000000ffff037224 */ /* 0x000fe400078e0a03 */
[----:B------:R-:W-:-:S04]  /*0c00*/  IMAD.HI.U32 R6, R252, R15, RZ ;  /* 0x0000000ffc067227 */ /* 0x000fc800078e00ff */
[----:B------:R-:W-:Y:S02]  /*0c10*/  IMAD.MOV R4, RZ, RZ, -R4 ;  /* 0x000000ffff047224 */ /* 0x000fe400078e0a04 */
[----:B-1----:R-:W-:Y:S01]  /*0c20*/  IMAD R0, R2, R3, R9 ;  /* 0x0000000302007224 */ /* 0x002fe200078e0209 */
[----:B------:R-:W-:Y:S01]  /*0c30*/  IABS R9, R20 ;  /* 0x0000001400097213 */ /* 0x000fe20000000000 */
[----:B------:R-:W-:-:S03]  /*0c40*/  IMAD.HI.U32 R7, R252, R17, RZ ;  /* 0x00000011fc077227 */ /* 0x000fc600078e00ff */
[----:B------:R1:W-:Y:S01]  /*0c50*/  STL [R1+0x40c], R0 ;  /* 0x00040c0001007387 */ /* 0x0003e20000100800 */
[----:B------:R-:W-:Y:S02]  /*0c60*/  IMAD.MOV R5, RZ, RZ, -R5 ;  /* 0x000000ffff057224 */ /* 0x000fe400078e0a05 */
[----:B------:R-:W-:Y:S01]  /*0c70*/  IMAD.MOV R6, RZ, RZ, -R6 ;  /* 0x000000ffff067224 */ /* 0x000fe200078e0a06 */
[----:B------:R-:W-:Y:S01]  /*0c80*/  STL [R1+0x5290], R20 ;  /* 0x0052901401007387 */ /* 0x000fe20000100800 */
[C---:B------:R-:W-:Y:S01]  /*0c90*/  IMAD R21, R2.reuse, R4, R11 ;  /* 0x0000000402157224 */ /* 0x040fe200078e020b */
[----:B------:R-:W-:Y:S01]  /*0ca0*/  IABS R11, R14 ;  /* 0x0000000e000b7213 */ /* 0x000fe20000000000 */
[----:B------:R-:W-:Y:S01]  /*0cb0*/  IMAD.MOV R7, RZ, RZ, -R7 ;  /* 0x000000ffff077224 */ /* 0x000fe200078e0a07 */
[----:B------:R2:W-:Y:S01]  /*0cc0*/  STL [R1+0x528c], R14 ;  /* 0x00528c0e01007387 */ /* 0x0005e20000100800 */
[----:B------:R-:W-:Y:S01]  /*0cd0*/  IMAD R19, R2, R5, R13 ;  /* 0x0000000502137224 */ /* 0x000fe200078e020d */
[----:B------:R-:W-:Y:S01]  /*0ce0*/  IABS R13, R12 ;  /* 0x0000000c000d7213 */ /* 0x000fe20000000000 */
[----:B-1----:R-:W-:Y:S01]  /*0cf0*/  VIADD R0, R44, 0xb ;  /* 0x0000000b2c007836 */ /* 0x002fe20000000000 */
[----:B------:R1:W-:Y:S01]  /*0d00*/  STL [R1+0x5288], R12 ;  /* 0x0052880c01007387 */ /* 0x0003e20000100800 */
[----:B------:R-:W-:Y:S01]  /*0d10*/  IMAD R18, R2, R6, R15 ;  /* 0x0000000602127224 */ /* 0x000fe200078e020f */
[----:B------:R-:W-:Y:S01]  /*0d20*/  IABS R15, R10 ;  /* 0x0000000a000f7213 */ /* 0x000fe20000000000 */
[----:B------:R-:W-:Y:S01]  /*0d30*/  IMAD.HI.U32 R3, R252, R9, RZ ;  /* 0x00000009fc037227 */ /* 0x000fe200078e00ff */
[----:B------:R3:W-:Y:S01]  /*0d40*/  STL [R1+0x5284], R10 ;  /* 0x0052840a01007387 */ /* 0x0007e20000100800 */
[----:B--2---:R-:W-:-:S02]  /*0d50*/  IADD3 R14, R44, 0xe, RZ ;  /* 0x0000000e2c0e7810 */ /* 0x004fc40007ffe0ff */
[----:B------:R-:W-:Y:S01]  /*0d60*/  IMAD R16, R2, R7, R17 ;  /* 0x0000000702107224 */ /* 0x000fe200078e0211 */
[----:B------:R-:W-:Y:S01]  /*0d70*/  IABS R17, R0 ;  /* 0x0000000000117213 */ /* 0x000fe20000000000 */
[C---:B------:R-:W-:Y:S01]  /*0d80*/  IMAD.HI.U32 R4, R252.reuse, R11, RZ ;  /* 0x0000000bfc047227 */ /* 0x040fe200078e00ff */
[----:B------:R2:W-:Y:S03]  /*0d90*/  STL [R1+0x5280], R0 ;  /* 0x0052800001007387 */ /* 0x0005e60000100800 */
[----:B------:R-:W-:Y:S02]  /*0da0*/  IMAD.MOV R3, RZ, RZ, -R3 ;  /* 0x000000ffff037224 */ /* 0x000fe400078e0a03 */
[----:B------:R-:W-:-:S04]  /*0db0*/  IMAD.HI.U32 R5, R252, R13, RZ ;  /* 0x0000000dfc057227 */ /* 0x000fc800078e00ff */
[----:B------:R-:W-:-:S04]  /*0dc0*/  IMAD.HI.U32 R6, R252, R15, RZ ;  /* 0x0000000ffc067227 */ /* 0x000fc800078e00ff */
[----:B------:R-:W-:Y:S02]  /*0dd0*/  IMAD.MOV R4, RZ, RZ, -R4 ;  /* 0x000000ffff047224 */ /* 0x000fe400078e0a04 */
[----:B------:R-:W-:Y:S02]  /*0de0*/  VIADD R20, R44, 0xd ;  /* 0x0000000d2c147836 */ /* 0x000fe40000000000 */
[----:B------:R-:W-:-:S04]  /*0df0*/  IMAD.HI.U32 R7, R252, R17, RZ ;  /* 0x00000011fc077227 */ /* 0x000fc800078e00ff */
[C---:B------:R-:W-:Y:S01]  /*0e00*/  IMAD R35, R2.reuse, R3, R9 ;  /* 0x0000000302237224 */ /* 0x040fe200078e0209 */
[----:B------:R-:W-:Y:S01]  /*0e10*/  IABS R9, R22 ;  /* 0x0000001600097213 */ /* 0x000fe20000000000 */
[----:B------:R-:W-:Y:S02]  /*0e20*/  IMAD.MOV R5, RZ, RZ, -R5 ;  /* 0x000000ffff057224 */ /* 0x000fe400078e0a05 */
[----:B------:R-:W-:Y:S02]  /*0e30*/  IMAD.MOV R6, RZ, RZ, -R6 ;  /* 0x000000ffff067224 */ /* 0x000fe400078e0a06 */
[----:B------:R-:W-:Y:S01]  /*0e40*/  IMAD R34, R2, R4, R11 ;  /* 0x0000000402227224 */ /* 0x000fe200078e020b */
[----:B------:R-:W-:Y:S01]  /*0e50*/  IABS R11, R20 ;  /* 0x00000014000b7213 */ /* 0x000fe20000000000 */
[----:B-1----:R-:W-:Y:S02]  /*0e60*/  VIADD R12, R44, 0xf ;  /* 0x0000000f2c0c7836 */ /* 0x002fe40000000000 */
[----:B------:R-:W-:-:S02]  /*0e70*/  IMAD.MOV R7, RZ, RZ, -R7 ;  /* 0x000000ffff077224 */ /* 0x000fc400078e0a07 */
[----:B---3--:R-:W-:Y:S02]  /*0e80*/  VIADD R10, R44, 0x10 ;  /* 0x000000102c0a7836 */ /* 0x008fe40000000000 */
[C---:B--2---:R-:W-:Y:S01]  /*0e90*/  IMAD R0, R2.reuse, R5, R13 ;  /* 0x0000000502007224 */ /* 0x044fe200078e020d */
[----:B------:R-:W-:Y:S01]  /*0ea0*/  IABS R13, R14 ;  /* 0x0000000e000d7213 */ /* 0x000fe20000000000 */
[----:B------:R-:W-:Y:S01]  /*0eb0*/  IMAD R32, R2, R6, R15 ;  /* 0x0000000602207224 */ /* 0x000fe200078e020f */
[----:B------:R-:W-:Y:S01]  /*0ec0*/  IABS R15, R12 ;  /* 0x0000000c000f7213 */ /* 0x000fe20000000000 */
[----:B------:R-:W-:Y:S01]  /*0ed0*/  IMAD.HI.U32 R3, R252, R9, RZ ;  /* 0x00000009fc037227 */ /* 0x000fe200078e00ff */
[----:B------:R1:W-:Y:S03]  /*0ee0*/  STL [R1+0x5750], R0 ;  /* 0x0057500001007387 */ /* 0x0003e60000100800 */
[----:B------:R-:W-:Y:S01]  /*0ef0*/  IMAD R33, R2, R7, R17 ;  /* 0x0000000702217224 */ /* 0x000fe200078e0211 */
[----:B------:R-:W-:Y:S01]  /*0f00*/  IABS R17, R10 ;  /* 0x0000000a00117213 */ /* 0x000fe20000000000 */
[C---:B------:R-:W-:Y:S01]  /*0f10*/  IMAD.HI.U32 R4, R252.reuse, R11, RZ ;  /* 0x0000000bfc047227 */ /* 0x040fe200078e00ff */
[----:B------:R-:W-:Y:S03]  /*0f20*/  STL [R1+0x527c], R22 ;  /* 0x00527c1601007387 */ /* 0x000fe60000100800 */
[----:B------:R-:W-:Y:S01]  /*0f30*/  IMAD.MOV R3, RZ, RZ, -R3 ;  /* 0x000000ffff037224 */ /* 0x000fe200078e0a03 */
[----:B------:R-:W-:Y:S01]  /*0f40*/  STL [R1+0x5278], R20 ;  /* 0x0052781401007387 */ /* 0x000fe20000100800 */
[----:B------:R-:W-:-:S03]  /*0f50*/  IMAD.HI.U32 R5, R252, R13, RZ ;  /* 0x0000000dfc057227 */ /* 0x000fc600078e00ff */
[----:B------:R-:W-:Y:S01]  /*0f60*/  STL [R1+0x5274], R14 ;  /* 0x0052740e01007387 */ /* 0x000fe20000100800 */
[----:B------:R-:W-:-:S03]  /*0f70*/  IMAD.HI.U32 R6, R252, R15, RZ ;  /* 0x0000000ffc067227 */ /* 0x000fc600078e00ff */
[----:B------:R2:W-:Y:S01]  /*0f80*/  STL [R1+0x5270], R12 ;  /* 0x0052700c01007387 */ /* 0x0005e20000100800 */
[----:B------:R-:W-:Y:S02]  /*0f90*/  IMAD.MOV R4, RZ, RZ, -R4 ;  /* 0x000000ffff047224 */ /* 0x000fe400078e0a04 */
[----:B------:R-:W-:Y:S01]  /*0fa0*/  IMAD.HI.U32 R7, R252, R17, RZ ;  /* 0x00000011fc077227 */ /* 0x000fe200078e00ff */
[----:B------:R-:W-:Y:S03]  /*0fb0*/  STL [R1+0x526c], R10 ;  /* 0x00526c0a01007387 */ /* 0x000fe60000100800 */
[C---:B------:R-:W-:Y:S02]  /*0fc0*/  IMAD R3, R2.reuse, R3, R9 ;  /* 0x0000000302037224 */ /* 0x040fe400078e0209 */
[----:B------:R-:W-:Y:S02]  /*0fd0*/  IMAD.MOV R5, RZ, RZ, -R5 ;  /* 0x000000ffff057224 */ /* 0x000fe400078e0a05 */
[----:B------:R-:W-:Y:S01]  /*0fe0*/  IMAD.MOV R6, RZ, RZ, -R6 ;  /* 0x000000ffff067224 */ /* 0x000fe200078e0a06 */
[----:B------:R3:W-:Y:S01]  /*0ff0*/  STL [R1+0x3e4], R3 ;  /* 0x0003e40301007387 */ /* 0x0007e20000100800 */
[----:B-1----:R-:W-:-:S02]  /*1000*/  IMAD R0, R2, R4, R11 ;  /* 0x0000000402007224 */ /* 0x002fc400078e020b */
[----:B------:R-:W-:Y:S02]  /*1010*/  IMAD.MOV R7, RZ, RZ, -R7 ;  /* 0x000000ffff077224 */ /* 0x000fe400078e0a07 */
[----:B------:R-:W-:Y:S01]  /*1020*/  IMAD R4, R2, R5, R13 ;  /* 0x0000000502047224 */ /* 0x000fe200078e020d */
[----:B------:R1:W-:Y:S01]  /*1030*/  STL [R1+0x3e0], R0 ;  /* 0x0003e00001007387 */ /* 0x0003e20000100800 */
[C---:B------:R-:W-:Y:S01]  /*1040*/  IADD3 R5, R44.reuse, 0x12, RZ ;  /* 0x000000122c057810 */ /* 0x040fe20007ffe0ff */
[----:B--2---:R-:W-:Y:S02]  /*1050*/  VIADD R12, R44, 0x35 ;  /* 0x000000352c0c7836 */ /* 0x004fe40000000000 */
[----:B---3--:R-:W-:Y:S01]  /*1060*/  IMAD R3, R2, R6, R15 ;  /* 0x0000000602037224 */ /* 0x008fe200078e020f */
[----:B------:R2:W-:Y:S01]  /*1070*/  STL [R1+0x3dc], R4 ;  /* 0x0003dc0401007387 */ /* 0x0005e20000100800 */
[C---:B------:R-:W-:Y:S01]  /*1080*/  VIADD R6, R44.reuse, 0x11 ;  /* 0x000000112c067836 */ /* 0x040fe20000000000 */
[----:B------:R-:W-:Y:S01]  /*1090*/  IABS R11, R5 ;  /* 0x00000005000b7213 */ /* 0x000fe20000000000 */
[----:B------:R-:W-:Y:S01]  /*10a0*/  VIADD R10, R44, 0x36 ;  /* 0x000000362c0a7836 */ /* 0x000fe20000000000 */
[----:B------:R3:W-:Y:S01]  /*10b0*/  STL [R1+0x3d8], R3 ;  /* 0x0003d80301007387 */ /* 0x0007e20000100800 */
[----:B-1----:R-:W-:Y:S01]  /*10c0*/  IMAD R0, R2, R7, R17 ;  /* 0x0000000702007224 */ /* 0x002fe200078e0211 */
[----:B------:R-:W-:Y:S01]  /*10d0*/  IABS R9, R6 ;  /* 0x0000000600097213 */ /* 0x000fe20000000000 */
[----:B--2---:R-:W-:-:S03]  /*10e0*/  VIADD R4, R44, 0x13 ;  /* 0x000000132c047836 */ /* 0x004fc60000000000 */
[----:B------:R1:W-:Y:S01]  /*10f0*/  STL [R1+0x3d4], R0 ;  /* 0x0003d40001007387 */ /* 0x0003e20000100800 */
[----:B---3--:R-:W-:-:S03]  /*1100*/  VIADD R3, R44, 0x14 ;  /* 0x000000142c037836 */ /* 0x008fc60000000000 */
[----:B------:R2:W-:Y:S01]  /*1110*/  STL [R1+0x5268], R6 ;  /* 0x0052680601007387 */ /* 0x0005e20000100800 */
[----:B------:R-:W-:-:S03]  /*1120*/  IABS R13, R4 ;  /* 0x00000004000d7213 */ /* 0x000fc60000000000 */
[----:B------:R3:W-:Y:S01]  /*1130*/  STL [R1+0x5264], R5 ;  /* 0x0052640501007387 */ /* 0x0007e20000100800 */
[----:B------:R-:W-:Y:S01]  /*1140*/  IABS R15, R3 ;  /* 0x00000003000f7213 */ /* 0x000fe20000000000 */
[----:B-1----:R-:W-:Y:S02]  /*1150*/  VIADD R0, R44, 0x15 ;  /* 0x000000152c007836 */ /* 0x002fe40000000000 */
[----:B------:R1:W-:Y:S02]  /*1160*/  STL [R1+0x5260], R4 ;  /* 0x0052600401007387 */ /* 0x0003e40000100800 */
[C---:B--2---:R-:W-:Y:S01]  /*1170*/  IMAD.HI.U32 R6, R252.reuse, R15, RZ ;  /* 0x0000000ffc067227 */ /* 0x044fe200078e00ff */
[----:B------:R-:W-:Y:S01]  /*1180*/  IABS R17, R0 ;  /* 0x0000000000117213 */ /* 0x000fe20000000000 */
[----:B------:R2:W-:Y:S02]  /*1190*/  STL [R1+0x525c], R3 ;  /* 0x00525c0301007387 */ /* 0x0005e40000100800 */
[----:B---3--:R-:W-:-:S02]  /*11a0*/  IMAD.HI.U32 R5, R252, R13, RZ ;  /* 0x0000000dfc057227 */ /* 0x008fc400078e00ff */
[----:B------:R3:W-:Y:S02]  /*11b0*/  STL [R1+0x5258], R0 ;  /* 0x0052580001007387 */ /* 0x0007e40000100800 */
[----:B-1----:R-:W-:-:S04]  /*11c0*/  IMAD.HI.U32 R4, R252, R11, RZ ;  /* 0x0000000bfc047227 */ /* 0x002fc800078e00ff */
[----:B--2---:R-:W-:-:S04]  /*11d0*/  IMAD.HI.U32 R3, R252, R9, RZ ;  /* 0x00000009fc037227 */ /* 0x004fc800078e00ff */
[----:B------:R-:W-:Y:S02]  /*11e0*/  IMAD.MOV R3, RZ, RZ, -R3 ;  /* 0x000000ffff037224 */ /* 0x000fe400078e0a03 */
[----:B------:R-:W-:Y:S02]  /*11f0*/  IMAD.MOV R4, RZ, RZ, -R4 ;  /* 0x000000ffff047224 */ /* 0x000fe400078e0a04 */
[----:B------:R-:W-:-:S04]  /*1200*/  IMAD.HI.U32 R7, R252, R17, RZ ;  /* 0x00000011fc077227 */ /* 0x000fc800078e00ff */
[C---:B------:R-:W-:Y:S02]  /*1210*/  IMAD R3, R2.reuse, R3, R9 ;  /* 0x0000000302037224 */ /* 0x040fe400078e0209 */
[----:B------:R-:W-:Y:S02]  /*1220*/  IMAD.MOV R6, RZ, RZ, -R6 ;  /* 0x000000ffff067224 */ /* 0x000fe400078e0a06 */
[----:B---3--:R-:W-:Y:S01]  /*1230*/  IMAD R0, R2, R4, R11 ;  /* 0x0000000402007224 */ /* 0x008fe200078e020b */
[----:B------:R1:W-:Y:S01]  /*1240*/  STL [R1+0x3d0], R3 ;  /* 0x0003d00301007387 */ /* 0x0003e20000100800 */
[----:B------:R-:W-:Y:S02]  /*1250*/  IMAD.MOV R7, RZ, RZ, -R7 ;  /* 0x000000ffff077224 */ /* 0x000fe400078e0a07 */
[----:B------:R-:W-:Y:S01]  /*1260*/  IMAD.MOV R5, RZ, RZ, -R5 ;  /* 0x000000ffff057224 */ /* 0x000fe200078e0a05 */
[----:B------:R2:W-:Y:S01]  /*1270*/  STL [R1+0x3cc], R0 ;  /* 0x0003cc0001007387 */ /* 0x0005e20000100800 */
[----:B------:R-:W-:-:S02]  /*1280*/  VIADD R4, R44, 0x18 ;  /* 0x000000182c047836 */ /* 0x000fc40000000000 */
[----:B------:R-:W-:Y:S02]  /*1290*/  IMAD R30, R2, R5, R13 ;  /* 0x00000005021e7224 */ /* 0x000fe400078e020d */
[----:B------:R-:W-:Y:S01]  /*12a0*/  VIADD R5, R44, 0x17 ;  /* 0x000000172c057836 */ /* 0x000fe20000000000 */
[----:B------:R-:W-:Y:S01]  /*12b0*/  IABS R13, R4 ;  /* 0x00000004000d7213 */ /* 0x000fe20000000000 */
[----:B-1----:R-:W-:Y:S01]  /*12c0*/  IMAD R3, R2, R6, R15 ;  /* 0x0000000602037224 */ /* 0x002fe200078e020f */
[----:B------:R-:W-:Y:S01]  /*12d0*/  IADD3 R6, R44, 0x16, RZ ;  /* 0x000000162c067810 */ /* 0x000fe20007ffe0ff */
[----:B--2---:R-:W-:Y:S01]  /*12e0*/  IMAD R0, R2, R7, R17 ;  /* 0x0000000702007224 */ /* 0x004fe200078e0211 */
[----:B------:R-:W-:Y:S02]  /*12f0*/  IABS R11, R5 ;  /* 0x00000005000b7213 */ /* 0x000fe40000000000 */
[----:B------:R1:W-:Y:S01]  /*1300*/  STL [R1+0x3c4], R3 ;  /* 0x0003c40301007387 */ /* 0x0003e20000100800 */
[----:B------:R-:W-:-:S03]  /*1310*/  IABS R9, R6 ;  /* 0x0000000600097213 */ /* 0x000fc60000000000 */
[----:B------:R2:W-:Y:S04]  /*1320*/  STL [R1+0x3c0], R0 ;  /* 0x0003c00001007387 */ /* 0x0005e80000100800 */
[----:B------:R3:W-:Y:S01]  /*1330*/  STL [R1+0x5254], R6 ;  /* 0x0052540601007387 */ /* 0x0007e20000100800 */
[----:B-1----:R-:W-:-:S03]  /*1340*/  VIADD R3, R44, 0x19 ;  /* 0x000000192c037836 */ /* 0x002fc60000000000 */
[----:B------:R1:W-:Y:S01]  /*1350*/  STL [R1+0x5250], R5 ;  /* 0x0052500501007387 */ /* 0x0003e20000100800 */
[----:B--2---:R-:W-:Y:S01]  /*1360*/  VIADD R0, R44, 0x1a ;  /* 0x0000001a2c007836 */ /* 0x004fe20000000000 */
[----:B------:R-:W-:Y:S02]  /*1370*/  IABS R15, R3 ;  /* 0x00000003000f7213 */ /* 0x000fe40000000000 */
[----:B------:R2:W-:Y:S02]  /*1380*/  STL [R1+0x524c], R4 ;  /* 0x00524c0401007387 */ /* 0x0005e40000100800 */
[----:B------:R-:W-:Y:S02]  /*1390*/  IABS R17, R0 ;  /* 0x0000000000117213 */ /* 0x000fe40000000000 */
[----:B------:R4:W-:Y:S01]  /*13a0*/  STL [R1+0x5248], R3 ;  /* 0x0052480301007387 */ /* 0x0009e20000100800 */
[----:B---3--:R-:W-:-:S03]  /*13b0*/  IMAD.HI.U32 R6, R252, R15, RZ ;  /* 0x0000000ffc067227 */ /* 0x008fc600078e00ff */
[----:B------:R3:W-:Y:S01]  /*13c0*/  STL [R1+0x5244], R0 ;  /* 0x0052440001007387 */ /* 0x0007e20000100800 */
[----:B-1----:R-:W-:-:S04]  /*13d0*/  IMAD.HI.U32 R5, R252, R13, RZ ;  /* 0x0000000dfc057227 */ /* 0x002fc800078e00ff */
[----:B--2---:R-:W-:-:S04]  /*13e0*/  IMAD.HI.U32 R4, R252, R11, RZ ;  /* 0x0000000bfc047227 */ /* 0x004fc800078e00ff */
[----:B----4-:R-:W-:-:S04]  /*13f0*/  IMAD.HI.U32 R3, R252, R9, RZ ;  /* 0x00000009fc037227 */ /* 0x010fc800078e00ff */
[----:B------:R-:W-:Y:S02]  /*1400*/  IMAD.MOV R3, RZ, RZ, -R3 ;  /* 0x000000ffff037224 */ /* 0x000fe400078e0a03 */
[----:B------:R-:W-:-:S04]  /*1410*/  IMAD.HI.U32 R7, R252, R17, RZ ;  /* 0x00000011fc077227 */ /* 0x000fc800078e00ff */
[----:B------:R-:W-:Y:S01]  /*1420*/  IMAD.MOV R4, RZ, RZ, -R4 ;  /* 0x000000ffff047224 */ /* 0x000fe200078e0a04 */
[----:B------:R-:W-:Y:S01]  /*1430*/  IADD3 R7, -R7, RZ, RZ ;  /* 0x000000ff07077210 */ /* 0x000fe20007ffe1ff */
[C---:B------:R-:W-:Y:S02]  /*1440*/  IMAD R3, R2.reuse, R3, R9 ;  /* 0x0000000302037224 */ /* 0x040fe400078e0209 */
[----:B------:R-:W-:Y:S02]  /*1450*/  IMAD.MOV R5, RZ, RZ, -R5 ;  /* 0x000000ffff057224 */ /* 0x000fe400078e0a05 */
[----:B------:R-:W-:Y:S01]  /*1460*/  IMAD.MOV R6, RZ, RZ, -R6 ;  /* 0x000000ffff067224 */ /* 0x000fe200078e0a06 */
[----:B------:R1:W-:Y:S01]  /*1470*/  STL [R1+0x3bc], R3 ;  /* 0x0003bc0301007387 */ /* 0x0003e20000100800 */
[C---:B---3--:R-:W-:Y:S02]  /*1480*/  IMAD R0, R2.reuse, R4, R11 ;  /* 0x0000000402007224 */ /* 0x048fe400078e020b */
[----:B------:R-:W-:-:S02]  /*1490*/  IMAD R4, R2, R5, R13 ;  /* 0x0000000502047224 */ /* 0x000fc400078e020d */
[----:B------:R-:W-:Y:S01]  /*14a0*/  VIADD R5, R44, 0x1c ;  /* 0x0000001c2c057836 */ /* 0x000fe20000000000 */
[----:B------:R2:W-:Y:S01]  /*14b0*/  STL [R1+0x3b8], R0 ;  /* 0x0003b80001007387 */ /* 0x0005e20000100800 */
[----:B-1----:R-:W-:-:S03]  /*14c0*/  IMAD R3, R2, R6, R15 ;  /* 0x0000000602037224 */ /* 0x002fc600078e020f */
[----:B------:R1:W-:Y:S01]  /*14d0*/  STL [R1+0x3b4], R4 ;  /* 0x0003b40401007387 */ /* 0x0003e20000100800 */
[----:B------:R-:W-:Y:S01]  /*14e0*/  VIADD R6, R44, 0x1b ;  /* 0x0000001b2c067836 */ /* 0x000fe20000000000 */
[----:B------:R-:W-:Y:S02]  /*14f0*/  IABS R11, R5 ;  /* 0x00000005000b7213 */ /* 0x000fe40000000000 */
[----:B------:R3:W-:Y:S01]  /*1500*/  STL [R1+0x3b0], R3 ;  /* 0x0003b00301007387 */ /* 0x0007e20000100800 */
[----:B--2---:R-:W-:Y:S01]  /*1510*/  IMAD R0, R2, R7, R17 ;  /* 0x0000000702007224 */ /* 0x004fe200078e0211 */
[----:B------:R-:W-:Y:S01]  /*1520*/  IABS R9, R6 ;  /* 0x0000000600097213 */ /* 0x000fe20000000000 */
[----:B-1----:R-:W-:-:S03]  /*1530*/  VIADD R4, R44, 0x1d ;  /* 0x0000001d2c047836 */ /* 0x002fc60000000000 */
        /* <DEDUP_REMOVED lines=11> */
[----:B---3--:R-:W-:Y:S01]  /*15f0*/  IMAD.HI.U32 R5, R252, R13, RZ ;  /* 0x0000000dfc057227 */ /* 0x008fe200078e00ff */
[----:B------:R-:W-:Y:S01]  /*1600*/  IADD3 R6, -R6, RZ, RZ ;  /* 0x000000ff06067210 */ /* 0x000fe20007ffe1ff */
[----:B------:R3:W-:Y:S02]  /*1610*/  STL [R1+0x5230], R0 ;  /* 0x0052300001007387 */ /* 0x0007e40000100800 */
[----:B-1----:R-:W-:-:S04]  /*1620*/  IMAD.HI.U32 R4, R252, R11, RZ ;  /* 0x0000000bfc047227 */ /* 0x002fc800078e00ff */
[----:B--2---:R-:W-:-:S04]  /*1630*/  IMAD.HI.U32 R3, R252, R9, RZ ;  /* 0x00000009fc037227 */ /* 0x004fc800078e00ff */
[----:B------:R-:W-:Y:S02]  /*1640*/  IMAD.MOV R3, RZ, RZ, -R3 ;  /* 0x000000ffff037224 */ /* 0x000fe400078e0a03 */
[----:B------:R-:W-:Y:S02]  /*1650*/  IMAD.MOV R4, RZ, RZ, -R4 ;  /* 0x000000ffff047224 */ /* 0x000fe400078e0a04 */
[----:B------:R-:W-:Y:S02]  /*1660*/  IMAD.MOV R5, RZ, RZ, -R5 ;  /* 0x000000ffff057224 */ /* 0x000fe400078e0a05 */
[----:B------:R-:W-:-:S04]  /*1670*/  IMAD.HI.U32 R7, R252, R17, RZ ;  /* 0x00000011fc077227 */ /* 0x000fc800078e00ff */
[C---:B------:R-:W-:Y:S02]  /*1680*/  IMAD R3, R2.reuse, R3, R9 ;  /* 0x0000000302037224 */ /* 0x040fe400078e0209 */
[C---:B---3--:R-:W-:Y:S02]  /*1690*/  IMAD R0, R2.reuse, R4, R11 ;  /* 0x0000000402007224 */ /* 0x048fe400078e020b */
[----:B------:R-:W-:Y:S01]  /*16a0*/  IMAD R4, R2, R5, R13 ;  /* 0x0000000502047224 */ /* 0x000fe200078e020d */
[----:B------:R1:W-:Y:S01]  /*16b0*/  STL [R1+0x3a8], R3 ;  /* 0x0003a80301007387 */ /* 0x0003e20000100800 */
[----:B------:R-:W-:Y:S02]  /*16c0*/  IMAD.MOV R7, RZ, RZ, -R7 ;  /* 0x000000ffff077224 */ /* 0x000fe400078e0a07 */
[----:B------:R-:W-:Y:S01]  /*16d0*/  VIADD R5, R44, 0x21 ;  /* 0x000000212c057836 */ /* 0x000fe20000000000 */
[----:B------:R2:W-:Y:S04]  /*16e0*/  STL [R1+0x3a4], R0 ;  /* 0x0003a40001007387 */ /* 0x0005e80000100800 */
[----:B------:R3:W-:Y:S01]  /*16f0*/  STL [R1+0x3a0], R4 ;  /* 0x0003a00401007387 */ /* 0x0007e20000100800 */
[----:B------:R-:W-:Y:S01]  /*1700*/  IABS R11, R5 ;  /* 0x00000005000b7213 */ /* 0x000fe20000000000 */
[----:B-1----:R-:W-:-:S02]  /*1710*/  IMAD R3, R2, R6, R15 ;  /* 0x0000000602037224 */ /* 0x002fc400078e020f */
[----:B------:R-:W-:Y:S02]  /*1720*/  VIADD R6, R44, 0x20 ;  /* 0x000000202c067836 */ /* 0x000fe40000000000 */
[----:B--2---:R-:W-:Y:S01]  /*1730*/  IMAD R0, R2, R7, R17 ;  /* 0x0000000702007224 */ /* 0x004fe200078e0211 */
[----:B------:R1:W-:Y:S02]  /*1740*/  STL [R1+0x39c], R3 ;  /* 0x00039c0301007387 */ /* 0x0003e40000100800 */
[----:B------:R-:W-:Y:S01]  /*1750*/  IABS R9, R6 ;  /* 0x0000000600097213 */ /* 0x000fe20000000000 */
[C---:B---3--:R-:W-:Y:S01]  /*1760*/  VIADD R4, R44.reuse, 0x22 ;  /* 0x000000222c047836 */ /* 0x048fe20000000000 */
[----:B------:R2:W-:Y:S04]  /*1770*/  STL [R1+0x398], R0 ;  /* 0x0003980001007387 */ /* 0x0005e80000100800 */
[----:B------:R3:W-:Y:S01]  /*1780*/  STL [R1+0x522c], R6 ;  /* 0x00522c0601007387 */ /* 0x0007e20000100800 */
[----:B------:R-:W-:Y:S01]  /*1790*/  IABS R13, R4 ;  /* 0x00000004000d7213 */ /* 0x000fe20000000000 */
[----:B-1----:R-:W-:-:S02]  /*17a0*/  VIADD R3, R44, 0x23 ;  /* 0x000000232c037836 */ /* 0x002fc40000000000 */
[----:B------:R1:W-:Y:S01]  /*17b0*/  STL [R1+0x5228], R5 ;  /* 0x0052280501007387 */ /* 0x0003e20000100800 */
[----:B--2---:R-:W-:Y:S02]  /*17c0*/  VIADD R0, R44, 0x24 ;  /* 0x000000242c007836 */ /* 0x004fe40000000000 */
[----:B------:R-:W-:Y:S01]  /*17d0*/  IABS R15, R3 ;  /* 0x00000003000f7213 */ /* 0x000fe20000000000 */
[----:B------:R2:W-:Y:S02]  /*17e0*/  STL [R1+0x5224], R4 ;  /* 0x0052240401007387 */ /* 0x0005e40000100800 */
[----:B------:R-:W-:Y:S02]  /*17f0*/  IABS R17, R0 ;  /* 0x0000000000117213 */ /* 0x000fe40000000000 */
[----:B------:R4:W-:Y:S01]  /*1800*/  STL [R1+0x5220], R3 ;  /* 0x0052200301007387 */ /* 0x0009e20000100800 */
[----:B---3--:R-:W-:-:S03]  /*1810*/  IMAD.HI.U32 R6, R252, R15, RZ ;  /* 0x0000000ffc067227 */ /* 0x008fc600078e00ff */
[----:B------:R3:W-:Y:S01]  /*1820*/  STL [R1+0x521c], R0 ;  /* 0x00521c0001007387 */ /* 0x0007e20000100800 */
[----:B-1----:R-:W-:-:S04]  /*1830*/  IMAD.HI.U32 R5, R252, R13, RZ ;  /* 0x0000000dfc057227 */ /* 0x002fc800078e00ff */
[----:B--2---:R-:W-:Y:S01]  /*1840*/  IMAD.HI.U32 R4, R252, R11, RZ ;  /* 0x0000000bfc047227 */ /* 0x004fe200078e00ff */
[----:B------:R-:W-:-:S03]  /*1850*/  IADD3 R5, -R5, RZ, RZ ;  /* 0x000000ff05057210 */ /* 0x000fc60007ffe1ff */
[----:B----4-:R-:W-:-:S04]  /*1860*/  IMAD.HI.U32 R3, R252, R9, RZ ;  /* 0x00000009fc037227 */ /* 0x010fc800078e00ff */
[----:B------:R-:W-:Y:S02]  /*1870*/  IMAD.MOV R3, RZ, RZ, -R3 ;  /* 0x000000ffff037224 */ /* 0x000fe400078e0a03 */
[----:B------:R-:W-:-:S04]  /*1880*/  IMAD.HI.U32 R7, R252, R17, RZ ;  /* 0x00000011fc077227 */ /* 0x000fc800078e00ff */
[----:B------:R-:W-:Y:S02]  /*1890*/  IMAD.MOV R4, RZ, RZ, -R4 ;  /* 0x000000ffff047224 */ /* 0x000fe400078e0a04 */
[----:B------:R-:W-:Y:S02]  /*18a0*/  IMAD.MOV R6, RZ, RZ, -R6 ;  /* 0x000000ffff067224 */ /* 0x000fe400078e0a06 */
[C---:B---3--:R-:W-:Y:S02]  /*18b0*/  IMAD R0, R2.reuse, R3, R9 ;  /* 0x0000000302007224 */ /* 0x048fe400078e0209 */
[----:B------:R-:W-:Y:S02]  /*18c0*/  IMAD.MOV R7, RZ, RZ, -R7 ;  /* 0x000000ffff077224 */ /* 0x000fe400078e0a07 */
[C---:B------:R-:W-:Y:S01]  /*18d0*/  IMAD R27, R2.reuse, R4, R11 ;  /* 0x00000004021b7224 */ /* 0x040fe200078e020b */
[----:B------:R1:W-:Y:S01]  /*18e0*/  STL [R1+0x394], R0 ;  /* 0x0003940001007387 */ /* 0x0003e20000100800 */
[----:B------:R-:W-:-:S02]  /*18f0*/  IMAD R4, R2, R5, R13 ;  /* 0x0000000502047224 */ /* 0x000fc400078e020d */
[----:B------:R-:W-:Y:S02]  /*1900*/  IMAD R3, R2, R6, R15 ;  /* 0x0000000602037224 */ /* 0x000fe400078e020f */
[C---:B------:R-:W-:Y:S01]  /*1910*/  VIADD R6, R44.reuse, 0x25 ;  /* 0x000000252c067836 */ /* 0x040fe20000000000 */
[----:B------:R2:W-:Y:S01]  /*1920*/  STL [R1+0x38c], R4 ;  /* 0x00038c0401007387 */ /* 0x0005e20000100800 */
[----:B------:R-:W-:Y:S02]  /*1930*/  VIADD R5, R44, 0x26 ;  /* 0x000000262c057836 */ /* 0x000fe40000000000 */
[----:B-1----:R-:W-:Y:S01]  /*1940*/  IMAD R0, R2, R7, R17 ;  /* 0x0000000702007224 */ /* 0x002fe200078e0211 */
[----:B------:R1:W-:Y:S01]  /*1950*/  STL [R1+0x388], R3 ;  /* 0x0003880301007387 */ /* 0x0003e20000100800 */
[----:B------:R-:W-:Y:S02]  /*1960*/  IABS R9, R6 ;  /* 0x0000000600097213 */ /* 0x000fe40000000000 */
[----:B------:R-:W-:Y:S01]  /*1970*/  IABS R11, R5 ;  /* 0x00000005000b7213 */ /* 0x000fe20000000000 */
[----:B------:R3:W-:Y:S01]  /*1980*/  STL [R1+0x384], R0 ;  /* 0x0003840001007387 */ /* 0x0007e20000100800 */
[----:B--2---:R-:W-:-:S03]  /*1990*/  VIADD R4, R44, 0x27 ;  /* 0x000000272c047836 */ /* 0x004fc60000000000 */
[----:B------:R2:W-:Y:S01]  /*19a0*/  STL [R1+0x5218], R6 ;  /* 0x0052180601007387 */ /* 0x0005e20000100800 */
[C---:B-1----:R-:W-:Y:S01]  /*19b0*/  VIADD R3, R44.reuse, 0x28 ;  /* 0x000000282c037836 */ /* 0x042fe20000000000 */
[----:B------:R-:W-:Y:S02]  /*19c0*/  IABS R13, R4 ;  /* 0x00000004000d7213 */ /* 0x000fe40000000000 */
[----:B------:R-:W-:Y:S01]  /*19d0*/  STL [R1+0x5214], R5 ;  /* 0x0052140501007387 */ /* 0x000fe20000100800 */
[----:B---3--:R-:W-:Y:S01]  /*19e0*/  VIADD R0, R44, 0x29 ;  /* 0x000000292c007836 */ /* 0x008fe20000000000 */
[----:B------:R-:W-:Y:S02]  /*19f0*/  IABS R15, R3 ;  /* 0x00000003000f7213 */ /* 0x000fe40000000000 */
[----:B------:R1:W-:Y:S02]  /*1a00*/  STL [R1+0x5210], R4 ;  /* 0x0052100401007387 */ /* 0x0003e40000100800 */
[----:B------:R-:W-:-:S02]  /*1a10*/  IABS R17, R0 ;  /* 0x0000000000117213 */ /* 0x000fc40000000000 */
[----:B------:R3:W-:Y:S01]  /*1a20*/  STL [R1+0x520c], R3 ;  /* 0x00520c0301007387 */ /* 0x0007e20000100800 */
[----:B--2---:R-:W-:-:S03]  /*1a30*/  IMAD.HI.U32 R6, R252, R15, RZ ;  /* 0x0000000ffc067227 */ /* 0x004fc600078e00ff */
[----:B------:R2:W-:Y:S01]  /*1a40*/  STL [R1+0x5208], R0 ;  /* 0x0052080001007387 */ /* 0x0005e20000100800 */
[----:B------:R-:W-:-:S04]  /*1a50*/  IMAD.HI.U32 R7, R252, R17, RZ ;  /* 0x00000011fc077227 */ /* 0x000fc800078e00ff */
[----:B-1----:R-:W-:-:S04]  /*1a60*/  IMAD.HI.U32 R4, R252, R11, RZ ;  /* 0x0000000bfc047227 */ /* 0x002fc800078e00ff */
[----:B---3--:R-:W-:Y:S01]  /*1a70*/  IMAD.HI.U32 R3, R252, R9, RZ ;  /* 0x00000009fc037227 */ /* 0x008fe200078e00ff */
[----:B------:R-:W-:-:S03]  /*1a80*/  IADD3 R4, -R4, RZ, RZ ;  /* 0x000000ff04047210 */ /* 0x000fc60007ffe1ff */
[----:B------:R-:W-:Y:S02]  /*1a90*/  IMAD.MOV R3, RZ, RZ, -R3 ;  /* 0x000000ffff037224 */ /* 0x000fe400078e0a03 */
[----:B------:R-:W-:-:S04]  /*1aa0*/  IMAD.HI.U32 R5, R252, R13, RZ ;  /* 0x0000000dfc057227 */ /* 0x000fc800078e00ff */
[C---:B--2---:R-:W-:Y:S02]  /*1ab0*/  IMAD R0, R2.reuse, R3, R9 ;  /* 0x0000000302007224 */ /* 0x044fe400078e0209 */
[----:B------:R-:W-:Y:S02]  /*1ac0*/  IMAD.MOV R6, RZ, RZ, -R6 ;  /* 0x000000ffff067224 */ /* 0x000fe400078e0a06 */
[----:B------:R-:W-:Y:S01]  /*1ad0*/  IMAD.MOV R7, RZ, RZ, -R7 ;  /* 0x000000ffff077224 */ /* 0x000fe200078e0a07 */
[----:B------:R1:W-:Y:S01]  /*1ae0*/  STL [R1+0x380], R0 ;  /* 0x0003800001007387 */ /* 0x0003e20000100800 */
[----:B------:R-:W-:Y:S02]  /*1af0*/  IMAD.MOV R5, RZ, RZ, -R5 ;  /* 0x000000ffff057224 */ /* 0x000fe400078e0a05 */
[----:B------:R-:W-:Y:S02]  /*1b00*/  IMAD R22, R2, R6, R15 ;  /* 0x0000000602167224 */ /* 0x000fe400078e020f */
[----:B------:R-:W-:-:S02]  /*1b10*/  VIADD R6, R44, 0x2a ;  /* 0x0000002a2c067836 */ /* 0x000fc40000000000 */
[C---:B------:R-:W-:Y:S02]  /*1b20*/  IMAD R14, R2.reuse, R5, R13 ;  /* 0x00000005020e7224 */ /* 0x040fe400078e020d */
[C---:B------:R-:W-:Y:S01]  /*1b30*/  IMAD R20, R2.reuse, R4, R11 ;  /* 0x0000000402147224 */ /* 0x040fe200078e020b */
[----:B------:R-:W-:Y:S01]  /*1b40*/  IABS R9, R6 ;  /* 0x0000000600097213 */ /* 0x000fe20000000000 */
[----:B-1----:R-:W-:Y:S02]  /*1b50*/  IMAD R0, R2, R7, R17 ;  /* 0x0000000702007224 */ /* 0x002fe400078e0211 */
[C---:B------:R-:W-:Y:S02]  /*1b60*/  VIADD R5, R44.reuse, 0x2b ;  /* 0x0000002b2c057836 */ /* 0x040fe40000000000 */
[C---:B------:R-:W-:Y:S01]  /*1b70*/  VIADD R4, R44.reuse, 0x2c ;  /* 0x0000002c2c047836 */ /* 0x040fe20000000000 */
[----:B------:R1:W-:Y:S01]  /*1b80*/  STL [R1+0x370], R0 ;  /* 0x0003700001007387 */ /* 0x0003e20000100800 */
[----:B------:R-:W-:Y:S01]  /*1b90*/  VIADD R3, R44, 0x2d ;  /* 0x0000002d2c037836 */ /* 0x000fe20000000000 */
[----:B------:R-:W-:-:S02]  /*1ba0*/  IABS R11, R5 ;  /* 0x00000005000b7213 */ /* 0x000fc40000000000 */
[----:B------:R2:W-:Y:S01]  /*1bb0*/  STL [R1+0x5204], R6 ;  /* 0x0052040601007387 */ /* 0x0005e20000100800 */
[----:B------:R-:W-:Y:S02]  /*1bc0*/  IABS R13, R4 ;  /* 0x00000004000d7213 */ /* 0x000fe40000000000 */
[----:B------:R-:W-:Y:S01]  /*1bd0*/  IABS R15, R3 ;  /* 0x00000003000f7213 */ /* 0x000fe20000000000 */
[----:B------:R3:W-:Y:S01]  /*1be0*/  STL [R1+0x5200], R5 ;  /* 0x0052000501007387 */ /* 0x0007e20000100800 */
[----:B-1----:R-:W-:-:S03]  /*1bf0*/  VIADD R0, R44, 0x2e ;  /* 0x0000002e2c007836 */ /* 0x002fc60000000000 */
[----:B------:R1:W-:Y:S01]  /*1c00*/  STL [R1+0x51fc], R4 ;  /* 0x0051fc0401007387 */ /* 0x0003e20000100800 */
[C---:B--2---:R-:W-:Y:S01]  /*1c10*/  IMAD.HI.U32 R6, R252.reuse, R15, RZ ;  /* 0x0000000ffc067227 */ /* 0x044fe200078e00ff */
[----:B------:R-:W-:Y:S02]  /*1c20*/  IABS R17, R0 ;  /* 0x0000000000117213 */ /* 0x000fe40000000000 */
[----:B------:R2:W-:Y:S01]  /*1c30*/  STL [R1+0x51f8], R3 ;  /* 0x0051f80301007387 */ /* 0x0005e20000100800 */
[----:B---3--:R-:W-:-:S03]  /*1c40*/  IMAD.HI.U32 R5, R252, R13, RZ ;  /* 0x0000000dfc057227 */ /* 0x008fc600078e00ff */
[----:B------:R3:W-:Y:S01]  /*1c50*/  STL [R1+0x51f4], R0 ;  /* 0x0051f40001007387 */ /* 0x0007e20000100800 */
[----:B-1----:R-:W-:-:S04]  /*1c60*/  IMAD.HI.U32 R4, R252, R11, RZ ;  /* 0x0000000bfc047227 */ /* 0x002fc800078e00ff */
[----:B--2---:R-:W-:-:S04]  /*1c70*/  IMAD.HI.U32 R3, R252, R9, RZ ;  /* 0x00000009fc037227 */ /* 0x004fc800078e00ff */
[----:B------:R-:W-:Y:S01]  /*1c80*/  IMAD.MOV R4, RZ, RZ, -R4 ;  /* 0x000000ffff047224 */ /* 0x000fe200078e0a04 */
[----:B------:R-:W-:Y:S01]  /*1c90*/  IADD3 R3, -R3, RZ, RZ ;  /* 0x000000ff03037210 */ /* 0x000fe20007ffe1ff */
[----:B------:R-:W-:-:S04]  /*1ca0*/  IMAD.HI.U32 R7, R252, R17, RZ ;  /* 0x00000011fc077227 */ /* 0x000fc800078e00ff */
[C---:B---3--:R-:W-:Y:S02]  /*1cb0*/  IMAD R0, R2.reuse, R3, R9 ;  /* 0x0000000302007224 */ /* 0x048fe400078e0209 */
[----:B------:R-:W-:Y:S02]  /*1cc0*/  IMAD.MOV R6, RZ, RZ, -R6 ;  /* 0x000000ffff067224 */ /* 0x000fe400078e0a06 */
[----:B------:R-:W-:Y:S01]  /*1cd0*/  IMAD.MOV R5, RZ, RZ, -R5 ;  /* 0x000000ffff057224 */ /* 0x000fe200078e0a05 */
[----:B------:R1:W-:Y:S01]  /*1ce0*/  STL [R1+0x5754], R0 ;  /* 0x0057540001007387 */ /* 0x0003e20000100800 */
[----:B------:R-:W-:Y:S02]  /*1cf0*/  IMAD.MOV R7, RZ, RZ, -R7 ;  /* 0x000000ffff077224 */ /* 0x000fe400078e0a07 */
[C---:B------:R-:W-:Y:S02]  /*1d00*/  IMAD R38, R2.reuse, R6, R15 ;  /* 0x0000000602267224 */ /* 0x040fe400078e020f */
[----:B------:R-:W-:-:S02]  /*1d10*/  IMAD R26, R2, R5, R13 ;  /* 0x00000005021a7224 */ /* 0x000fc400078e020d */
[C---:B------:R-:W-:Y:S02]  /*1d20*/  VIADD R6, R44.reuse, 0x2f ;  /* 0x0000002f2c067836 */ /* 0x040fe40000000000 */
[----:B------:R-:W-:Y:S02]  /*1d30*/  VIADD R5, R44, 0x30 ;  /* 0x000000302c057836 */ /* 0x000fe40000000000 */
[----:B-1----:R-:W-:Y:S01]  /*1d40*/  IMAD R0, R2, R4, R11 ;  /* 0x0000000402007224 */ /* 0x002fe200078e020b */
[----:B------:R-:W-:Y:S01]  /*1d50*/  IABS R9, R6 ;  /* 0x0000000600097213 */ /* 0x000fe20000000000 */
[C---:B------:R-:W-:Y:S01]  /*1d60*/  VIADD R4, R44.reuse, 0x31 ;  /* 0x000000312c047836 */ /* 0x040fe20000000000 */
[----:B------:R-:W-:Y:S01]  /*1d70*/  IABS R11, R5 ;  /* 0x00000005000b7213 */ /* 0x000fe20000000000 */
[----:B------:R-:W-:Y:S01]  /*1d80*/  VIADD R3, R44, 0x32 ;  /* 0x000000322c037836 */ /* 0x000fe20000000000 */
[----:B------:R1:W-:Y:S02]  /*1d90*/  STL [R1+0x368], R0 ;  /* 0x0003680001007387 */ /* 0x0003e40000100800 */
[----:B------:R-:W-:-:S02]  /*1da0*/  IABS R13, R4 ;  /* 0x00000004000d7213 */ /* 0x000fc40000000000 */
[----:B------:R-:W-:Y:S01]  /*1db0*/  IABS R15, R3 ;  /* 0x00000003000f7213 */ /* 0x000fe20000000000 */
[----:B-1----:R-:W-:-:S05]  /*1dc0*/  IMAD R0, R2, R7, R17 ;  /* 0x0000000702007224 */ /* 0x002fca00078e0211 */
[----:B------:R1:W-:Y:S04]  /*1dd0*/  STL [R1+0x35c], R0 ;  /* 0x00035c0001007387 */ /* 0x0003e80000100800 */
[----:B------:R2:W-:Y:S04]  /*1de0*/  STL [R1+0x51f0], R6 ;  /* 0x0051f00601007387 */ /* 0x0005e80000100800 */
[----:B------:R3:W-:Y:S01]  /*1df0*/  STL [R1+0x51ec], R5 ;  /* 0x0051ec0501007387 */ /* 0x0007e20000100800 */
[----:B-1----:R-:W-:-:S03]  /*1e00*/  IADD3 R0, R44, 0x33, RZ ;  /* 0x000000332c007810 */ /* 0x002fc60007ffe0ff */
[----:B------:R1:W-:Y:S01]  /*1e10*/  STL [R1+0x51e8], R4 ;  /* 0x0051e80401007387 */ /* 0x0003e20000100800 */
[----:B------:R-:W-:Y:S01]  /*1e20*/  IABS R17, R0 ;  /* 0x0000000000117213 */ /* 0x000fe20000000000 */
[C---:B--2---:R-:W-:Y:S02]  /*1e30*/  IMAD.HI.U32 R6, R252.reuse, R15, RZ ;  /* 0x0000000ffc067227 */ /* 0x044fe400078e00ff */
[----:B------:R2:W-:Y:S02]  /*1e40*/  STL [R1+0x51e4], R3 ;  /* 0x0051e40301007387 */ /* 0x0005e40000100800 */
[C---:B---3--:R-:W-:Y:S02]  /*1e50*/  IMAD.HI.U32 R5, R252.reuse, R13, RZ ;  /* 0x0000000dfc057227 */ /* 0x048fe400078e00ff */
[----:B------:R3:W-:Y:S02]  /*1e60*/  STL [R1+0x51e0], R0 ;  /* 0x0051e00001007387 */ /* 0x0007e40000100800 */
[----:B-1----:R-:W-:-:S04]  /*1e70*/  IMAD.HI.U32 R4, R252, R11, RZ ;  /* 0x0000000bfc047227 */ /* 0x002fc800078e00ff */
[----:B--2---:R-:W-:-:S04]  /*1e80*/  IMAD.HI.U32 R3, R252, R9, RZ ;  /* 0x00000009fc037227 */ /* 0x004fc800078e00ff */
[----:B------:R-:W-:Y:S02]  /*1e90*/  IMAD.MOV R3, RZ, RZ, -R3 ;  /* 0x000000ffff037224 */ /* 0x000fe400078e0a03 */
[----:B------:R-:W-:Y:S02]  /*1ea0*/  IMAD.MOV R4, RZ, RZ, -R4 ;  /* 0x000000ffff047224 */ /* 0x000fe400078e0a04 */
[C---:B------:R-:W-:Y:S02]  /*1eb0*/  IMAD R3, R2.reuse, R3, R9 ;  /* 0x0000000302037224 */ /* 0x040fe400078e0209 */
[----:B---3--:R-:W-:Y:S01]  /*1ec0*/  IMAD R0, R2, R4, R11 ;  /* 0x0000000402007224 */ /* 0x008fe200078e020b */
[----:B------:R-:W-:Y:S01]  /*1ed0*/  IABS R11, R12 ;  /* 0x0000000c000b7213 */ /* 0x000fe20000000000 */
[----:B------:R-:W-:Y:S01]  /*1ee0*/  VIADD R9, R44, 0x34 ;  /* 0x000000342c097836 */ /* 0x000fe20000000000 */
[----:B------:R1:W-:Y:S01]  /*1ef0*/  STL [R1+0x358], R3 ;  /* 0x0003580301007387 */ /* 0x0003e20000100800 */
[----:B------:R-:W-:-:S03]  /*1f00*/  IMAD.HI.U32 R7, R252, R17, RZ ;  /* 0x00000011fc077227 */ /* 0x000fc600078e00ff */
[----:B------:R2:W-:Y:S01]  /*1f10*/  STL [R1+0x354], R0 ;  /* 0x0003540001007387 */ /* 0x0005e20000100800 */
[----:B------:R-:W-:Y:S02]  /*1f20*/  IMAD.MOV R6, RZ, RZ, -R6 ;  /* 0x000000ffff067224 */ /* 0x000fe400078e0a06 */
[----:B------:R-:W-:Y:S01]  /*1f30*/  IMAD.MOV R5, RZ, RZ, -R5 ;  /* 0x000000ffff057224 */ /* 0x000fe200078e0a05 */
[----:B------:R3:W-:Y:S01]  /*1f40*/  STL [R1+0x51dc], R9 ;  /* 0x0051dc0901007387 */ /* 0x0007e20000100800 */
[----:B------:R-:W-:Y:S01]  /*1f50*/  IMAD.MOV R7, RZ, RZ, -R7 ;  /* 0x000000ffff077224 */ /* 0x000fe200078e0a07 */
[----:B-1----:R-:W-:Y:S01]  /*1f60*/  IADD3 R3, R44, 0x37, RZ ;  /* 0x000000372c037810 */ /* 0x002fe20007ffe0ff */
[C---:B------:R-:W-:Y:S01]  /*1f70*/  IMAD R43, R2.reuse, R6, R15 ;  /* 0x00000006022b7224 */ /* 0x040fe200078e020f */
[----:B------:R-:W-:Y:S01]  /*1f80*/  STL [R1+0x51d8], R12 ;  /* 0x0051d80c01007387 */ /* 0x000fe20000100800 */
[----:B------:R-:W-:Y:S01]  /*1f90*/  IMAD R36, R2, R5, R13 ;  /* 0x0000000502247224 */ /* 0x000fe200078e020d */
[----:B------:R-:W-:Y:S01]  /*1fa0*/  IABS R15, R3 ;  /* 0x00000003000f7213 */ /* 0x000fe20000000000 */
[----:B--2---:R-:W-:Y:S01]  /*1fb0*/  VIADD R0, R44, 0x38 ;  /* 0x000000382c007836 */ /* 0x004fe20000000000 */
[----:B------:R-:W-:Y:S01]  /*1fc0*/  STL [R1+0x51d4], R10 ;  /* 0x0051d40a01007387 */ /* 0x000fe20000100800 */
[----:B------:R-:W-:Y:S01]  /*1fd0*/  IABS R13, R10 ;  /* 0x0000000a000d7213 */ /* 0x000fe20000000000 */
[----:B------:R-:W-:Y:S01]  /*1fe0*/  IMAD R41, R2, R7, R17 ;  /* 0x0000000702297224 */ /* 0x000fe200078e0211 */
[----:B---3--:R-:W-:Y:S01]  /*1ff0*/  IABS R9, R9 ;  /* 0x0000000900097213 */ /* 0x008fe20000000000 */
[----:B------:R1:W-:Y:S01]  /*2000*/  STL [R1+0x51d0], R3 ;  /* 0x0051d00301007387 */ /* 0x0003e20000100800 */
[----:B------:R-:W-:Y:S01]  /*2010*/  IMAD.HI.U32 R4, R252, R11, RZ ;  /* 0x0000000bfc047227 */ /* 0x000fe200078e00ff */
[----:B------:R-:W-:-:S02]  /*2020*/  IABS R17, R0 ;  /* 0x0000000000117213 */ /* 0x000fc40000000000 */
[----:B------:R2:W-:Y:S01]  /*2030*/  STL [R1+0x51cc], R0 ;  /* 0x0051cc0001007387 */ /* 0x0005e20000100800 */
[----:B------:R-:W-:-:S04]  /*2040*/  IMAD.HI.U32 R5, R252, R13, RZ ;  /* 0x0000000dfc057227 */ /* 0x000fc800078e00ff */
[----:B------:R-:W-:-:S04]  /*2050*/  IMAD.HI.U32 R6, R252, R15, RZ ;  /* 0x0000000ffc067227 */ /* 0x000fc800078e00ff */
[----:B-1----:R-:W-:-:S04]  /*2060*/  IMAD.HI.U32 R3, R252, R9, RZ ;  /* 0x00000009fc037227 */ /* 0x002fc800078e00ff */
[----:B------:R-:W-:Y:S02]  /*2070*/  IMAD.MOV R3, RZ, RZ, -R3 ;  /* 0x000000ffff037224 */ /* 0x000fe400078e0a03 */
[----:B------:R-:W-:Y:S02]  /*2080*/  IMAD.MOV R4, RZ, RZ, -R4 ;  /* 0x000000ffff047224 */ /* 0x000fe400078e0a04 */
[----:B------:R-:W-:-:S04]  /*2090*/  IMAD.HI.U32 R7, R252, R17, RZ ;  /* 0x00000011fc077227 */ /* 0x000fc800078e00ff */
[C---:B------:R-:W-:Y:S02]  /*20a0*/  IMAD R3, R2.reuse, R3, R9 ;  /* 0x0000000302037224 */ /* 0x040fe400078e0209 */
[----:B------:R-:W-:Y:S02]  /*20b0*/  IMAD.MOV R5, RZ, RZ, -R5 ;  /* 0x000000ffff057224 */ /* 0x000fe400078e0a05 */
[----:B------:R-:W-:Y:S01]  /*20c0*/  IMAD.MOV R6, RZ, RZ, -R6 ;  /* 0x000000ffff067224 */ /* 0x000fe200078e0a06 */
[----:B------:R1:W-:Y:S01]  /*20d0*/  STL [R1+0x344], R3 ;  /* 0x0003440301007387 */ /* 0x0003e20000100800 */
[C---:B--2---:R-:W-:Y:S02]  /*20e0*/  IMAD R0, R2.reuse, R4, R11 ;  /* 0x0000000402007224 */ /* 0x044fe400078e020b */
[----:B------:R-:W-:Y:S02]  /*20f0*/  IMAD.MOV R7, RZ, RZ, -R7 ;  /* 0x000000ffff077224 */ /* 0x000fe400078e0a07 */
[----:B------:R-:W-:Y:S01]  /*2100*/  IMAD R4, R2, R5, R13 ;  /* 0x0000000502047224 */ /* 0x000fe200078e020d */
[----:B------:R2:W-:Y:S01]  /*2110*/  STL [R1+0x340], R0 ;  /* 0x0003400001007387 */ /* 0x0005e20000100800 */
[----:B------:R-:W-:-:S02]  /*2120*/  VIADD R5, R44, 0x3a ;  /* 0x0000003a2c057836 */ /* 0x000fc40000000000 */
[----:B-1----:R-:W-:Y:S01]  /*2130*/  IMAD R3, R2, R6, R15 ;  /* 0x0000000602037224 */ /* 0x002fe200078e020f */
[----:B------:R1:W-:Y:S01]  /*2140*/  STL [R1+0x33c], R4 ;  /* 0x00033c0401007387 */ /* 0x0003e20000100800 */
[----:B------:R-:W-:Y:S01]  /*2150*/  VIADD R6, R44, 0x39 ;  /* 0x000000392c067836 */ /* 0x000fe20000000000 */
[----:B------:R-:W-:Y:S02]  /*2160*/  IABS R11, R5 ;  /* 0x00000005000b7213 */ /* 0x000fe40000000000 */
[----:B------:R3:W-:Y:S01]  /*2170*/  STL [R1+0x338], R3 ;  /* 0x0003380301007387 */ /* 0x0007e20000100800 */
[----:B--2---:R-:W-:Y:S01]  /*2180*/  IMAD R0, R2, R7, R17 ;  /* 0x0000000702007224 */ /* 0x004fe200078e0211 */
[----:B------:R-:W-:Y:S02]  /*2190*/  IABS R9, R6 ;  /* 0x0000000600097213 */ /* 0x000fe40000000000 */
[C---:B-1----:R-:W-:Y:S02]  /*21a0*/  IADD3 R4, R44.reuse, 0x3b, RZ ;  /* 0x0000003b2c047810 */ /* 0x042fe40007ffe0ff */
        /* <DEDUP_REMOVED lines=20> */
[----:B------:R-:W-:Y:S01]  /*22f0*/  IMAD.MOV R6, RZ, RZ, -R6 ;  /* 0x000000ffff067224 */ /* 0x000fe200078e0a06 */
[----:B------:R1:W-:Y:S01]  /*2300*/  STL [R1+0x330], R3 ;  /* 0x0003300301007387 */ /* 0x0003e20000100800 */
[C---:B---3--:R-:W-:Y:S02]  /*2310*/  IMAD R0, R2.reuse, R4, R11 ;  /* 0x0000000402007224 */ /* 0x048fe400078e020b */
[----:B------:R-:W-:Y:S02]  /*2320*/  IMAD.MOV R7, RZ, RZ, -R7 ;  /* 0x000000ffff077224 */ /* 0x000fe400078e0a07 */
[----:B------:R-:W-:Y:S01]  /*2330*/  IMAD R4, R2, R5, R13 ;  /* 0x0000000502047224 */ /* 0x000fe200078e020d */
[----:B------:R2:W-:Y:S01]  /*2340*/  STL [R1+0x32c], R0 ;  /* 0x00032c0001007387 */ /* 0x0005e20000100800 */
[----:B------:R-:W-:Y:S01]  /*2350*/  IADD3 R5, R44, 0x3f, RZ ;  /* 0x0000003f2c057810 */ /* 0x000fe20007ffe0ff */
[----:B-1----:R-:W-:-:S02]  /*2360*/  IMAD R3, R2, R6, R15 ;  /* 0x0000000602037224 */ /* 0x002fc400078e020f */
        /* <DEDUP_REMOVED lines=14> */
[----:B------:R-:W-:Y:S02]  /*2450*/  STL [R1+0x51ac], R4 ;  /* 0x0051ac0401007387 */ /* 0x000fe40000100800 */
[C---:B--2---:R-:W-:Y:S01]  /*2460*/  IMAD.HI.U32 R6, R252.reuse, R15, RZ ;  /* 0x0000000ffc067227 */ /* 0x044fe200078e00ff */
[----:B------:R-:W-:Y:S01]  /*2470*/  IABS R17, R0 ;  /* 0x0000000000117213 */ /* 0x000fe20000000000 */
[----:B------:R1:W-:Y:S02]  /*2480*/  STL [R1+0x51a8], R3 ;  /* 0x0051a80301007387 */ /* 0x0003e40000100800 */
[----:B---3--:R-:W-:-:S02]  /*2490*/  IMAD.HI.U32 R5, R252, R13, RZ ;  /* 0x0000000dfc057227 */ /* 0x008fc400078e00ff */
[----:B------:R2:W-:Y:S02]  /*24a0*/  STL [R1+0x51a4], R0 ;  /* 0x0051a40001007387 */ /* 0x0005e40000100800 */
[----:B------:R-:W-:-:S04]  /*24b0*/  IMAD.HI.U32 R7, R252, R17, RZ ;  /* 0x00000011fc077227 */ /* 0x000fc800078e00ff */
[----:B-1----:R-:W-:-:S04]  /*24c0*/  IMAD.HI.U32 R3, R252, R9, RZ ;  /* 0x00000009fc037227 */ /* 0x002fc800078e00ff */
[----:B------:R-:W-:Y:S02]  /*24d0*/  IMAD.MOV R3, RZ, RZ, -R3 ;  /* 0x000000ffff037224 */ /* 0x000fe400078e0a03 */
[----:B------:R-:W-:-:S04]  /*24e0*/  IMAD.HI.U32 R4, R252, R11, RZ ;  /* 0x0000000bfc047227 */ /* 0x000fc800078e00ff */
[----:B------:R-:W-:Y:S02]  /*24f0*/  IMAD.MOV R6, RZ, RZ, -R6 ;  /* 0x000000ffff067224 */ /* 0x000fe400078e0a06 */
[C---:B--2---:R-:W-:Y:S02]  /*2500*/  IMAD R0, R2.reuse, R3, R9 ;  /* 0x0000000302007224 */ /* 0x044fe400078e0209 */
[----:B------:R-:W-:Y:S02]  /*2510*/  IMAD.MOV R7, RZ, RZ, -R7 ;  /* 0x000000ffff077224 */ /* 0x000fe400078e0a07 */
[----:B------:R-:W-:Y:S01]  /*2520*/  IMAD.MOV R5, RZ, RZ, -R5 ;  /* 0x000000ffff057224 */ /* 0x000fe200078e0a05 */
[----:B------:R1:W-:Y:S01]  /*2530*/  STL [R1+0x31c], R0 ;  /* 0x00031c0001007387 */ /* 0x0003e20000100800 */
[----:B------:R-:W-:Y:S02]  /*2540*/  IMAD.MOV R4, RZ, RZ, -R4 ;  /* 0x000000ffff047224 */ /* 0x000fe400078e0a04 */
[----:B------:R-:W-:Y:S01]  /*2550*/  IMAD R3, R2, R6, R15 ;  /* 0x0000000602037224 */ /* 0x000fe200078e020f */
[----:B------:R-:W-:Y:S01]  /*2560*/  IADD3 R6, R44, 0x43, RZ ;  /* 0x000000432c067810 */ /* 0x000fe20007ffe0ff */
[----:B------:R-:W-:-:S02]  /*2570*/  IMAD R28, R2, R5, R13 ;  /* 0x00000005021c7224 */ /* 0x000fc400078e020d */
[----:B------:R-:W-:Y:S01]  /*2580*/  IMAD R29, R2, R4, R11 ;  /* 0x00000004021d7224 */ /* 0x000fe200078e020b */
[----:B------:R2:W-:Y:S01]  /*2590*/  STL [R1+0x310], R3 ;  /* 0x0003100301007387 */ /* 0x0005e20000100800 */
[----:B------:R-:W-:Y:S01]  /*25a0*/  VIADD R5, R44, 0x44 ;  /* 0x000000442c057836 */ /* 0x000fe20000000000 */
[----:B------:R-:W-:Y:S01]  /*25b0*/  IABS R9, R6 ;  /* 0x0000000600097213 */ /* 0x000fe20000000000 */
[----:B-1----:R-:W-:Y:S02]  /*25c0*/  IMAD R0, R2, R7, R17 ;  /* 0x0000000702007224 */ /* 0x002fe400078e0211 */
[C---:B------:R-:W-:Y:S01]  /*25d0*/  VIADD R4, R44.reuse, 0x45 ;  /* 0x000000452c047836 */ /* 0x040fe20000000000 */
[----:B------:R-:W-:Y:S02]  /*25e0*/  IABS R11, R5 ;  /* 0x00000005000b7213 */ /* 0x000fe40000000000 */
[----:B------:R1:W-:Y:S01]  /*25f0*/  STL [R1+0x30c], R0 ;  /* 0x00030c0001007387 */ /* 0x0003e20000100800 */
[----:B--2---:R-:W-:Y:S01]  /*2600*/  VIADD R3, R44, 0x46 ;  /* 0x000000462c037836 */ /* 0x004fe20000000000 */
[----:B------:R-:W-:-:S02]  /*2610*/  IABS R13, R4 ;  /* 0x00000004000d7213 */ /* 0x000fc40000000000 */
[----:B------:R2:W-:Y:S02]  /*2620*/  STL [R1+0x51a0], R6 ;  /* 0x0051a00601007387 */ /* 0x0005e40000100800 */
[----:B------:R-:W-:Y:S02]  /*2630*/  IABS R15, R3 ;  /* 0x00000003000f7213 */ /* 0x000fe40000000000 */
        /* <DEDUP_REMOVED lines=51> */
[C---:B---3--:R-:W-:Y:S01]  /*2970*/  IMAD R0, R2.reuse, R4, R11 ;  /* 0x0000000402007224 */ /* 0x048fe200078e020b */
[----:B------:R1:W-:Y:S01]  /*2980*/  STL [R1+0x2f4], R9 ;  /* 0x0002f40901007387 */ /* 0x0003e20000100800 */
[----:B------:R-:W-:Y:S02]  /*2990*/  IMAD.MOV R7, RZ, RZ, -R7 ;  /* 0x000000ffff077224 */ /* 0x000fe400078e0a07 */
[C---:B------:R-:W-:Y:S01]  /*29a0*/  IMAD R3, R2.reuse, R5, R13 ;  /* 0x0000000502037224 */ /* 0x040fe200078e020d */
[----:B------:R2:W-:Y:S01]  /*29b0*/  STL [R1+0x2f0], R0 ;  /* 0x0002f00001007387 */ /* 0x0005e20000100800 */
[----:B------:R-:W-:-:S02]  /*29c0*/  IMAD R42, R2, R6, R15 ;  /* 0x00000006022a7224 */ /* 0x000fc400078e020f */
[C---:B------:R-:W-:Y:S01]  /*29d0*/  VIADD R6, R44.reuse, 0x4d ;  /* 0x0000004d2c067836 */ /* 0x040fe20000000000 */
[----:B------:R3:W-:Y:S01]  /*29e0*/  STL [R1+0x2ec], R3 ;  /* 0x0002ec0301007387 */ /* 0x0007e20000100800 */
[C---:B------:R-:W-:Y:S02]  /*29f0*/  VIADD R5, R44.reuse, 0x4e ;  /* 0x0000004e2c057836 */ /* 0x040fe40000000000 */
[----:B------:R-:W-:Y:S01]  /*2a00*/  VIADD R4, R44, 0x4f ;  /* 0x0000004f2c047836 */ /* 0x000fe20000000000 */
[----:B-1----:R-:W-:Y:S01]  /*2a10*/  IABS R9, R6 ;  /* 0x0000000600097213 */ /* 0x002fe20000000000 */
[----:B--2---:R-:W-:Y:S01]  /*2a20*/  IMAD R0, R2, R7, R17 ;  /* 0x0000000702007224 */ /* 0x004fe200078e0211 */
[----:B------:R-:W-:Y:S02]  /*2a30*/  IABS R11, R5 ;  /* 0x00000005000b7213 */ /* 0x000fe40000000000 */
[----:B------:R-:W-:Y:S01]  /*2a40*/  IABS R13, R4 ;  /* 0x00000004000d7213 */ /* 0x000fe20000000000 */
[----:B---3--:R-:W-:Y:S01]  /*2a50*/  VIADD R3, R44, 0x50 ;  /* 0x000000502c037836 */ /* 0x008fe20000000000 */
[----:B------:R1:W-:Y:S04]  /*2a60*/  STL [R1+0x2e4], R0 ;  /* 0x0002e40001007387 */ /* 0x0003e80000100800 */
[----:B------:R2:W-:Y:S01]  /*2a70*/  STL [R1+0x5178], R6 ;  /* 0x0051780601007387 */ /* 0x0005e20000100800 */
[----:B------:R-:W-:-:S03]  /*2a80*/  IABS R15, R3 ;  /* 0x00000003000f7213 */ /* 0x000fc60000000000 */
        /* <DEDUP_REMOVED lines=8> */
[----:B-1----:R-:W-:Y:S01]  /*2b10*/  IMAD.HI.U32 R4, R252, R11, RZ ;  /* 0x0000000bfc047227 */ /* 0x002fe200078e00ff */
[----:B------:R-:W-:-:S03]  /*2b20*/  IADD3 R5, -R5, RZ, RZ ;  /* 0x000000ff05057210 */ /* 0x000fc60007ffe1ff */
        /* <DEDUP_REMOVED lines=9> */
[----:B------:R-:W-:Y:S01]  /*2bc0*/  IMAD R4, R2, R5, R13 ;  /* 0x0000000502047224 */ /* 0x000fe200078e020d */
[----:B------:R2:W-:Y:S01]  /*2bd0*/  STL [R1+0x2dc], R0 ;  /* 0x0002dc0001007387 */ /* 0x0005e20000100800 */
[----:B------:R-:W-:-:S03]  /*2be0*/  VIADD R5, R44, 0x53 ;  /* 0x000000532c057836 */ /* 0x000fc60000000000 */
[----:B------:R3:W-:Y:S01]  /*2bf0*/  STL [R1+0x2d8], R4 ;  /* 0x0002d80401007387 */ /* 0x0007e20000100800 */
[----:B-1----:R-:W-:Y:S01]  /*2c00*/  IMAD R3, R2, R6, R15 ;  /* 0x0000000602037224 */ /* 0x002fe200078e020f */
[----:B------:R-:W-:Y:S01]  /*2c10*/  IABS R11, R5 ;  /* 0x00000005000b7213 */ /* 0x000fe20000000000 */
        /* <DEDUP_REMOVED lines=18> */
[----:B--2---:R-:W-:-:S04]  /*2d40*/  IMAD.HI.U32 R4, R252, R11, RZ ;  /* 0x0000000bfc047227 */ /* 0x004fc800078e00ff */
[----:B----4-:R-:W-:Y:S01]  /*2d50*/  IMAD.HI.U32 R3, R252, R9, RZ ;  /* 0x00000009fc037227 */ /* 0x010fe200078e00ff */
[----:B------:R-:W-:-:S03]  /*2d60*/  IADD3 R4, -R4, RZ, RZ ;  /* 0x000000ff04047210 */ /* 0x000fc60007ffe1ff */
        /* <DEDUP_REMOVED lines=34> */
[----:B------:R-:W-:Y:S01]  /*2f90*/  IMAD.MOV R4, RZ, RZ, -R4 ;  /* 0x000000ffff047224 */ /* 0x000fe200078e0a04 */
[----:B------:R-:W-:Y:S01]  /*2fa0*/  IADD3 R3, -R3, RZ, RZ ;  /* 0x000000ff03037210 */ /* 0x000fe20007ffe1ff */
[----:B------:R-:W-:-:S04]  /*2fb0*/  IMAD.HI.U32 R7, R252, R17, RZ ;  /* 0x00000011fc077227 */ /* 0x000fc800078e00ff */
[C---:B------:R-:W-:Y:S02]  /*2fc0*/  IMAD R9, R2.reuse, R3, R9 ;  /* 0x0000000302097224 */ /* 0x040fe400078e0209 */
[----:B------:R-:W-:Y:S02]  /*2fd0*/  IMAD.MOV R5, RZ, RZ, -R5 ;  /* 0x000000ffff057224 */ /* 0x000fe400078e0a05 */
[C---:B---3--:R-:W-:Y:S01]  /*2fe0*/  IMAD R0, R2.reuse, R4, R11 ;  /* 0x0000000402007224 */ /* 0x048fe200078e020b */
[----:B------:R1:W-:Y:S01]  /*2ff0*/  STL [R1+0x2b8], R9 ;  /* 0x0002b80901007387 */ /* 0x0003e20000100800 */
[----:B------:R-:W-:Y:S02]  /*3000*/  IMAD.MOV R6, RZ, RZ, -R6 ;  /* 0x000000ffff067224 */ /* 0x000fe400078e0a06 */
[----:B------:R-:W-:Y:S01]  /*3010*/  IMAD.MOV R7, RZ, RZ, -R7 ;  /* 0x000000ffff077224 */ /* 0x000fe200078e0a07 */
[----:B------:R2:W-:Y:S01]  /*3020*/  STL [R1+0x2b4], R0 ;  /* 0x0002b40001007387 */ /* 0x0005e20000100800 */
[----:B------:R-:W-:-:S02]  /*3030*/  IMAD R3, R2, R5, R13 ;  /* 0x0000000502037224 */ /* 0x000fc400078e020d */
[----:B------:R-:W-:Y:S02]  /*3040*/  IMAD R25, R2, R6, R15 ;  /* 0x0000000602197224 */ /* 0x000fe400078e020f */
        /* <DEDUP_REMOVED lines=43> */
[----:B---3--:R-:W-:-:S03]  /*3300*/  IADD3 R3, R44, 0x64, RZ ;  /* 0x000000642c037810 */ /* 0x008fc60007ffe0ff */
        /* <DEDUP_REMOVED lines=86> */
[----:B------:R-:W-:Y:S02]  /*3870*/  IMAD.MOV R5, RZ, RZ, -R5 ;  /* 0x000000ffff057224 */ /* 0x000fe400078e0a05 */
[C---:B------:R-:W-:Y:S02]  /*3880*/  IMAD R3, R2.reuse, R3, R9 ;  /* 0x0000000302037224 */ /* 0x040fe400078e0209 */
[C---:B---3--:R-:W-:Y:S02]  /*3890*/  IMAD R0, R2.reuse, R4, R11 ;  /* 0x0000000402007224 */ /* 0x048fe400078e020b */
[----:B------:R-:W-:Y:S01]  /*38a0*/  IMAD.MOV R6, RZ, RZ, -R6 ;  /* 0x000000ffff067224 */ /* 0x000fe200078e0a06 */
[----:B------:R1:W-:Y:S01]  /*38b0*/  STL [R1+0x268], R3 ;  /* 0x0002680301007387 */ /* 0x0003e20000100800 */
[----:B------:R-:W-:Y:S02]  /*38c0*/  IMAD.MOV R7, RZ, RZ, -R7 ;  /* 0x000000ffff077224 */ /* 0x000fe400078e0a07 */
[----:B------:R-:W-:Y:S01]  /*38d0*/  IMAD R4, R2, R5, R13 ;  /* 0x0000000502047224 */ /* 0x000fe200078e020d */
[----:B------:R2:W-:Y:S01]  /*38e0*/  STL [R1+0x264], R0 ;  /* 0x0002640001007387 */ /* 0x0005e20000100800 */
[----:B------:R-:W-:-:S03]  /*38f0*/  VIADD R5, R44, 0x71 ;  /* 0x000000712c057836 */ /* 0x000fc60000000000 */
[----:B------:R3:W-:Y:S01]  /*3900*/  STL [R1+0x260], R4 ;  /* 0x0002600401007387 */ /* 0x0007e20000100800 */
[----:B-1----:R-:W-:Y:S01]  /*3910*/  IMAD R3, R2, R6, R15 ;  /* 0x0000000602037224 */ /* 0x002fe200078e020f */
[----:B------:R-:W-:Y:S02]  /*3920*/  IADD3 R6, R44, 0x70, RZ ;  /* 0x000000702c067810 */ /* 0x000fe40007ffe0ff */
[----:B------:R-:W-:Y:S01]  /*3930*/  IABS R11, R5 ;  /* 0x00000005000b7213 */ /* 0x000fe20000000000 */
[----:B--2---:R-:W-:Y:S01]  /*3940*/  IMAD R0, R2, R7, R17 ;  /* 0x0000000702007224 */ /* 0x004fe200078e0211 */
[----:B------:R1:W-:Y:S01]  /*3950*/  STL [R1+0x25c], R3 ;  /* 0x00025c0301007387 */ /* 0x0003e20000100800 */
[----:B------:R-:W-:Y:S01]  /*3960*/  IABS R9, R6 ;  /* 0x0000000600097213 */ /* 0x000fe20000000000 */
[C---:B---3--:R-:W-:Y:S02]  /*3970*/  VIADD R4, R44.reuse, 0x72 ;  /* 0x000000722c047836 */ /* 0x048fe40000000000 */
[----:B------:R2:W-:Y:S04]  /*3980*/  STL [R1+0x258], R0 ;  /* 0x0002580001007387 */ /* 0x0005e80000100800 */
[----:B------:R3:W-:Y:S01]  /*3990*/  STL [R1+0x50ec], R6 ;  /* 0x0050ec0601007387 */ /* 0x0007e20000100800 */
[----:B------:R-:W-:Y:S01]  /*39a0*/  IABS R7, R4 ;  /* 0x0000000400077213 */ /* 0x000fe20000000000 */
[----:B-1----:R-:W-:-:S02]  /*39b0*/  VIADD R3, R44, 0x73 ;  /* 0x000000732c037836 */ /* 0x002fc40000000000 */
[----:B------:R1:W-:Y:S01]  /*39c0*/  STL [R1+0x50e8], R5 ;  /* 0x0050e80501007387 */ /* 0x0003e20000100800 */
[----:B--2---:R-:W-:-:S03]  /*39d0*/  VIADD R0, R44, 0x74 ;  /* 0x000000742c007836 */ /* 0x004fc60000000000 */
[----:B------:R2:W-:Y:S01]  /*39e0*/  STL [R1+0x50e4], R4 ;  /* 0x0050e40401007387 */ /* 0x0005e20000100800 */
[----:B------:R-:W-:-:S03]  /*39f0*/  IMAD.HI.U32 R10, R252, R7, RZ ;  /* 0x00000007fc0a7227 */ /* 0x000fc600078e00ff */
[----:B------:R4:W-:Y:S01]  /*3a00*/  STL [R1+0x50e0], R3 ;  /* 0x0050e00301007387 */ /* 0x0009e20000100800 */
[C---:B---3--:R-:W-:Y:S01]  /*3a10*/  IMAD.HI.U32 R6, R252.reuse, R11, RZ ;  /* 0x0000000bfc067227 */ /* 0x048fe200078e00ff */
[----:B-1----:R-:W-:Y:S02]  /*3a20*/  IABS R5, R3 ;  /* 0x0000000300057213 */ /* 0x002fe40000000000 */
[----:B------:R1:W-:Y:S01]  /*3a30*/  STL [R1+0x50dc], R0 ;  /* 0x0050dc0001007387 */ /* 0x0003e20000100800 */
[----:B------:R-:W-:Y:S02]  /*3a40*/  IMAD.MOV R6, RZ, RZ, -R6 ;  /* 0x000000ffff067224 */ /* 0x000fe400078e0a06 */
[----:B--2---:R-:W-:Y:S01]  /*3a50*/  IMAD.HI.U32 R4, R252, R9, RZ ;  /* 0x00000009fc047227 */ /* 0x004fe200078e00ff */
[----:B----4-:R-:W-:-:S03]  /*3a60*/  IABS R3, R0 ;  /* 0x0000000000037213 */ /* 0x010fc60000000000 */
[----:B------:R-:W-:Y:S02]  /*3a70*/  IMAD.MOV R4, RZ, RZ, -R4 ;  /* 0x000000ffff047224 */ /* 0x000fe400078e0a04 */
[----:B------:R-:W-:-:S04]  /*3a80*/  IMAD.HI.U32 R12, R252, R5, RZ ;  /* 0x00000005fc0c7227 */ /* 0x000fc800078e00ff */
[----:B------:R-:W-:-:S04]  /*3a90*/  IMAD.HI.U32 R13, R252, R3, RZ ;  /* 0x00000003fc0d7227 */ /* 0x000fc800078e00ff */
[----:B------:R-:W-:Y:S01]  /*3aa0*/  IMAD.MOV R10, RZ, RZ, -R10 ;  /* 0x000000ffff0a7224 */ /* 0x000fe200078e0a0a */
[----:B------:R-:W-:Y:S01]  /*3ab0*/  IADD3 R13, -R13, RZ, RZ ;  /* 0x000000ff0d0d7210 */ /* 0x000fe20007ffe1ff */
[C---:B------:R-:W-:Y:S02]  /*3ac0*/  IMAD R4, R2.reuse, R4, R9 ;  /* 0x0000000402047224 */ /* 0x040fe400078e0209 */
[----:B------:R-:W-:Y:S02]  /*3ad0*/  IMAD.MOV R12, RZ, RZ, -R12 ;  /* 0x000000ffff0c7224 */ /* 0x000fe400078e0a0c */
[C---:B-1----:R-:W-:Y:S01]  /*3ae0*/  IMAD R0, R2.reuse, R6, R11 ;  /* 0x0000000602007224 */ /* 0x042fe200078e020b */
[----:B------:R1:W-:Y:S01]  /*3af0*/  STL [R1+0x254], R4 ;  /* 0x0002540401007387 */ /* 0x0003e20000100800 */
[----:B------:R-:W-:Y:S02]  /*3b00*/  IMAD R6, R2, R10, R7 ;  /* 0x0000000a02067224 */ /* 0x000fe400078e0207 */
[----:B------:R-:W-:Y:S01]  /*3b10*/  VIADD R7, R44, 0x75 ;  /* 0x000000752c077836 */ /* 0x000fe20000000000 */
[----:B------:R2:W-:Y:S04]  /*3b20*/  STL [R1+0x250], R0 ;  /* 0x0002500001007387 */ /* 0x0005e80000100800 */
[----:B------:R3:W-:Y:S01]  /*3b30*/  STL [R1+0x24c], R6 ;  /* 0x00024c0601007387 */ /* 0x0007e20000100800 */
[----:B-1----:R-:W-:Y:S01]  /*3b40*/  IMAD R4, R2, R12, R5 ;  /* 0x0000000c02047224 */ /* 0x002fe200078e0205 */
[----:B------:R-:W-:Y:S01]  /*3b50*/  IABS R12, R7 ;  /* 0x00000007000c7213 */ /* 0x000fe20000000000 */
[----:B------:R-:W-:-:S02]  /*3b60*/  VIADD R5, R44, 0x77 ;  /* 0x000000772c057836 */ /* 0x000fc40000000000 */
[----:B--2---:R-:W-:Y:S01]  /*3b70*/  IMAD R0, R2, R13, R3 ;  /* 0x0000000d02007224 */ /* 0x004fe200078e0203 */
[----:B------:R1:W-:Y:S01]  /*3b80*/  STL [R1+0x248], R4 ;  /* 0x0002480401007387 */ /* 0x0003e20000100800 */
[----:B------:R-:W-:-:S03]  /*3b90*/  IMAD.HI.U32 R13, R252, R12, RZ ;  /* 0x0000000cfc0d7227 */ /* 0x000fc600078e00ff */
[----:B------:R2:W-:Y:S01]  /*3ba0*/  STL [R1+0x244], R0 ;  /* 0x0002440001007387 */ /* 0x0005e20000100800 */
[C---:B---3--:R-:W-:Y:S02]  /*3bb0*/  VIADD R6, R44.reuse, 0x76 ;  /* 0x000000762c067836 */ /* 0x048fe40000000000 */
[----:B------:R-:W-:Y:S01]  /*3bc0*/  IMAD.MOV R13, RZ, RZ, -R13 ;  /* 0x000000ffff0d7224 */ /* 0x000fe200078e0a0d */
[----:B------:R3:W-:Y:S01]  /*3bd0*/  STL [R1+0x50d8], R7 ;  /* 0x0050d80701007387 */ /* 0x0007e20000100800 */
[----:B-1----:R-:W-:Y:S01]  /*3be0*/  VIADD R4, R44, 0x78 ;  /* 0x000000782c047836 */ /* 0x002fe20000000000 */
[----:B------:R-:W-:Y:S02]  /*3bf0*/  IABS R10, R6 ;  /* 0x00000006000a7213 */ /* 0x000fe40000000000 */
[----:B------:R-:W-:Y:S01]  /*3c00*/  STL [R1+0x50d4], R6 ;  /* 0x0050d40601007387 */ /* 0x000fe20000100800 */
[----:B------:R-:W-:Y:S02]  /*3c10*/  IMAD R12, R2, R13, R12 ;  /* 0x0000000d020c7224 */ /* 0x000fe400078e020c */
[----:B--2---:R-:W-:Y:S01]  /*3c20*/  VIADD R0, R44, 0x79 ;  /* 0x000000792c007836 */ /* 0x004fe20000000000 */
[----:B------:R1:W-:Y:S01]  /*3c30*/  STL [R1+0x50d0], R5 ;  /* 0x0050d00501007387 */ /* 0x0003e20000100800 */
[----:B------:R-:W-:Y:S01]  /*3c40*/  IMAD.HI.U32 R11, R252, R10, RZ ;  /* 0x0000000afc0b7227 */ /* 0x000fe200078e00ff */
[----:B---3--:R-:W-:-:S02]  /*3c50*/  IABS R7, R5 ;  /* 0x0000000500077213 */ /* 0x008fc40000000000 */
[----:B------:R-:W-:Y:S01]  /*3c60*/  IABS R3, R0 ;  /* 0x0000000000037213 */ /* 0x000fe20000000000 */
[----:B------:R-:W-:Y:S01]  /*3c70*/  IMAD.MOV R11, RZ, RZ, -R11 ;  /* 0x000000ffff0b7224 */ /* 0x000fe200078e0a0b */
[----:B------:R2:W-:Y:S01]  /*3c80*/  STL [R1+0x50cc], R4 ;  /* 0x0050cc0401007387 */ /* 0x0005e20000100800 */
[----:B------:R-:W-:Y:S01]  /*3c90*/  IMAD.HI.U32 R9, R252, R7, RZ ;  /* 0x00000007fc097227 */ /* 0x000fe200078e00ff */
[----:B-1----:R-:W-:-:S03]  /*3ca0*/  IABS R5, R4 ;  /* 0x0000000400057213 */ /* 0x002fc60000000000 */
[----:B------:R-:W-:Y:S01]  /*3cb0*/  IMAD.MOV R9, RZ, RZ, -R9 ;  /* 0x000000ffff097224 */ /* 0x000fe200078e0a09 */
[----:B------:R1:W-:Y:S01]  /*3cc0*/  STL [R1+0x50c8], R0 ;  /* 0x0050c80001007387 */ /* 0x0003e20000100800 */
[----:B------:R-:W-:-:S03]  /*3cd0*/  IMAD.HI.U32 R6, R252, R5, RZ ;  /* 0x00000005fc067227 */ /* 0x000fc600078e00ff */
[----:B------:R3:W-:Y:S01]  /*3ce0*/  STL [R1+0x240], R12 ;  /* 0x0002400c01007387 */ /* 0x0007e20000100800 */
[----:B--2---:R-:W-:Y:S01]  /*3cf0*/  IMAD.HI.U32 R4, R252, R3, RZ ;  /* 0x00000003fc047227 */ /* 0x004fe200078e00ff */
[----:B------:R-:W-:-:S03]  /*3d00*/  IADD3 R6, -R6, RZ, RZ ;  /* 0x000000ff06067210 */ /* 0x000fc60007ffe1ff */
[C---:B-1----:R-:W-:Y:S02]  /*3d10*/  IMAD R0, R2.reuse, R11, R10 ;  /* 0x0000000b02007224 */ /* 0x042fe400078e020a */
[----:B------:R-:W-:Y:S02]  /*3d20*/  IMAD.MOV R4, RZ, RZ, -R4 ;  /* 0x000000ffff047224 */ /* 0x000fe400078e0a04 */
[C---:B------:R-:W-:Y:S01]  /*3d30*/  IMAD R7, R2.reuse, R9, R7 ;  /* 0x0000000902077224 */ /* 0x040fe200078e0207 */
[----:B------:R1:W-:Y:S01]  /*3d40*/  STL [R1+0x23c], R0 ;  /* 0x00023c0001007387 */ /* 0x0003e20000100800 */
[----:B------:R-:W-:Y:S02]  /*3d50*/  IMAD R5, R2, R6, R5 ;  /* 0x0000000602057224 */ /* 0x000fe400078e0205 */
[C---:B------:R-:W-:Y:S01]  /*3d60*/  VIADD R9, R44.reuse, 0x7a ;  /* 0x0000007a2c097836 */ /* 0x040fe20000000000 */
[----:B------:R2:W-:Y:S01]  /*3d70*/  STL [R1+0x238], R7 ;  /* 0x0002380701007387 */ /* 0x0005e20000100800 */
[----:B------:R-:W-:-:S03]  /*3d80*/  VIADD R6, R44, 0x7c ;  /* 0x0000007c2c067836 */ /* 0x000fc60000000000 */
[----:B------:R4:W-:Y:S01]  /*3d90*/  STL [R1+0x234], R5 ;  /* 0x0002340501007387 */ /* 0x0009e20000100800 */
[----:B---3--:R-:W-:Y:S01]  /*3da0*/  IABS R12, R9 ;  /* 0x00000009000c7213 */ /* 0x008fe20000000000 */
[----:B-1----:R-:W-:Y:S02]  /*3db0*/  IMAD R0, R2, R4, R3 ;  /* 0x0000000402007224 */ /* 0x002fe400078e0203 */
[----:B--2---:R-:W-:-:S03]  /*3dc0*/  VIADD R7, R44, 0x7b ;  /* 0x0000007b2c077836 */ /* 0x004fc60000000000 */
[----:B------:R1:W-:Y:S01]  /*3dd0*/  STL [R1+0x230], R0 ;  /* 0x0002300001007387 */ /* 0x0003e20000100800 */
[----:B------:R-:W-:-:S03]  /*3de0*/  IMAD.HI.U32 R13, R252, R12, RZ ;  /* 0x0000000cfc0d7227 */ /* 0x000fc600078e00ff */
[----:B------:R-:W-:Y:S01]  /*3df0*/  STL [R1+0x50c4], R9 ;  /* 0x0050c40901007387 */ /* 0x000fe20000100800 */
[----:B------:R-:W-:Y:S01]  /*3e00*/  IABS R10, R7 ;  /* 0x00000007000a7213 */ /* 0x000fe20000000000 */
[C---:B----4-:R-:W-:Y:S02]  /*3e10*/  VIADD R5, R44.reuse, 0x7d ;  /* 0x0000007d2c057836 */ /* 0x050fe40000000000 */
[----:B------:R2:W-:Y:S01]  /*3e20*/  STL [R1+0x50c0], R7 ;  /* 0x0050c00701007387 */ /* 0x0005e20000100800 */
[----:B------:R-:W-:Y:S02]  /*3e30*/  IMAD.MOV R13, RZ, RZ, -R13 ;  /* 0x000000ffff0d7224 */ /* 0x000fe400078e0a0d */
[----:B-1----:R-:W-:Y:S01]  /*3e40*/  VIADD R0, R44, 0x7e ;  /* 0x0000007e2c007836 */ /* 0x002fe20000000000 */
[----:B------:R-:W-:Y:S01]  /*3e50*/  STL [R1+0x50bc], R6 ;  /* 0x0050bc0601007387 */ /* 0x000fe20000100800 */
[----:B------:R-:W-:-:S03]  /*3e60*/  IMAD.HI.U32 R11, R252, R10, RZ ;  /* 0x0000000afc0b7227 */ /* 0x000fc600078e00ff */
[----:B------:R1:W-:Y:S01]  /*3e70*/  STL [R1+0x50b8], R5 ;  /* 0x0050b80501007387 */ /* 0x0003e20000100800 */
[----:B------:R-:W-:Y:S01]  /*3e80*/  IABS R3, R0 ;  /* 0x0000000000037213 */ /* 0x000fe20000000000 */
[----:B------:R-:W-:Y:S01]  /*3e90*/  IMAD.MOV R11, RZ, RZ, -R11 ;  /* 0x000000ffff0b7224 */ /* 0x000fe200078e0a0b */
[----:B--2---:R-:W-:Y:S01]  /*3ea0*/  IABS R7, R6 ;  /* 0x0000000600077213 */ /* 0x004fe20000000000 */
[----:B------:R2:W-:Y:S02]  /*3eb0*/  STL [R1+0x50b4], R0 ;  /* 0x0050b40001007387 */ /* 0x0005e40000100800 */
[----:B------:R-:W-:-:S04]  /*3ec0*/  IMAD.HI.U32 R4, R252, R3, RZ ;  /* 0x00000003fc047227 */ /* 0x000fc800078e00ff */
[----:B------:R-:W-:Y:S01]  /*3ed0*/  IMAD.HI.U32 R9, R252, R7, RZ ;  /* 0x00000007fc097227 */ /* 0x000fe200078e00ff */
[----:B-1----:R-:W-:-:S03]  /*3ee0*/  IABS R5, R5 ;  /* 0x0000000500057213 */ /* 0x002fc60000000000 */
[----:B--2---:R-:W-:Y:S01]  /*3ef0*/  IMAD R0, R2, R13, R12 ;  /* 0x0000000d02007224 */ /* 0x004fe200078e020c */
[----:B------:R-:W-:Y:S01]  /*3f00*/  IADD3 R9, -R9, RZ, RZ ;  /* 0x000000ff09097210 */ /* 0x000fe20007ffe1ff */
[----:B------:R-:W-:-:S03]  /*3f10*/  IMAD.HI.U32 R6, R252, R5, RZ ;  /* 0x00000005fc067227 */ /* 0x000fc600078e00ff */
[----:B------:R1:W-:Y:S01]  /*3f20*/  STL [R1+0x22c], R0 ;  /* 0x00022c0001007387 */ /* 0x0003e20000100800 */
[C---:B------:R-:W-:Y:S02]  /*3f30*/  IMAD R7, R2.reuse, R9, R7 ;  /* 0x0000000902077224 */ /* 0x040fe400078e0207 */
[----:B------:R-:W-:Y:S02]  /*3f40*/  IMAD.MOV R6, RZ, RZ, -R6 ;  /* 0x000000ffff067224 */ /* 0x000fe400078e0a06 */
[----:B------:R-:W-:Y:S01]  /*3f50*/  IMAD.MOV R4, RZ, RZ, -R4 ;  /* 0x000000ffff047224 */ /* 0x000fe200078e0a04 */
[----:B------:R2:W-:Y:S01]  /*3f60*/  STL [R1+0x224], R7 ;  /* 0x0002240701007387 */ /* 0x0005e20000100800 */
[----:B------:R-:W-:Y:S02]  /*3f70*/  IMAD R5, R2, R6, R5 ;  /* 0x0000000602057224 */ /* 0x000fe400078e0205 */
[----:B------:R-:W-:Y:S02]  /*3f80*/  VIADD R9, R44, 0x7f ;  /* 0x0000007f2c097836 */ /* 0x000fe40000000000 */
[C---:B-1----:R-:W-:Y:S01]  /*3f90*/  IMAD R0, R2.reuse, R4, R3 ;  /* 0x0000000402007224 */ /* 0x042fe200078e0203 */
[----:B------:R1:W-:Y:S01]  /*3fa0*/  STL [R1+0x220], R5 ;  /* 0x0002200501007387 */ /* 0x0003e20000100800 */
[----:B------:R-:W-:Y:S01]  /*3fb0*/  IMAD R37, R2, R11, R10 ;  /* 0x0000000b02257224 */ /* 0x000fe200078e020a */
[----:B------:R-:W-:Y:S01]  /*3fc0*/  IABS R12, R9 ;  /* 0x00000009000c7213 */ /* 0x000fe20000000000 */
[C---:B------:R-:W-:Y:S01]  /*3fd0*/  VIADD R6, R44.reuse, 0x81 ;  /* 0x000000812c067836 */ /* 0x040fe20000000000 */
[----:B------:R3:W-:Y:S01]  /*3fe0*/  STL [R1+0x21c], R0 ;  /* 0x00021c0001007387 */ /* 0x0007e20000100800 */
[----:B--2---:R-:W-:-:S02]  /*3ff0*/  VIADD R7, R44, 0x80 ;  /* 0x000000802c077836 */ /* 0x004fc40000000000 */
[----:B------:R-:W-:Y:S01]  /*4000*/  IMAD.HI.U32 R13, R252, R12, RZ ;  /* 0x0000000cfc0d7227 */ /* 0x000fe200078e00ff */
[----:B------:R-:W-:Y:S02]  /*4010*/  STL [R1+0x50b0], R9 ;  /* 0x0050b00901007387 */ /* 0x000fe40000100800 */
[----:B------:R-:W-:Y:S01]  /*4020*/  IABS R10, R7 ;  /* 0x00000007000a7213 */ /* 0x000fe20000000000 */
[C---:B-1----:R-:W-:Y:S01]  /*4030*/  VIADD R5, R44.reuse, 0x82 ;  /* 0x000000822c057836 */ /* 0x042fe20000000000 */
[----:B------:R1:W-:Y:S01]  /*4040*/  STL [R1+0x50ac], R7 ;  /* 0x0050ac0701007387 */ /* 0x0003e20000100800 */
[----:B------:R-:W-:Y:S02]  /*4050*/  IMAD.MOV R13, RZ, RZ, -R13 ;  /* 0x000000ffff0d7224 */ /* 0x000fe400078e0a0d */
[----:B---3--:R-:W-:Y:S01]  /*4060*/  VIADD R0, R44, 0x83 ;  /* 0x000000832c007836 */ /* 0x008fe20000000000 */
[----:B------:R-:W-:Y:S01]  /*4070*/  STL [R1+0x50a8], R6 ;  /* 0x0050a80601007387 */ /* 0x000fe20000100800 */
[----:B------:R-:W-:-:S03]  /*4080*/  IMAD.HI.U32 R11, R252, R10, RZ ;  /* 0x0000000afc0b7227 */ /* 0x000fc600078e00ff */
[----:B------:R2:W-:Y:S01]  /*4090*/  STL [R1+0x50a4], R5 ;  /* 0x0050a40501007387 */ /* 0x0005e20000100800 */
[----:B------:R-:W-:Y:S01]  /*40a0*/  IABS R3, R0 ;  /* 0x0000000000037213 */ /* 0x000fe20000000000 */
[----:B------:R-:W-:Y:S01]  /*40b0*/  IMAD R12, R2, R13, R12 ;  /* 0x0000000d020c7224 */ /* 0x000fe200078e020c */
[----:B-1----:R-:W-:Y:S01]  /*40c0*/  IABS R7, R6 ;  /* 0x0000000600077213 */ /* 0x002fe20000000000 */
[----:B------:R1:W-:Y:S01]  /*40d0*/  STL [R1+0x50a0], R0 ;  /* 0x0050a00001007387 */ /* 0x0003e20000100800 */
[----:B------:R-:W-:Y:S01]  /*40e0*/  IADD3 R11, -R11, RZ, RZ ;  /* 0x000000ff0b0b7210 */ /* 0x000fe20007ffe1ff */
[C---:B------:R-:W-:Y:S02]  /*40f0*/  IMAD.HI.U32 R4, R252.reuse, R3, RZ ;  /* 0x00000003fc047227 */ /* 0x040fe400078e00ff */
[----:B------:R-:W-:Y:S01]  /*4100*/  STL [R1+0x218], R12 ;  /* 0x0002180c01007387 */ /* 0x000fe20000100800 */
[----:B--2---:R-:W-:Y:S01]  /*4110*/  IABS R5, R5 ;  /* 0x0000000500057213 */ /* 0x004fe20000000000 */
[----:B------:R-:W-:-:S04]  /*4120*/  IMAD.HI.U32 R9, R252, R7, RZ ;  /* 0x00000007fc097227 */ /* 0x000fc800078e00ff */
[----:B------:R-:W-:-:S04]  /*4130*/  IMAD.HI.U32 R6, R252, R5, RZ ;  /* 0x00000005fc067227 */ /* 0x000fc800078e00ff */
[----:B------:R-:W-:Y:S02]  /*4140*/  IMAD.MOV R9, RZ, RZ, -R9 ;  /* 0x000000ffff097224 */ /* 0x000fe400078e0a09 */
[C---:B-1----:R-:W-:Y:S02]  /*4150*/  IMAD R0, R2.reuse, R11, R10 ;  /* 0x0000000b02007224 */ /* 0x042fe400078e020a */
[----:B------:R-:W-:Y:S02]  /*4160*/  IMAD.MOV R6, RZ, RZ, -R6 ;  /* 0x000000ffff067224 */ /* 0x000fe400078e0a06 */
[----:B------:R-:W-:Y:S01]  /*4170*/  IMAD.MOV R4, RZ, RZ, -R4 ;  /* 0x000000ffff047224 */ /* 0x000fe200078e0a04 */
[----:B------:R1:W-:Y:S01]  /*4180*/  STL [R1+0x214], R0 ;  /* 0x0002140001007387 */ /* 0x0003e20000100800 */
[C---:B------:R-:W-:Y:S02]  /*4190*/  IMAD R7, R2.reuse, R9, R7 ;  /* 0x0000000902077224 */ /* 0x040fe400078e0207 */
[----:B------:R-:W-:-:S02]  /*41a0*/  IMAD R5, R2, R6, R5 ;  /* 0x0000000602057224 */ /* 0x000fc400078e0205 */
[C---:B------:R-:W-:Y:S01]  /*41b0*/  VIADD R9, R44.reuse, 0x84 ;  /* 0x000000842c097836 */ /* 0x040fe20000000000 */
[----:B------:R2:W-:Y:S01]  /*41c0*/  STL [R1+0x210], R7 ;  /* 0x0002100701007387 */ /* 0x0005e20000100800 */
[----:B------:R-:W-:Y:S02]  /*41d0*/  VIADD R6, R44, 0x86 ;  /* 0x000000862c067836 */ /* 0x000fe40000000000 */
[----:B-1----:R-:W-:Y:S01]  /*41e0*/  IMAD R0, R2, R4, R3 ;  /* 0x0000000402007224 */ /* 0x002fe200078e0203 */
[----:B------:R1:W-:Y:S01]  /*41f0*/  STL [R1+0x20c], R5 ;  /* 0x00020c0501007387 */ /* 0x0003e20000100800 */
[----:B------:R-:W-:-:S03]  /*4200*/  IABS R12, R9 ;  /* 0x00000009000c7213 */ /* 0x000fc60000000000 */
[----:B------:R3:W-:Y:S01]  /*4210*/  STL [R1+0x208], R0 ;  /* 0x0002080001007387 */ /* 0x0007e20000100800 */
[----:B--2---:R-:W-:Y:S02]  /*4220*/  VIADD R7, R44, 0x85 ;  /* 0x000000852c077836 */ /* 0x004fe40000000000 */
[----:B------:R-:W-:Y:S01]  /*4230*/  IMAD.HI.U32 R13, R252, R12, RZ ;  /* 0x0000000cfc0d7227 */ /* 0x000fe200078e00ff */
[----:B------:R-:W-:Y:S02]  /*4240*/  STL [R1+0x509c], R9 ;  /* 0x00509c0901007387 */ /* 0x000fe40000100800 */
[----:B------:R-:W-:Y:S01]  /*4250*/  IABS R10, R7 ;  /* 0x00000007000a7213 */ /* 0x000fe20000000000 */
[C---:B-1----:R-:W-:Y:S01]  /*4260*/  VIADD R5, R44.reuse, 0x87 ;  /* 0x000000872c057836 */ /* 0x042fe20000000000 */
[----:B------:R1:W-:Y:S01]  /*4270*/  STL [R1+0x5098], R7 ;  /* 0x0050980701007387 */ /* 0x0003e20000100800 */
[----:B------:R-:W-:Y:S01]  /*4280*/  IADD3 R13, -R13, RZ, RZ ;  /* 0x000000ff0d0d7210 */ /* 0x000fe20007ffe1ff */
[----:B---3--:R-:W-:-:S02]  /*4290*/  VIADD R0, R44, 0x88 ;  /* 0x000000882c007836 */ /* 0x008fc40000000000 */
[----:B------:R-:W-:Y:S01]  /*42a0*/  STL [R1+0x5094], R6 ;  /* 0x0050940601007387 */ /* 0x000fe20000100800 */
[----:B------:R-:W-:Y:S02]  /*42b0*/  IMAD.HI.U32 R11, R252, R10, RZ ;  /* 0x0000000afc0b7227 */ /* 0x000fe400078e00ff */
[----:B------:R-:W-:Y:S01]  /*42c0*/  IABS R3, R0 ;  /* 0x0000000000037213 */ /* 0x000fe20000000000 */
[----:B------:R2:W-:Y:S01]  /*42d0*/  STL [R1+0x5090], R5 ;  /* 0x0050900501007387 */ /* 0x0005e20000100800 */
[----:B------:R-:W-:Y:S01]  /*42e0*/  IMAD.MOV R11, RZ, RZ, -R11 ;  /* 0x000000ffff0b7224 */ /* 0x000fe200078e0a0b */
[----:B-1----:R-:W-:Y:S01]  /*42f0*/  IABS R7, R6 ;  /* 0x0000000600077213 */ /* 0x002fe20000000000 */
[----:B------:R-:W-:Y:S01]  /*4300*/  IMAD R12, R2, R13, R12 ;  /* 0x0000000d020c7224 */ /* 0x000fe200078e020c */
[----:B------:R1:W-:Y:S01]  /*4310*/  STL [R1+0x508c], R0 ;  /* 0x00508c0001007387 */ /* 0x0003e20000100800 */
[----:B------:R-:W-:-:S03]  /*4320*/  IMAD.HI.U32 R4, R252, R3, RZ ;  /* 0x00000003fc047227 */ /* 0x000fc600078e00ff */
[----:B------:R-:W-:Y:S01]  /*4330*/  STL [R1+0x204], R12 ;  /* 0x0002040c01007387 */ /* 0x000fe20000100800 */
[----:B------:R-:W-:Y:S01]  /*4340*/  IMAD.HI.U32 R9, R252, R7, RZ ;  /* 0x00000007fc097227 */ /* 0x000fe200078e00ff */
[----:B--2---:R-:W-:-:S03]  /*4350*/  IABS R5, R5 ;  /* 0x0000000500057213 */ /* 0x004fc60000000000 */
[----:B------:R-:W-:Y:S02]  /*4360*/  IMAD.MOV R9, RZ, RZ, -R9 ;  /* 0x000000ffff097224 */ /* 0x000fe400078e0a09 */
[----:B------:R-:W-:-:S04]  /*4370*/  IMAD.HI.U32 R6, R252, R5, RZ ;  /* 0x00000005fc067227 */ /* 0x000fc800078e00ff */
[C---:B-1----:R-:W-:Y:S02]  /*4380*/  IMAD R0, R2.reuse, R11, R10 ;  /* 0x0000000b02007224 */ /* 0x042fe400078e020a */
[----:B------:R-:W-:Y:S02]  /*4390*/  IMAD.MOV R6, RZ, RZ, -R6 ;  /* 0x000000ffff067224 */ /* 0x000fe400078e0a06 */
[C---:B------:R-:W-:Y:S01]  /*43a0*/  IMAD R7, R2.reuse, R9, R7 ;  /* 0x0000000902077224 */ /* 0x040fe200078e0207 */
[----:B------:R1:W-:Y:S01]  /*43b0*/  STL [R1+0x200], R0 ;  /* 0x0002000001007387 */ /* 0x0003e20000100800 */
[----:B------:R-:W-:Y:S02]  /*43c0*/  IMAD.MOV R4, RZ, RZ, -R4 ;  /* 0x000000ffff047224 */ /* 0x000fe400078e0a04 */
[----:B------:R-:W-:Y:S01]  /*43d0*/  IMAD R5, R2, R6, R5 ;  /* 0x0000000602057224 */ /* 0x000fe200078e0205 */
[----:B------:R2:W-:Y:S01]  /*43e0*/  STL [R1+0x1fc], R7 ;  /* 0x0001fc0701007387 */ /* 0x0005e20000100800 */
[----:B------:R-:W-:-:S02]  /*43f0*/  VIADD R9, R44, 0x89 ;  /* 0x000000892c097836 */ /* 0x000fc40000000000 */
[----:B------:R-:W-:Y:S01]  /*4400*/  VIADD R6, R44, 0x8b ;  /* 0x0000008b2c067836 */ /* 0x000fe20000000000 */
[----:B------:R3:W-:Y:S01]  /*4410*/  STL [R1+0x1f8], R5 ;  /* 0x0001f80501007387 */ /* 0x0007e20000100800 */
[----:B-1----:R-:W-:Y:S01]  /*4420*/  IMAD R0, R2, R4, R3 ;  /* 0x0000000402007224 */ /* 0x002fe200078e0203 */
[----:B------:R-:W-:Y:S01]  /*4430*/  IABS R12, R9 ;  /* 0x00000009000c7213 */ /* 0x000fe20000000000 */
[----:B--2---:R-:W-:-:S03]  /*4440*/  VIADD R7, R44, 0x8a ;  /* 0x0000008a2c077836 */ /* 0x004fc60000000000 */
[----:B------:R1:W-:Y:S01]  /*4450*/  STL [R1+0x1f4], R0 ;  /* 0x0001f40001007387 */ /* 0x0003e20000100800 */
[----:B------:R-:W-:-:S03]  /*4460*/  IMAD.HI.U32 R13, R252, R12, RZ ;  /* 0x0000000cfc0d7227 */ /* 0x000fc600078e00ff */
[----:B------:R-:W-:Y:S01]  /*4470*/  STL [R1+0x5088], R9 ;  /* 0x0050880901007387 */ /* 0x000fe20000100800 */
[C---:B---3--:R-:W-:Y:S01]  /*4480*/  VIADD R5, R44.reuse, 0x8c ;  /* 0x0000008c2c057836 */ /* 0x048fe20000000000 */
[----:B------:R-:W-:Y:S01]  /*4490*/  IABS R10, R7 ;  /* 0x00000007000a7213 */ /* 0x000fe20000000000 */
[----:B------:R-:W-:Y:S01]  /*44a0*/  IMAD.MOV R13, RZ, RZ, -R13 ;  /* 0x000000ffff0d7224 */ /* 0x000fe200078e0a0d */
[----:B------:R2:W-:Y:S01]  /*44b0*/  STL [R1+0x5084], R7 ;  /* 0x0050840701007387 */ /* 0x0005e20000100800 */
[----:B-1----:R-:W-:Y:S02]  /*44c0*/  IADD3 R0, R44, 0x8d, RZ ;  /* 0x0000008d2c007810 */ /* 0x002fe40007ffe0ff */
[----:B------:R-:W-:Y:S01]  /*44d0*/  IMAD.HI.U32 R11, R252, R10, RZ ;  /* 0x0000000afc0b7227 */ /* 0x000fe200078e00ff */
[----:B------:R-:W-:Y:S01]  /*44e0*/  STL [R1+0x5080], R6 ;  /* 0x0050800601007387 */ /* 0x000fe20000100800 */
[----:B------:R-:W-:Y:S02]  /*44f0*/  IABS R3, R0 ;  /* 0x0000000000037213 */ /* 0x000fe40000000000 */
[----:B------:R-:W-:Y:S01]  /*4500*/  IMAD.MOV R11, RZ, RZ, -R11 ;  /* 0x000000ffff0b7224 */ /* 0x000fe200078e0a0b */
[----:B------:R1:W-:Y:S01]  /*4510*/  STL [R1+0x507c], R5 ;  /* 0x00507c0501007387 */ /* 0x0003e20000100800 */
[----:B------:R-:W-:Y:S01]  /*4520*/  IMAD R12, R2, R13, R12 ;  /* 0x0000000d020c7224 */ /* 0x000fe200078e020c */
[----:B--2---:R-:W-:Y:S01]  /*4530*/  IABS R7, R6 ;  /* 0x0000000600077213 */ /* 0x004fe20000000000 */
[C---:B------:R-:W-:Y:S01]  /*4540*/  IMAD.HI.U32 R4, R252.reuse, R3, RZ ;  /* 0x00000003fc047227 */ /* 0x040fe200078e00ff */
[----:B------:R2:W-:Y:S03]  /*4550*/  STL [R1+0x5078], R0 ;  /* 0x0050780001007387 */ /* 0x0005e60000100800 */
[----:B------:R-:W-:Y:S01]  /*4560*/  IMAD.HI.U32 R9, R252, R7, RZ ;  /* 0x00000007fc097227 */ /* 0x000fe200078e00ff */
[----:B------:R3:W-:Y:S01]  /*4570*/  STL [R1+0x1f0], R12 ;  /* 0x0001f00c01007387 */ /* 0x0007e20000100800 */
[----:B-1----:R-:W-:-:S02]  /*4580*/  IABS R5, R5 ;  /* 0x0000000500057213 */ /* 0x002fc40000000000 */
[----:B------:R-:W-:Y:S02]  /*4590*/  IMAD.MOV R9, RZ, RZ, -R9 ;  /* 0x000000ffff097224 */ /* 0x000fe400078e0a09 */
[----:B------:R-:W-:Y:S02]  /*45a0*/  IMAD.MOV R4, RZ, RZ, -R4 ;  /* 0x000000ffff047224 */ /* 0x000fe400078e0a04 */
[----:B------:R-:W-:-:S04]  /*45b0*/  IMAD.HI.U32 R6, R252, R5, RZ ;  /* 0x00000005fc067227 */ /* 0x000fc800078e00ff */
[C---:B--2---:R-:W-:Y:S02]  /*45c0*/  IMAD R0, R2.reuse, R11, R10 ;  /* 0x0000000b02007224 */ /* 0x044fe400078e020a */
        /* <DEDUP_REMOVED lines=12> */
[----:B------:R-:W-:Y:S01]  /*4690*/  IMAD.HI.U32 R13, R252, R12, RZ ;  /* 0x0000000cfc0d7227 */ /* 0x000fe200078e00ff */
[C---:B----4-:R-:W-:Y:S02]  /*46a0*/  IADD3 R5, R44.reuse, 0x91, RZ ;  /* 0x000000912c057810 */ /* 0x050fe40007ffe0ff */
[----:B------:R-:W-:Y:S01]  /*46b0*/  STL [R1+0x5074], R9 ;  /* 0x0050740901007387 */ /* 0x000fe20000100800 */
[----:B------:R-:W-:Y:S01]  /*46c0*/  IABS R10, R7 ;  /* 0x00000007000a7213 */ /* 0x000fe20000000000 */
[----:B------:R-:W-:Y:S02]  /*46d0*/  IMAD.MOV R13, RZ, RZ, -R13 ;  /* 0x000000ffff0d7224 */ /* 0x000fe400078e0a0d */
[----:B------:R2:W-:Y:S01]  /*46e0*/  STL [R1+0x5070], R7 ;  /* 0x0050700701007387 */ /* 0x0005e20000100800 */
[----:B-1----:R-:W-:-:S03]  /*46f0*/  VIADD R0, R44, 0x92 ;  /* 0x000000922c007836 */ /* 0x002fc60000000000 */
[----:B------:R-:W-:Y:S01]  /*4700*/  STL [R1+0x506c], R6 ;  /* 0x00506c0601007387 */ /* 0x000fe20000100800 */
[----:B------:R-:W-:Y:S01]  /*4710*/  IMAD.HI.U32 R11, R252, R10, RZ ;  /* 0x0000000afc0b7227 */ /* 0x000fe200078e00ff */
[----:B------:R-:W-:Y:S02]  /*4720*/  IABS R3, R0 ;  /* 0x0000000000037213 */ /* 0x000fe40000000000 */
[----:B------:R1:W-:Y:S01]  /*4730*/  STL [R1+0x5068], R5 ;  /* 0x0050680501007387 */ /* 0x0003e20000100800 */
[----:B------:R-:W-:Y:S01]  /*4740*/  IMAD.MOV R11, RZ, RZ, -R11 ;  /* 0x000000ffff0b7224 */ /* 0x000fe200078e0a0b */
[----:B--2---:R-:W-:Y:S01]  /*4750*/  IABS R7, R6 ;  /* 0x0000000600077213 */ /* 0x004fe20000000000 */
[----:B------:R-:W-:Y:S01]  /*4760*/  IMAD R12, R2, R13, R12 ;  /* 0x0000000d020c7224 */ /* 0x000fe200078e020c */
[----:B------:R2:W-:Y:S01]  /*4770*/  STL [R1+0x5064], R0 ;  /* 0x0050640001007387 */ /* 0x0005e20000100800 */
[----:B------:R-:W-:-:S03]  /*4780*/  IMAD.HI.U32 R4, R252, R3, RZ ;  /* 0x00000003fc047227 */ /* 0x000fc600078e00ff */
[----:B------:R-:W-:Y:S01]  /*4790*/  STL [R1+0x1dc], R12 ;  /* 0x0001dc0c01007387 */ /* 0x000fe20000100800 */
[----:B------:R-:W-:Y:S01]  /*47a0*/  IMAD.HI.U32 R9, R252, R7, RZ ;  /* 0x00000007fc097227 */ /* 0x000fe200078e00ff */
[----:B-1----:R-:W-:-:S03]  /*47b0*/  IABS R5, R5 ;  /* 0x0000000500057213 */ /* 0x002fc60000000000 */
[----:B------:R-:W-:Y:S02]  /*47c0*/  IMAD.MOV R9, RZ, RZ, -R9 ;  /* 0x000000ffff097224 */ /* 0x000fe400078e0a09 */
[----:B------:R-:W-:-:S04]  /*47d0*/  IMAD.HI.U32 R6, R252, R5, RZ ;  /* 0x00000005fc067227 */ /* 0x000fc800078e00ff */
[C---:B--2---:R-:W-:Y:S02]  /*47e0*/  IMAD R0, R2.reuse, R11, R10 ;  /* 0x0000000b02007224 */ /* 0x044fe400078e020a */
[----:B------:R-:W-:Y:S02]  /*47f0*/  IMAD.MOV R6, RZ, RZ, -R6 ;  /* 0x000000ffff067224 */ /* 0x000fe400078e0a06 */
[C---:B------:R-:W-:Y:S01]  /*4800*/  IMAD R7, R2.reuse, R9, R7 ;  /* 0x0000000902077224 */ /* 0x040fe200078e0207 */
[----:B------:R1:W-:Y:S01]  /*4810*/  STL [R1+0x1d8], R0 ;  /* 0x0001d80001007387 */ /* 0x0003e20000100800 */
[----:B------:R-:W-:Y:S02]  /*4820*/  IMAD.MOV R4, RZ, RZ, -R4 ;  /* 0x000000ffff047224 */ /* 0x000fe400078e0a04 */
[----:B------:R-:W-:Y:S01]  /*4830*/  IMAD R5, R2, R6, R5 ;  /* 0x0000000602057224 */ /* 0x000fe200078e0205 */
[----:B------:R2:W-:Y:S01]  /*4840*/  STL [R1+0x1d4], R7 ;  /* 0x0001d40701007387 */ /* 0x0005e20000100800 */
[C---:B------:R-:W-:Y:S01]  /*4850*/  VIADD R9, R44.reuse, 0x93 ;  /* 0x000000932c097836 */ /* 0x040fe20000000000 */
[----:B------:R-:W-:-:S02]  /*4860*/  IADD3 R6, R44, 0x95, RZ ;  /* 0x000000952c067810 */ /* 0x000fc40007ffe0ff */
        /* <DEDUP_REMOVED lines=28> */
[----:B------:R-:W-:Y:S01]  /*4a30*/  IMAD.MOV R4, RZ, RZ, -R4 ;  /* 0x000000ffff047224 */ /* 0x000fe200078e0a04 */
[----:B------:R1:W-:Y:S01]  /*4a40*/  STL [R1+0x1c4], R0 ;  /* 0x0001c40001007387 */ /* 0x0003e20000100800 */
[C---:B------:R-:W-:Y:S02]  /*4a50*/  IMAD R7, R2.reuse, R9, R7 ;  /* 0x0000000902077224 */ /* 0x040fe400078e0207 */
[----:B------:R-:W-:Y:S02]  /*4a60*/  IMAD R5, R2, R6, R5 ;  /* 0x0000000602057224 */ /* 0x000fe400078e0205 */
[C---:B------:R-:W-:Y:S01]  /*4a70*/  VIADD R9, R44.reuse, 0x98 ;  /* 0x000000982c097836 */ /* 0x040fe20000000000 */
[----:B------:R2:W-:Y:S01]  /*4a80*/  STL [R1+0x1c0], R7 ;  /* 0x0001c00701007387 */ /* 0x0005e20000100800 */
[----:B------:R-:W-:-:S02]  /*4a90*/  VIADD R6, R44, 0x9a ;  /* 0x0000009a2c067836 */ /* 0x000fc40000000000 */
[----:B-1----:R-:W-:Y:S01]  /*4aa0*/  IMAD R0, R2, R4, R3 ;  /* 0x0000000402007224 */ /* 0x002fe200078e0203 */
[----:B------:R1:W-:Y:S01]  /*4ab0*/  STL [R1+0x1bc], R5 ;  /* 0x0001bc0501007387 */ /* 0x0003e20000100800 */
[----:B------:R-:W-:-:S03]  /*4ac0*/  IABS R12, R9 ;  /* 0x00000009000c7213 */ /* 0x000fc60000000000 */
[----:B------:R3:W-:Y:S01]  /*4ad0*/  STL [R1+0x1b8], R0 ;  /* 0x0001b80001007387 */ /* 0x0007e20000100800 */
[----:B--2---:R-:W-:Y:S01]  /*4ae0*/  IADD3 R7, R44, 0x99, RZ ;  /* 0x000000992c077810 */ /* 0x004fe20007ffe0ff */
[----:B------:R-:W-:Y:S02]  /*4af0*/  IMAD.HI.U32 R13, R252, R12, RZ ;  /* 0x0000000cfc0d7227 */ /* 0x000fe400078e00ff */
[----:B------:R-:W-:Y:S01]  /*4b00*/  STL [R1+0x504c], R9 ;  /* 0x00504c0901007387 */ /* 0x000fe20000100800 */
[----:B------:R-:W-:Y:S01]  /*4b10*/  IABS R10, R7 ;  /* 0x00000007000a7213 */ /* 0x000fe20000000000 */
[C---:B-1----:R-:W-:Y:S02]  /*4b20*/  VIADD R5, R44.reuse, 0x9b ;  /* 0x0000009b2c057836 */ /* 0x042fe40000000000 */
[----:B------:R1:W-:Y:S01]  /*4b30*/  STL [R1+0x5048], R7 ;  /* 0x0050480701007387 */ /* 0x0003e20000100800 */
[----:B------:R-:W-:Y:S02]  /*4b40*/  IMAD.MOV R13, RZ, RZ, -R13 ;  /* 0x000000ffff0d7224 */ /* 0x000fe400078e0a0d */
[----:B---3--:R-:W-:Y:S01]  /*4b50*/  VIADD R0, R44, 0x9c ;  /* 0x0000009c2c007836 */ /* 0x008fe20000000000 */
[----:B------:R-:W-:Y:S01]  /*4b60*/  STL [R1+0x5044], R6 ;  /* 0x0050440601007387 */ /* 0x000fe20000100800 */
[----:B------:R-:W-:-:S03]  /*4b70*/  IMAD.HI.U32 R11, R252, R10, RZ ;  /* 0x0000000afc0b7227 */ /* 0x000fc600078e00ff */
[----:B------:R2:W-:Y:S01]  /*4b80*/  STL [R1+0x5040], R5 ;  /* 0x0050400501007387 */ /* 0x0005e20000100800 */
[----:B------:R-:W-:Y:S01]  /*4b90*/  IABS R3, R0 ;  /* 0x0000000000037213 */ /* 0x000fe20000000000 */
[----:B------:R-:W-:Y:S01]  /*4ba0*/  IMAD.MOV R11, RZ, RZ, -R11 ;  /* 0x000000ffff0b7224 */ /* 0x000fe200078e0a0b */
[----:B-1----:R-:W-:Y:S01]  /*4bb0*/  IABS R7, R6 ;  /* 0x0000000600077213 */ /* 0x002fe20000000000 */
[----:B------:R1:W-:Y:S01]  /*4bc0*/  STL [R1+0x503c], R0 ;  /* 0x00503c0001007387 */ /* 0x0003e20000100800 */
[----:B------:R-:W-:Y:S02]  /*4bd0*/  IMAD R12, R2, R13, R12 ;  /* 0x0000000d020c7224 */ /* 0x000fe400078e020c */
[----:B------:R-:W-:Y:S01]  /*4be0*/  IMAD.HI.U32 R4, R252, R3, RZ ;  /* 0x00000003fc047227 */ /* 0x000fe200078e00ff */
[----:B--2---:R-:W-:-:S03]  /*4bf0*/  IABS R5, R5 ;  /* 0x0000000500057213 */ /* 0x004fc60000000000 */
[C---:B------:R-:W-:Y:S01]  /*4c00*/  IMAD.HI.U32 R9, R252.reuse, R7, RZ ;  /* 0x00000007fc097227 */ /* 0x040fe200078e00ff */
[----:B------:R2:W-:Y:S03]  /*4c10*/  STL [R1+0x1b4], R12 ;  /* 0x0001b40c01007387 */ /* 0x0005e60000100800 */
[----:B------:R-:W-:-:S04]  /*4c20*/  IMAD.HI.U32 R6, R252, R5, RZ ;  /* 0x00000005fc067227 */ /* 0x000fc800078e00ff */
[----:B------:R-:W-:Y:S02]  /*4c30*/  IMAD.MOV R9, RZ, RZ, -R9 ;  /* 0x000000ffff097224 */ /* 0x000fe400078e0a09 */
[C---:B-1----:R-:W-:Y:S02]  /*4c40*/  IMAD R0, R2.reuse, R11, R10 ;  /* 0x0000000b02007224 */ /* 0x042fe400078e020a */
[----:B------:R-:W-:Y:S02]  /*4c50*/  IMAD.MOV R6, RZ, RZ, -R6 ;  /* 0x000000ffff067224 */ /* 0x000fe400078e0a06 */
[----:B------:R-:W-:Y:S01]  /*4c60*/  IMAD.MOV R4, RZ, RZ, -R4 ;  /* 0x000000ffff047224 */ /* 0x000fe200078e0a04 */
[----:B------:R1:W-:Y:S01]  /*4c70*/  STL [R1+0x1b0], R0 ;  /* 0x0001b00001007387 */ /* 0x0003e20000100800 */
[----:B------:R-:W-:Y:S01]  /*4c80*/  IMAD R7, R2, R9, R7 ;  /* 0x0000000902077224 */ /* 0x000fe200078e0207 */
[----:B------:R-:W-:Y:S01]  /*4c90*/  IADD3 R9, R44, 0x9d, RZ ;  /* 0x0000009d2c097810 */ /* 0x000fe20007ffe0ff */
[----:B------:R-:W-:-:S02]  /*4ca0*/  IMAD R5, R2, R6, R5 ;  /* 0x0000000602057224 */ /* 0x000fc400078e0205 */
[----:B------:R-:W-:Y:S01]  /*4cb0*/  VIADD R6, R44, 0x9f ;  /* 0x0000009f2c067836 */ /* 0x000fe20000000000 */
[----:B------:R3:W-:Y:S01]  /*4cc0*/  STL [R1+0x1ac], R7 ;  /* 0x0001ac0701007387 */ /* 0x0007e20000100800 */
[----:B--2---:R-:W-:Y:S01]  /*4cd0*/  IABS R12, R9 ;  /* 0x00000009000c7213 */ /* 0x004fe20000000000 */
[----:B-1----:R-:W-:Y:S02]  /*4ce0*/  IMAD R0, R2, R4, R3 ;  /* 0x0000000402007224 */ /* 0x002fe400078e0203 */
[----:B------:R1:W-:Y:S02]  /*4cf0*/  STL [R1+0x1a8], R5 ;  /* 0x0001a80501007387 */ /* 0x0003e40000100800 */
[----:B------:R-:W-:Y:S02]  /*4d00*/  IMAD.HI.U32 R13, R252, R12, RZ ;  /* 0x0000000cfc0d7227 */ /* 0x000fe400078e00ff */
[----:B------:R2:W-:Y:S02]  /*4d10*/  STL [R1+0x1a4], R0 ;  /* 0x0001a40001007387 */ /* 0x0005e40000100800 */
[----:B---3--:R-:W-:-:S02]  /*4d20*/  VIADD R7, R44, 0x9e ;  /* 0x0000009e2c077836 */ /* 0x008fc40000000000 */
[----:B------:R-:W-:Y:S01]  /*4d30*/  IMAD.MOV R13, RZ, RZ, -R13 ;  /* 0x000000ffff0d7224 */ /* 0x000fe200078e0a0d */
[----:B------:R-:W-:Y:S02]  /*4d40*/  STL [R1+0x5038], R9 ;  /* 0x0050380901007387 */ /* 0x000fe40000100800 */
[----:B------:R-:W-:Y:S01]  /*4d50*/  IABS R10, R7 ;  /* 0x00000007000a7213 */ /* 0x000fe20000000000 */
[----:B-1----:R-:W-:Y:S01]  /*4d60*/  VIADD R5, R44, 0xa0 ;  /* 0x000000a02c057836 */ /* 0x002fe20000000000 */
[----:B------:R1:W-:Y:S01]  /*4d70*/  STL [R1+0x5034], R7 ;  /* 0x0050340701007387 */ /* 0x0003e20000100800 */
[----:B------:R-:W-:Y:S02]  /*4d80*/  IMAD R12, R2, R13, R12 ;  /* 0x0000000d020c7224 */ /* 0x000fe400078e020c */
[----:B--2---:R-:W-:Y:S01]  /*4d90*/  VIADD R0, R44, 0xa1 ;  /* 0x000000a12c007836 */ /* 0x004fe20000000000 */
[----:B------:R-:W-:Y:S01]  /*4da0*/  STL [R1+0x5030], R6 ;  /* 0x0050300601007387 */ /* 0x000fe20000100800 */
[----:B------:R-:W-:-:S03]  /*4db0*/  IMAD.HI.U32 R11, R252, R10, RZ ;  /* 0x0000000afc0b7227 */ /* 0x000fc600078e00ff */
[----:B------:R2:W-:Y:S01]  /*4dc0*/  STL [R1+0x502c], R5 ;  /* 0x00502c0501007387 */ /* 0x0005e20000100800 */
[----:B------:R-:W-:Y:S01]  /*4dd0*/  IABS R3, R0 ;  /* 0x0000000000037213 */ /* 0x000fe20000000000 */
[----:B------:R-:W-:Y:S01]  /*4de0*/  IMAD.MOV R11, RZ, RZ, -R11 ;  /* 0x000000ffff0b7224 */ /* 0x000fe200078e0a0b */
[----:B-1----:R-:W-:Y:S01]  /*4df0*/  IABS R7, R6 ;  /* 0x0000000600077213 */ /* 0x002fe20000000000 */
[----:B------:R1:W-:Y:S02]  /*4e00*/  STL [R1+0x5028], R0 ;  /* 0x0050280001007387 */ /* 0x0003e40000100800 */
[C---:B------:R-:W-:Y:S02]  /*4e10*/  IMAD.HI.U32 R4, R252.reuse, R3, RZ ;  /* 0x00000003fc047227 */ /* 0x040fe400078e00ff */
[----:B------:R3:W-:Y:S02]  /*4e20*/  STL [R1+0x1a0], R12 ;  /* 0x0001a00c01007387 */ /* 0x0007e40000100800 */
[----:B------:R-:W-:Y:S01]  /*4e30*/  IMAD.HI.U32 R9, R252, R7, RZ ;  /* 0x00000007fc097227 */ /* 0x000fe200078e00ff */
[----:B--2---:R-:W-:-:S02]  /*4e40*/  IABS R5, R5 ;  /* 0x0000000500057213 */ /* 0x004fc40000000000 */
[----:B------:R-:W-:Y:S01]  /*4e50*/  IADD3 R4, -R4, RZ, RZ ;  /* 0x000000ff04047210 */ /* 0x000fe20007ffe1ff */
[----:B------:R-:W-:Y:S02]  /*4e60*/  IMAD.MOV R9, RZ, RZ, -R9 ;  /* 0x000000ffff097224 */ /* 0x000fe400078e0a09 */
[----:B------:R-:W-:-:S04]  /*4e70*/  IMAD.HI.U32 R6, R252, R5, RZ ;  /* 0x00000005fc067227 */ /* 0x000fc800078e00ff */
[C---:B-1----:R-:W-:Y:S02]  /*4e80*/  IMAD R0, R2.reuse, R11, R10 ;  /* 0x0000000b02007224 */ /* 0x042fe400078e020a */
[----:B------:R-:W-:Y:S02]  /*4e90*/  IMAD R7, R2, R9, R7 ;  /* 0x0000000902077224 */ /* 0x000fe400078e0207 */
[----:B------:R-:W-:Y:S01]  /*4ea0*/  IMAD.MOV R6, RZ, RZ, -R6 ;  /* 0x000000ffff067224 */ /* 0x000fe200078e0a06 */
[----:B------:R1:W-:Y:S01]  /*4eb0*/  STL [R1+0x19c], R0 ;  /* 0x00019c0001007387 */ /* 0x0003e20000100800 */
[----:B------:R-:W-:Y:S02]  /*4ec0*/  VIADD R9, R44, 0xa2 ;  /* 0x000000a22c097836 */ /* 0x000fe40000000000 */
[----:B------:R-:W-:Y:S01]  /*4ed0*/  IMAD R5, R2, R6, R5 ;  /* 0x0000000602057224 */ /* 0x000fe200078e0205 */
[----:B------:R2:W-:Y:S01]  /*4ee0*/  STL [R1+0x198], R7 ;  /* 0x0001980701007387 */ /* 0x0005e20000100800 */
[----:B------:R-:W-:Y:S01]  /*4ef0*/  VIADD R6, R44, 0xa4 ;  /* 0x000000a42c067836 */ /* 0x000fe20000000000 */
[----:B---3--:R-:W-:-:S02]  /*4f00*/  IABS R12, R9 ;  /* 0x00000009000c7213 */ /* 0x008fc40000000000 */
[----:B------:R3:W-:Y:S01]  /*4f10*/  STL [R1+0x194], R5 ;  /* 0x0001940501007387 */ /* 0x0007e20000100800 */
[----:B-1----:R-:W-:Y:S02]  /*4f20*/  IMAD R0, R2, R4, R3 ;  /* 0x0000000402007224 */ /* 0x002fe400078e0203 */
[----:B------:R-:W-:-:S03]  /*4f30*/  IMAD.HI.U32 R13, R252, R12, RZ ;  /* 0x0000000cfc0d7227 */ /* 0x000fc600078e00ff */
[----:B------:R1:W-:Y:S01]  /*4f40*/  STL [R1+0x190], R0 ;  /* 0x0001900001007387 */ /* 0x0003e20000100800 */
[C---:B--2---:R-:W-:Y:S02]  /*4f50*/  VIADD R7, R44.reuse, 0xa3 ;  /* 0x000000a32c077836 */ /* 0x044fe40000000000 */
[----:B---3--:R-:W-:Y:S01]  /*4f60*/  VIADD R5, R44, 0xa5 ;  /* 0x000000a52c057836 */ /* 0x008fe20000000000 */
[----:B------:R-:W-:Y:S01]  /*4f70*/  STL [R1+0x5024], R9 ;  /* 0x0050240901007387 */ /* 0x000fe20000100800 */
[----:B------:R-:W-:Y:S01]  /*4f80*/  IMAD.MOV R13, RZ, RZ, -R13 ;  /* 0x000000ffff0d7224 */ /* 0x000fe200078e0a0d */
[----:B------:R-:W-:Y:S02]  /*4f90*/  IABS R10, R7 ;  /* 0x00000007000a7213 */ /* 0x000fe40000000000 */
[----:B------:R2:W-:Y:S01]  /*4fa0*/  STL [R1+0x5020], R7 ;  /* 0x0050200701007387 */ /* 0x0005e20000100800 */
[----:B------:R-:W-:Y:S02]  /*4fb0*/  IMAD R12, R2, R13, R12 ;  /* 0x0000000d020c7224 */ /* 0x000fe400078e020c */
[----:B------:R-:W-:Y:S01]  /*4fc0*/  IMAD.HI.U32 R11, R252, R10, RZ ;  /* 0x0000000afc0b7227 */ /* 0x000fe200078e00ff */
[----:B------:R-:W-:Y:S03]  /*4fd0*/  STL [R1+0x501c], R6 ;  /* 0x00501c0601007387 */ /* 0x000fe60000100800 */
[----:B------:R-:W-:Y:S01]  /*4fe0*/  IMAD.MOV R11, RZ, RZ, -R11 ;  /* 0x000000ffff0b7224 */ /* 0x000fe200078e0a0b */
[----:B------:R3:W-:Y:S01]  /*4ff0*/  STL [R1+0x5018], R5 ;  /* 0x0050180501007387 */ /* 0x0007e20000100800 */
[----:B-1----:R-:W-:Y:S01]  /*5000*/  VIADD R0, R44, 0xa6 ;  /* 0x000000a62c007836 */ /* 0x002fe20000000000 */
[----:B--2---:R-:W-:Y:S01]  /*5010*/  IABS R7, R6 ;  /* 0x0000000600077213 */ /* 0x004fe20000000000 */
[----:B------:R-:W-:-:S02]  /*5020*/  IMAD R10, R2, R11, R10 ;  /* 0x0000000b020a7224 */ /* 0x000fc400078e020a */
[----:B------:R-:W-:Y:S01]  /*5030*/  VIADD R13, R44, 0xa9 ;  /* 0x000000a92c0d7836 */ /* 0x000fe20000000000 */
[----:B------:R1:W-:Y:S01]  /*5040*/  STL [R1+0x5014], R0 ;  /* 0x0050140001007387 */ /* 0x0003e20000100800 */
[C---:B------:R-:W-:Y:S01]  /*5050*/  IMAD.HI.U32 R9, R252.reuse, R7, RZ ;  /* 0x00000007fc097227 */ /* 0x040fe200078e00ff */
[----:B------:R-:W-:Y:S02]  /*5060*/  IABS R3, R0 ;  /* 0x0000000000037213 */ /* 0x000fe40000000000 */
[----:B---3--:R-:W-:Y:S01]  /*5070*/  IABS R5, R5 ;  /* 0x0000000500057213 */ /* 0x008fe20000000000 */
[----:B------:R-:W-:Y:S01]  /*5080*/  IMAD.MOV R9, RZ, RZ, -R9 ;  /* 0x000000ffff097224 */ /* 0x000fe200078e0a09 */
[----:B------:R2:W-:Y:S01]  /*5090*/  STL [R1+0x18c], R12 ;  /* 0x00018c0c01007387 */ /* 0x0005e20000100800 */
[----:B------:R-:W-:-:S03]  /*50a0*/  IMAD.HI.U32 R4, R252, R3, RZ ;  /* 0x00000003fc047227 */ /* 0x000fc600078e00ff */
[----:B------:R3:W-:Y:S01]  /*50b0*/  STL [R1+0x188], R10 ;  /* 0x0001880a01007387 */ /* 0x0007e20000100800 */
[----:B-1----:R-:W-:Y:S01]  /*50c0*/  IMAD R0, R2, R9, R7 ;  /* 0x0000000902007224 */ /* 0x002fe200078e0207 */
[----:B------:R-:W-:Y:S01]  /*50d0*/  IABS R7, R13 ;  /* 0x0000000d00077213 */ /* 0x000fe20000000000 */
[----:B------:R-:W-:-:S03]  /*50e0*/  IMAD.HI.U32 R6, R252, R5, RZ ;  /* 0x00000005fc067227 */ /* 0x000fc600078e00ff */
[----:B------:R1:W-:Y:S01]  /*50f0*/  STL [R1+0x184], R0 ;  /* 0x0001840001007387 */ /* 0x0003e20000100800 */
[----:B--2---:R-:W-:Y:S01]  /*5100*/  VIADD R12, R44, 0xa7 ;  /* 0x000000a72c0c7836 */ /* 0x004fe20000000000 */
[----:B------:R-:W-:Y:S01]  /*5110*/  IADD3 R6, -R6, RZ, RZ ;  /* 0x000000ff06067210 */ /* 0x000fe20007ffe1ff */
[C---:B------:R-:W-:Y:S02]  /*5120*/  VIADD R11, R44.reuse, 0xaa ;  /* 0x000000aa2c0b7836 */ /* 0x040fe40000000000 */
[----:B---3--:R-:W-:Y:S01]  /*5130*/  VIADD R10, R44, 0xa8 ;  /* 0x000000a82c0a7836 */ /* 0x008fe20000000000 */
[----:B------:R2:W-:Y:S01]  /*5140*/  STL [R1+0x5010], R12 ;  /* 0x0050100c01007387 */ /* 0x0005e20000100800 */
[----:B------:R-:W-:Y:S02]  /*5150*/  IMAD.MOV R4, RZ, RZ, -R4 ;  /* 0x000000ffff047224 */ /* 0x000fe400078e0a04 */
[----:B------:R-:W-:Y:S01]  /*5160*/  IMAD R31, R2, R6, R5 ;  /* 0x00000006021f7224 */ /* 0x000fe200078e0205 */
[----:B------:R3:W-:Y:S01]  /*5170*/  STL [R1+0x500c], R10 ;  /* 0x00500c0a01007387 */ /* 0x0007e20000100800 */
[----:B-1----:R-:W-:Y:S01]  /*5180*/  VIADD R0, R44, 0xab ;  /* 0x000000ab2c007836 */ /* 0x002fe20000000000 */
[----:B------:R-:W-:Y:S01]  /*5190*/  IABS R5, R11 ;  /* 0x0000000b00057213 */ /* 0x000fe20000000000 */
[----:B------:R-:W-:Y:S01]  /*51a0*/  IMAD.HI.U32 R9, R252, R7, RZ ;  /* 0x00000007fc097227 */ /* 0x000fe200078e00ff */
[----:B------:R1:W-:Y:S01]  /*51b0*/  STL [R1+0x5008], R13 ;  /* 0x0050080d01007387 */ /* 0x0003e20000100800 */
[----:B--2---:R-:W-:-:S02]  /*51c0*/  IABS R12, R12 ;  /* 0x0000000c000c7213 */ /* 0x004fc40000000000 */
[----:B------:R-:W-:Y:S01]  /*51d0*/  IMAD R39, R2, R4, R3 ;  /* 0x0000000402277224 */ /* 0x000fe200078e0203 */
[----:B------:R2:W-:Y:S01]  /*51e0*/  STL [R1+0x5004], R11 ;  /* 0x0050040b01007387 */ /* 0x0005e20000100800 */
[----:B------:R-:W-:Y:S01]  /*51f0*/  IABS R3, R0 ;  /* 0x0000000000037213 */ /* 0x000fe20000000000 */
[C---:B------:R-:W-:Y:S01]  /*5200*/  IMAD.HI.U32 R6, R252.reuse, R5, RZ ;  /* 0x00000005fc067227 */ /* 0x040fe200078e00ff */
[----:B---3--:R-:W-:Y:S01]  /*5210*/  IABS R10, R10 ;  /* 0x0000000a000a7213 */ /* 0x008fe20000000000 */
[----:B------:R3:W-:Y:S01]  /*5220*/  STL [R1+0x5000], R0 ;  /* 0x0050000001007387 */ /* 0x0007e20000100800 */
[----:B------:R-:W-:Y:S01]  /*5230*/  IADD3 R9, -R9, RZ, RZ ;  /* 0x000000ff09097210 */ /* 0x000fe20007ffe1ff */
[----:B-1----:R-:W-:-:S04]  /*5240*/  IMAD.HI.U32 R13, R252, R12, RZ ;  /* 0x0000000cfc0d7227 */ /* 0x002fc800078e00ff */
[----:B--2---:R-:W-:-:S04]  /*5250*/  IMAD.HI.U32 R11, R252, R10, RZ ;  /* 0x0000000afc0b7227 */ /* 0x004fc800078e00ff */
[----:B------:R-:W-:Y:S02]  /*5260*/  IMAD.MOV R13, RZ, RZ, -R13 ;  /* 0x000000ffff0d7224 */ /* 0x000fe400078e0a0d */
[----:B------:R-:W-:Y:S02]  /*5270*/  IMAD.MOV R11, RZ, RZ, -R11 ;  /* 0x000000ffff0b7224 */ /* 0x000fe400078e0a0b */
[----:B------:R-:W-:Y:S02]  /*5280*/  IMAD R12, R2, R13, R12 ;  /* 0x0000000d020c7224 */ /* 0x000fe400078e020c */
[----:B------:R-:W-:-:S03]  /*5290*/  IMAD.HI.U32 R4, R252, R3, RZ ;  /* 0x00000003fc047227 */ /* 0x000fc600078e00ff */
[----:B------:R-:W-:Y:S01]  /*52a0*/  STL [R1+0x178], R12 ;  /* 0x0001780c01007387 */ /* 0x000fe20000100800 */
[C---:B---3--:R-:W-:Y:S02]  /*52b0*/  IMAD R0, R2.reuse, R11, R10 ;  /* 0x0000000b02007224 */ /* 0x048fe400078e020a */
[C---:B------:R-:W-:Y:S02]  /*52c0*/  IMAD R7, R2.reuse, R9, R7 ;  /* 0x0000000902077224 */ /* 0x040fe400078e0207 */
[----:B------:R-:W-:Y:S01]  /*52d0*/  IMAD.MOV R6, RZ, RZ, -R6 ;  /* 0x000000ffff067224 */ /* 0x000fe200078e0a06 */
        /* <DEDUP_REMOVED lines=11> */
[----:B------:R-:W-:Y:S01]  /*5390*/  IMAD.HI.U32 R13, R252, R12, RZ ;  /* 0x0000000cfc0d7227 */ /* 0x000fe200078e00ff */
[----:B------:R-:W-:-:S03]  /*53a0*/  IABS R10, R7 ;  /* 0x00000007000a7213 */ /* 0x000fc60000000000 */
[----:B---3--:R-:W-:Y:S01]  /*53b0*/  VIADD R5, R44, 0xaf ;  /* 0x000000af2c057836 */ /* 0x008fe20000000000 */
[----:B------:R-:W-:Y:S01]  /*53c0*/  STL [R1+0x4ffc], R9 ;  /* 0x004ffc0901007387 */ /* 0x000fe20000100800 */
[----:B------:R-:W-:Y:S02]  /*53d0*/  IMAD.MOV R13, RZ, RZ, -R13 ;  /* 0x000000ffff0d7224 */ /* 0x000fe400078e0a0d */
[----:B------:R-:W-:Y:S01]  /*53e0*/  IMAD.HI.U32 R11, R252, R10, RZ ;  /* 0x0000000afc0b7227 */ /* 0x000fe200078e00ff */
[----:B------:R2:W-:Y:S03]  /*53f0*/  STL [R1+0x4ff8], R7 ;  /* 0x004ff80701007387 */ /* 0x0005e60000100800 */
[----:B-1----:R-:W-:Y:S01]  /*5400*/  VIADD R0, R44, 0xb0 ;  /* 0x000000b02c007836 */ /* 0x002fe20000000000 */
[----:B------:R-:W-:Y:S01]  /*5410*/  STL [R1+0x4ff4], R6 ;  /* 0x004ff40601007387 */ /* 0x000fe20000100800 */
[----:B------:R-:W-:Y:S01]  /*5420*/  IADD3 R11, -R11, RZ, RZ ;  /* 0x000000ff0b0b7210 */ /* 0x000fe20007ffe1ff */
[----:B------:R-:W-:-:S02]  /*5430*/  IMAD R12, R2, R13, R12 ;  /* 0x0000000d020c7224 */ /* 0x000fc400078e020c */
[----:B------:R1:W-:Y:S01]  /*5440*/  STL [R1+0x4ff0], R5 ;  /* 0x004ff00501007387 */ /* 0x0003e20000100800 */
[----:B------:R-:W-:Y:S02]  /*5450*/  IABS R3, R0 ;  /* 0x0000000000037213 */ /* 0x000fe40000000000 */
[----:B--2---:R-:W-:Y:S01]  /*5460*/  IABS R7, R6 ;  /* 0x0000000600077213 */ /* 0x004fe20000000000 */
[----:B------:R2:W-:Y:S02]  /*5470*/  STL [R1+0x4fec], R0 ;  /* 0x004fec0001007387 */ /* 0x0005e40000100800 */
[C---:B------:R-:W-:Y:S02]  /*5480*/  IMAD.HI.U32 R4, R252.reuse, R3, RZ ;  /* 0x00000003fc047227 */ /* 0x040fe400078e00ff */
[----:B------:R-:W-:Y:S01]  /*5490*/  STL [R1+0x164], R12 ;  /* 0x0001640c01007387 */ /* 0x000fe20000100800 */
[----:B-1----:R-:W-:Y:S01]  /*54a0*/  IABS R5, R5 ;  /* 0x0000000500057213 */ /* 0x002fe20000000000 */
[----:B------:R-:W-:-:S04]  /*54b0*/  IMAD.HI.U32 R9, R252, R7, RZ ;  /* 0x00000007fc097227 */ /* 0x000fc800078e00ff */
[----:B------:R-:W-:-:S04]  /*54c0*/  IMAD.HI.U32 R6, R252, R5, RZ ;  /* 0x00000005fc067227 */ /* 0x000fc800078e00ff */
[----:B------:R-:W-:Y:S02]  /*54d0*/  IMAD.MOV R9, RZ, RZ, -R9 ;  /* 0x000000ffff097224 */ /* 0x000fe400078e0a09 */
[C---:B--2---:R-:W-:Y:S02]  /*54e0*/  IMAD R0, R2.reuse, R11, R10 ;  /* 0x0000000b02007224 */ /* 0x044fe400078e020a */
        /* <DEDUP_REMOVED lines=190> */
[----:B------:R-:W-:Y:S01]  /*60d0*/  STL [R1+0x4f84], R9 ;  /* 0x004f840901007387 */ /* 0x000fe20000100800 */
[----:B-1----:R-:W-:Y:S01]  /*60e0*/  VIADD R5, R44, 0xcd ;  /* 0x000000cd2c057836 */ /* 0x002fe20000000000 */
[----:B------:R-:W-:Y:S02]  /*60f0*/  IABS R10, R7 ;  /* 0x00000007000a7213 */ /* 0x000fe40000000000 */
        /* <DEDUP_REMOVED lines=11> */
[----:B------:R3:W-:Y:S01]  /*61b0*/  STL [R1+0xec], R12 ;  /* 0x0000ec0c01007387 */ /* 0x0007e20000100800 */
[----:B--2---:R-:W-:Y:S01]  /*61c0*/  IABS R5, R5 ;  /* 0x0000000500057213 */ /* 0x004fe20000000000 */
[----:B------:R-:W-:Y:S01]  /*61d0*/  IMAD.HI.U32 R9, R252, R7, RZ ;  /* 0x00000007fc097227 */ /* 0x000fe200078e00ff */
[----:B------:R-:W-:-:S03]  /*61e0*/  IADD3 R4, -R4, RZ, RZ ;  /* 0x000000ff04047210 */ /* 0x000fc60007ffe1ff */
[----:B------:R-:W-:-:S04]  /*61f0*/  IMAD.HI.U32 R6, R252, R5, RZ ;  /* 0x00000005fc067227 */ /* 0x000fc800078e00ff */
[----:B------:R-:W-:Y:S02]  /*6200*/  IMAD.MOV R9, RZ, RZ, -R9 ;  /* 0x000000ffff097224 */ /* 0x000fe400078e0a09 */
[----:B------:R-:W-:Y:S02]  /*6210*/  IMAD.MOV R6, RZ, RZ, -R6 ;  /* 0x000000ffff067224 */ /* 0x000fe400078e0a06 */
[C---:B-1----:R-:W-:Y:S02]  /*6220*/  IMAD R0, R2.reuse, R11, R10 ;  /* 0x0000000b02007224 */ /* 0x042fe400078e020a */
[C---:B------:R-:W-:Y:S02]  /*6230*/  IMAD R7, R2.reuse, R9, R7 ;  /* 0x0000000902077224 */ /* 0x040fe400078e0207 */
[----:B------:R-:W-:Y:S01]  /*6240*/  IMAD R5, R2, R6, R5 ;  /* 0x0000000602057224 */ /* 0x000fe200078e0205 */
[----:B------:R1:W-:Y:S01]  /*6250*/  STL [R1+0xe8], R0 ;  /* 0x0000e80001007387 */ /* 0x0003e20000100800 */
[----:B------:R-:W-:-:S02]  /*6260*/  VIADD R9, R44, 0xcf ;  /* 0x000000cf2c097836 */ /* 0x000fc40000000000 */
[----:B------:R-:W-:Y:S01]  /*6270*/  VIADD R6, R44, 0xd1 ;  /* 0x000000d12c067836 */ /* 0x000fe20000000000 */
[----:B------:R2:W-:Y:S02]  /*6280*/  STL [R1+0xe4], R7 ;  /* 0x0000e40701007387 */ /* 0x0005e40000100800 */
[----:B---3--:R-:W-:Y:S02]  /*6290*/  IABS R12, R9 ;  /* 0x00000009000c7213 */ /* 0x008fe40000000000 */
        /* <DEDUP_REMOVED lines=19> */
[C---:B------:R-:W-:Y:S02]  /*63d0*/  IMAD.HI.U32 R4, R252.reuse, R3, RZ ;  /* 0x00000003fc047227 */ /* 0x040fe400078e00ff */
[----:B------:R3:W-:Y:S01]  /*63e0*/  STL [R1+0xd8], R12 ;  /* 0x0000d80c01007387 */ /* 0x0007e20000100800 */
[----:B-1----:R-:W-:Y:S01]  /*63f0*/  IABS R5, R5 ;  /* 0x0000000500057213 */ /* 0x002fe20000000000 */
[----:B------:R-:W-:-:S04]  /*6400*/  IMAD.HI.U32 R9, R252, R7, RZ ;  /* 0x00000007fc097227 */ /* 0x000fc800078e00ff */
[----:B------:R-:W-:-:S04]  /*6410*/  IMAD.HI.U32 R6, R252, R5, RZ ;  /* 0x00000005fc067227 */ /* 0x000fc800078e00ff */
[----:B------:R-:W-:Y:S01]  /*6420*/  IMAD.MOV R9, RZ, RZ, -R9 ;  /* 0x000000ffff097224 */ /* 0x000fe200078e0a09 */
[----:B------:R-:W-:Y:S01]  /*6430*/  IADD3 R6, -R6, RZ, RZ ;  /* 0x000000ff06067210 */ /* 0x000fe20007ffe1ff */
        /* <DEDUP_REMOVED lines=26> */
[----:B------:R2:W-:Y:S01]  /*65e0*/  STL [R1+0x4f4c], R0 ;  /* 0x004f4c0001007387 */ /* 0x0005e20000100800 */
[----:B------:R-:W-:Y:S02]  /*65f0*/  IMAD R12, R2, R13, R12 ;  /* 0x0000000d020c7224 */ /* 0x000fe400078e020c */
[----:B------:R-:W-:Y:S01]  /*6600*/  IMAD.HI.U32 R4, R252, R3, RZ ;  /* 0x00000003fc047227 */ /* 0x000fe200078e00ff */
[----:B-1----:R-:W-:-:S03]  /*6610*/  IABS R5, R5 ;  /* 0x0000000500057213 */ /* 0x002fc60000000000 */
[C---:B------:R-:W-:Y:S01]  /*6620*/  IMAD.HI.U32 R9, R252.reuse, R7, RZ ;  /* 0x00000007fc097227 */ /* 0x040fe200078e00ff */
[----:B------:R-:W-:Y:S03]  /*6630*/  STL [R1+0xc4], R12 ;  /* 0x0000c40c01007387 */ /* 0x000fe60000100800 */
[----:B------:R-:W-:Y:S01]  /*6640*/  IMAD.HI.U32 R6, R252, R5, RZ ;  /* 0x00000005fc067227 */ /* 0x000fe200078e00ff */
[----:B------:R-:W-:-:S03]  /*6650*/  IADD3 R9, -R9, RZ, RZ ;  /* 0x000000ff09097210 */ /* 0x000fc60007ffe1ff */
[C---:B--2---:R-:W-:Y:S02]  /*6660*/  IMAD R0, R2.reuse, R11, R10 ;  /* 0x0000000b02007224 */ /* 0x044fe400078e020a */
        /* <DEDUP_REMOVED lines=29> */
[----:B------:R3:W-:Y:S01]  /*6840*/  STL [R1+0xb0], R12 ;  /* 0x0000b00c01007387 */ /* 0x0007e20000100800 */
[----:B-1----:R-:W-:Y:S01]  /*6850*/  IABS R5, R5 ;  /* 0x0000000500057213 */ /* 0x002fe20000000000 */
[----:B------:R-:W-:-:S04]  /*6860*/  IMAD.HI.U32 R9, R252, R7, RZ ;  /* 0x00000007fc097227 */ /* 0x000fc800078e00ff */
[----:B------:R-:W-:-:S04]  /*6870*/  IMAD.HI.U32 R6, R252, R5, RZ ;  /* 0x00000005fc067227 */ /* 0x000fc800078e00ff */
[----:B------:R-:W-:Y:S02]  /*6880*/  IMAD.MOV R9, RZ, RZ, -R9 ;  /* 0x000000ffff097224 */ /* 0x000fe400078e0a09 */
[----:B------:R-:W-:Y:S02]  /*6890*/  IMAD.MOV R6, RZ, RZ, -R6 ;  /* 0x000000ffff067224 */ /* 0x000fe400078e0a06 */
[C---:B--2---:R-:W-:Y:S02]  /*68a0*/  IMAD R0, R2.reuse, R11, R10 ;  /* 0x0000000b02007224 */ /* 0x044fe400078e020a */
[C---:B------:R-:W-:Y:S02]  /*68b0*/  IMAD R7, R2.reuse, R9, R7 ;  /* 0x0000000902077224 */ /* 0x040fe400078e0207 */
[----:B------:R-:W-:Y:S01]  /*68c0*/  IMAD.MOV R4, RZ, RZ, -R4 ;  /* 0x000000ffff047224 */ /* 0x000fe200078e0a04 */
[----:B------:R1:W-:Y:S01]  /*68d0*/  STL [R1+0xac], R0 ;  /* 0x0000ac0001007387 */ /* 0x0003e20000100800 */
[----:B------:R-:W-:-:S02]  /*68e0*/  IMAD R5, R2, R6, R5 ;  /* 0x0000000602057224 */ /* 0x000fc400078e0205 */
        /* <DEDUP_REMOVED lines=10> */
[C---:B----4-:R-:W-:Y:S01]  /*6990*/  VIADD R5, R44.reuse, 0xe1 ;  /* 0x000000e12c057836 */ /* 0x050fe20000000000 */
[----:B------:R-:W-:Y:S02]  /*69a0*/  IABS R10, R7 ;  /* 0x00000007000a7213 */ /* 0x000fe40000000000 */
[----:B------:R2:W-:Y:S01]  /*69b0*/  STL [R1+0x4f30], R7 ;  /* 0x004f300701007387 */ /* 0x0005e20000100800 */
[----:B------:R-:W-:Y:S01]  /*69c0*/  IADD3 R13, -R13, RZ, RZ ;  /* 0x000000ff0d0d7210 */ /* 0x000fe20007ffe1ff */
[----:B-1----:R-:W-:Y:S02]  /*69d0*/  VIADD R0, R44, 0xe2 ;  /* 0x000000e22c007836 */ /* 0x002fe40000000000 */
[----:B------:R-:W-:Y:S01]  /*69e0*/  STL [R1+0x4f2c], R6 ;  /* 0x004f2c0601007387 */ /* 0x000fe20000100800 */
[----:B------:R-:W-:Y:S02]  /*69f0*/  IMAD.HI.U32 R11, R252, R10, RZ ;  /* 0x0000000afc0b7227 */ /* 0x000fe400078e00ff */
[----:B------:R-:W-:Y:S01]  /*6a00*/  IABS R3, R0 ;  /* 0x0000000000037213 */ /* 0x000fe20000000000 */
[----:B------:R1:W-:Y:S01]  /*6a10*/  STL [R1+0x4f28], R5 ;  /* 0x004f280501007387 */ /* 0x0003e20000100800 */
[----:B------:R-:W-:Y:S01]  /*6a20*/  IMAD.MOV R11, RZ, RZ, -R11 ;  /* 0x000000ffff0b7224 */ /* 0x000fe200078e0a0b */
[----:B--2---:R-:W-:Y:S01]  /*6a30*/  IABS R7, R6 ;  /* 0x0000000600077213 */ /* 0x004fe20000000000 */
[----:B------:R-:W-:Y:S01]  /*6a40*/  IMAD R12, R2, R13, R12 ;  /* 0x0000000d020c7224 */ /* 0x000fe200078e020c */
[----:B------:R2:W-:Y:S01]  /*6a50*/  STL [R1+0x4f24], R0 ;  /* 0x004f240001007387 */ /* 0x0005e20000100800 */
[----:B------:R-:W-:-:S03]  /*6a60*/  IMAD.HI.U32 R4, R252, R3, RZ ;  /* 0x00000003fc047227 */ /* 0x000fc600078e00ff */
[----:B------:R3:W-:Y:S01]  /*6a70*/  STL [R1+0x9c], R12 ;  /* 0x00009c0c01007387 */ /* 0x0007e20000100800 */
[----:B------:R-:W-:Y:S01]  /*6a80*/  IMAD.HI.U32 R9, R252, R7, RZ ;  /* 0x00000007fc097227 */ /* 0x000fe200078e00ff */
[----:B-1----:R-:W-:-:S03]  /*6a90*/  IABS R5, R5 ;  /* 0x0000000500057213 */ /* 0x002fc60000000000 */
[----:B------:R-:W-:Y:S02]  /*6aa0*/  IMAD.MOV R9, RZ, RZ, -R9 ;  /* 0x000000ffff097224 */ /* 0x000fe400078e0a09 */
[----:B------:R-:W-:-:S04]  /*6ab0*/  IMAD.HI.U32 R6, R252, R5, RZ ;  /* 0x00000005fc067227 */ /* 0x000fc800078e00ff */
[----:B------:R-:W-:Y:S02]  /*6ac0*/  IMAD.MOV R6, RZ, RZ, -R6 ;  /* 0x000000ffff067224 */ /* 0x000fe400078e0a06 */
        /* <DEDUP_REMOVED lines=16> */
[----:B------:R-:W-:Y:S01]  /*6bd0*/  IABS R10, R7 ;  /* 0x00000007000a7213 */ /* 0x000fe20000000000 */
[----:B------:R-:W-:Y:S01]  /*6be0*/  IMAD.MOV R13, RZ, RZ, -R13 ;  /* 0x000000ffff0d7224 */ /* 0x000fe200078e0a0d */
[----:B------:R2:W-:Y:S01]  /*6bf0*/  STL [R1+0x4f1c], R7 ;  /* 0x004f1c0701007387 */ /* 0x0005e20000100800 */
[----:B-1----:R-:W-:Y:S02]  /*6c00*/  IADD3 R0, R44, 0xe7, RZ ;  /* 0x000000e72c007810 */ /* 0x002fe40007ffe0ff */
[C---:B------:R-:W-:Y:S01]  /*6c10*/  IMAD.HI.U32 R11, R252.reuse, R10, RZ ;  /* 0x0000000afc0b7227 */ /* 0x040fe200078e00ff */
[----:B------:R-:W-:Y:S01]  /*6c20*/  STL [R1+0x4f18], R6 ;  /* 0x004f180601007387 */ /* 0x000fe20000100800 */
[----:B------:R-:W-:Y:S02]  /*6c30*/  IABS R3, R0 ;  /* 0x0000000000037213 */ /* 0x000fe40000000000 */
[----:B------:R-:W-:Y:S01]  /*6c40*/  IMAD.MOV R11, RZ, RZ, -R11 ;  /* 0x000000ffff0b7224 */ /* 0x000fe200078e0a0b */
[----:B------:R1:W-:Y:S01]  /*6c50*/  STL [R1+0x4f14], R5 ;  /* 0x004f140501007387 */ /* 0x0003e20000100800 */
[----:B--2---:R-:W-:Y:S01]  /*6c60*/  IABS R7, R6 ;  /* 0x0000000600077213 */ /* 0x004fe20000000000 */
[----:B------:R-:W-:-:S02]  /*6c70*/  IMAD.HI.U32 R4, R252, R3, RZ ;  /* 0x00000003fc047227 */ /* 0x000fc400078e00ff */
[----:B------:R2:W-:Y:S02]  /*6c80*/  STL [R1+0x4f10], R0 ;  /* 0x004f100001007387 */ /* 0x0005e40000100800 */
[----:B------:R-:W-:Y:S01]  /*6c90*/  IMAD.HI.U32 R9, R252, R7, RZ ;  /* 0x00000007fc097227 */ /* 0x000fe200078e00ff */
[----:B-1----:R-:W-:-:S03]  /*6ca0*/  IABS R5, R5 ;  /* 0x0000000500057213 */ /* 0x002fc60000000000 */
[----:B------:R-:W-:Y:S02]  /*6cb0*/  IMAD.MOV R9, RZ, RZ, -R9 ;  /* 0x000000ffff097224 */ /* 0x000fe400078e0a09 */
[----:B------:R-:W-:Y:S02]  /*6cc0*/  IMAD R10, R2, R11, R10 ;  /* 0x0000000b020a7224 */ /* 0x000fe400078e020a */
[----:B------:R-:W-:-:S04]  /*6cd0*/  IMAD.HI.U32 R6, R252, R5, RZ ;  /* 0x00000005fc067227 */ /* 0x000fc800078e00ff */
[C---:B--2---:R-:W-:Y:S02]  /*6ce0*/  IMAD R0, R2.reuse, R13, R12 ;  /* 0x0000000d02007224 */ /* 0x044fe400078e020c */
[----:B------:R-:W-:Y:S02]  /*6cf0*/  IMAD.MOV R6, RZ, RZ, -R6 ;  /* 0x000000ffff067224 */ /* 0x000fe400078e0a06 */
[----:B------:R-:W-:Y:S01]  /*6d00*/  IMAD.MOV R4, RZ, RZ, -R4 ;  /* 0x000000ffff047224 */ /* 0x000fe200078e0a04 */
[----:B------:R1:W-:Y:S01]  /*6d10*/  STL [R1+0x88], R0 ;  /* 0x0000880001007387 */ /* 0x0003e20000100800 */
[----:B------:R-:W-:Y:S02]  /*6d20*/  IMAD R7, R2, R9, R7 ;  /* 0x0000000902077224 */ /* 0x000fe400078e0207 */
[----:B------:R-:W-:Y:S01]  /*6d30*/  VIADD R9, R44, 0xe8 ;  /* 0x000000e82c097836 */ /* 0x000fe20000000000 */
[----:B------:R-:W-:Y:S04]  /*6d40*/  STL [R1+0x84], R10 ;  /* 0x0000840a01007387 */ /* 0x000fe80000100800 */
[----:B------:R-:W-:Y:S01]  /*6d50*/  IABS R12, R9 ;  /* 0x00000009000c7213 */ /* 0x000fe20000000000 */
[----:B-1----:R-:W-:Y:S01]  /*6d60*/  IMAD R0, R2, R6, R5 ;  /* 0x0000000602007224 */ /* 0x002fe200078e0205 */
[C---:B------:R-:W-:Y:S01]  /*6d70*/  IADD3 R5, R44.reuse, 0xeb, RZ ;  /* 0x000000eb2c057810 */ /* 0x040fe20007ffe0ff */
[----:B------:R-:W-:-:S02]  /*6d80*/  VIADD R6, R44, 0xea ;  /* 0x000000ea2c067836 */ /* 0x000fc40000000000 */
[----:B------:R-:W-:Y:S01]  /*6d90*/  IMAD.HI.U32 R13, R252, R12, RZ ;  /* 0x0000000cfc0d7227 */ /* 0x000fe200078e00ff */
[----:B------:R1:W-:Y:S03]  /*6da0*/  STL [R1+0x5758], R0 ;  /* 0x0057580001007387 */ /* 0x0003e60000100800 */
[----:B------:R-:W-:Y:S01]  /*6db0*/  IMAD.MOV R13, RZ, RZ, -R13 ;  /* 0x000000ffff0d7224 */ /* 0x000fe200078e0a0d */
[----:B------:R2:W-:Y:S01]  /*6dc0*/  STL [R1+0x80], R7 ;  /* 0x0000800701007387 */ /* 0x0005e20000100800 */
[----:B-1----:R-:W-:Y:S02]  /*6dd0*/  IMAD R0, R2, R4, R3 ;  /* 0x0000000402007224 */ /* 0x002fe400078e0203 */
[----:B--2---:R-:W-:-:S03]  /*6de0*/  VIADD R7, R44, 0xe9 ;  /* 0x000000e92c077836 */ /* 0x004fc60000000000 */
[----:B------:R1:W-:Y:S04]  /*6df0*/  STL [R1+0x78], R0 ;  /* 0x0000780001007387 */ /* 0x0003e80000100800 */
[----:B------:R-:W-:Y:S01]  /*6e00*/  STL [R1+0x4f0c], R9 ;  /* 0x004f0c0901007387 */ /* 0x000fe20000100800 */
[----:B------:R-:W-:-:S03]  /*6e10*/  IABS R10, R7 ;  /* 0x00000007000a7213 */ /* 0x000fc60000000000 */
[----:B------:R2:W-:Y:S01]  /*6e20*/  STL [R1+0x4f08], R7 ;  /* 0x004f080701007387 */ /* 0x0005e20000100800 */
[----:B-1----:R-:W-:-:S03]  /*6e30*/  VIADD R0, R44, 0xec ;  /* 0x000000ec2c007836 */ /* 0x002fc60000000000 */
[----:B------:R-:W-:Y:S01]  /*6e40*/  STL [R1+0x4f04], R6 ;  /* 0x004f040601007387 */ /* 0x000fe20000100800 */
[C---:B------:R-:W-:Y:S01]  /*6e50*/  IMAD.HI.U32 R11, R252.reuse, R10, RZ ;  /* 0x0000000afc0b7227 */ /* 0x040fe200078e00ff */
[----:B------:R-:W-:Y:S02]  /*6e60*/  IABS R3, R0 ;  /* 0x0000000000037213 */ /* 0x000fe40000000000 */
[----:B------:R1:W-:Y:S01]  /*6e70*/  STL [R1+0x4f00], R5 ;  /* 0x004f000501007387 */ /* 0x0003e20000100800 */
[----:B------:R-:W-:Y:S01]  /*6e80*/  IMAD.MOV R11, RZ, RZ, -R11 ;  /* 0x000000ffff0b7224 */ /* 0x000fe200078e0a0b */
[----:B--2---:R-:W-:Y:S01]  /*6e90*/  IABS R7, R6 ;  /* 0x0000000600077213 */ /* 0x004fe20000000000 */
[C---:B------:R-:W-:Y:S01]  /*6ea0*/  IMAD.HI.U32 R4, R252.reuse, R3, RZ ;  /* 0x00000003fc047227 */ /* 0x040fe200078e00ff */
[----:B------:R2:W-:Y:S03]  /*6eb0*/  STL [R1+0x4efc], R0 ;  /* 0x004efc0001007387 */ /* 0x0005e60000100800 */
[----:B------:R-:W-:Y:S01]  /*6ec0*/  IMAD.HI.U32 R9, R252, R7, RZ ;  /* 0x00000007fc097227 */ /* 0x000fe200078e00ff */
[----:B-1----:R-:W-:-:S03]  /*6ed0*/  IABS R5, R5 ;  /* 0x0000000500057213 */ /* 0x002fc60000000000 */
[----:B------:R-:W-:Y:S02]  /*6ee0*/  IMAD.MOV R4, RZ, RZ, -R4 ;  /* 0x000000ffff047224 */ /* 0x000fe400078e0a04 */
[----:B------:R-:W-:Y:S02]  /*6ef0*/  IMAD.MOV R9, RZ, RZ, -R9 ;  /* 0x000000ffff097224 */ /* 0x000fe400078e0a09 */
[----:B------:R-:W-:-:S04]  /*6f00*/  IMAD.HI.U32 R6, R252, R5, RZ ;  /* 0x00000005fc067227 */ /* 0x000fc800078e00ff */
[----:B------:R-:W-:Y:S02]  /*6f10*/  IMAD.MOV R6, RZ, RZ, -R6 ;  /* 0x000000ffff067224 */ /* 0x000fe400078e0a06 */
[C---:B------:R-:W-:Y:S02]  /*6f20*/  IMAD R24, R2.reuse, R11, R10 ;  /* 0x0000000b02187224 */ /* 0x040fe400078e020a */
[C---:B------:R-:W-:Y:S02]  /*6f30*/  IMAD R5, R2.reuse, R6, R5 ;  /* 0x0000000602057224 */ /* 0x040fe400078e0205 */
[C---:B------:R-:W-:Y:S02]  /*6f40*/  IMAD R3, R2.reuse, R4, R3 ;  /* 0x0000000402037224 */ /* 0x040fe400078e0203 */
[----:B------:R-:W-:Y:S01]  /*6f50*/  IMAD R15, R2, R9, R7 ;  /* 0x00000009020f7224 */ /* 0x000fe200078e0207 */
[----:B------:R1:W-:Y:S01]  /*6f60*/  STL [R1+0x68], R5 ;  /* 0x0000680501007387 */ /* 0x0003e20000100800 */
[C---:B------:R-:W-:Y:S01]  /*6f70*/  VIADD R10, R44.reuse, 0xed ;  /* 0x000000ed2c0a7836 */ /* 0x040fe20000000000 */
[C---:B------:R-:W-:Y:S01]  /*6f80*/  IADD3 R7, R44.reuse, 0xef, RZ ;  /* 0x000000ef2c077810 */ /* 0x040fe20007ffe0ff */
[C---:B------:R-:W-:Y:S01]  /*6f90*/  VIADD R9, R44.reuse, 0xee ;  /* 0x000000ee2c097836 */ /* 0x040fe20000000000 */
[----:B------:R3:W-:Y:S01]  /*6fa0*/  STL [R1+0x64], R3 ;  /* 0x0000640301007387 */ /* 0x0007e20000100800 */
[----:B------:R-:W-:-:S02]  /*6fb0*/  VIADD R6, R44, 0xf1 ;  /* 0x000000f12c067836 */ /* 0x000fc40000000000 */
[----:B--2---:R-:W-:Y:S01]  /*6fc0*/  IMAD R0, R2, R13, R12 ;  /* 0x0000000d02007224 */ /* 0x004fe200078e020c */
[----:B------:R2:W-:Y:S01]  /*6fd0*/  STL [R1+0x4ef8], R10 ;  /* 0x004ef80a01007387 */ /* 0x0005e20000100800 */
[----:B------:R-:W-:Y:S01]  /*6fe0*/  IABS R12, R10 ;  /* 0x0000000a000c7213 */ /* 0x000fe20000000000 */
[----:B-1----:R-:W-:Y:S02]  /*6ff0*/  VIADD R5, R44, 0xf0 ;  /* 0x000000f02c057836 */ /* 0x002fe40000000000 */
[----:B------:R-:W-:Y:S01]  /*7000*/  STL [R1+0x4ef4], R9 ;  /* 0x004ef40901007387 */ /* 0x000fe20000100800 */
[----:B---3--:R-:W-:Y:S01]  /*7010*/  IABS R3, R6 ;  /* 0x0000000600037213 */ /* 0x008fe20000000000 */
[C---:B------:R-:W-:Y:S02]  /*7020*/  IMAD.HI.U32 R13, R252.reuse, R12, RZ ;  /* 0x0000000cfc0d7227 */ /* 0x040fe400078e00ff */
[----:B------:R1:W-:Y:S01]  /*7030*/  STL [R1+0x4ef0], R7 ;  /* 0x004ef00701007387 */ /* 0x0003e20000100800 */
[----:B--2---:R-:W-:Y:S01]  /*7040*/  IABS R10, R9 ;  /* 0x00000009000a7213 */ /* 0x004fe20000000000 */
[----:B------:R-:W-:-:S02]  /*7050*/  IMAD.HI.U32 R4, R252, R3, RZ ;  /* 0x00000003fc047227 */ /* 0x000fc400078e00ff */
[----:B------:R2:W-:Y:S02]  /*7060*/  STL [R1+0x4eec], R5 ;  /* 0x004eec0501007387 */ /* 0x0005e40000100800 */
[C---:B------:R-:W-:Y:S02]  /*7070*/  IMAD.HI.U32 R11, R252.reuse, R10, RZ ;  /* 0x0000000afc0b7227 */ /* 0x040fe400078e00ff */
[----:B------:R3:W-:Y:S01]  /*7080*/  STL [R1+0x4ee8], R6 ;  /* 0x004ee80601007387 */ /* 0x0007e20000100800 */
[----:B-1----:R-:W-:Y:S01]  /*7090*/  IABS R7, R7 ;  /* 0x0000000700077213 */ /* 0x002fe20000000000 */
[----:B------:R-:W-:Y:S02]  /*70a0*/  IMAD.MOV R4, RZ, RZ, -R4 ;  /* 0x000000ffff047224 */ /* 0x000fe400078e0a04 */
[----:B------:R-:W-:Y:S01]  /*70b0*/  IMAD.MOV R11, RZ, RZ, -R11 ;  /* 0x000000ffff0b7224 */ /* 0x000fe200078e0a0b */
[----:B--2---:R-:W-:Y:S01]  /*70c0*/  IABS R5, R5 ;  /* 0x0000000500057213 */ /* 0x004fe20000000000 */
[----:B------:R-:W-:-:S04]  /*70d0*/  IMAD.HI.U32 R9, R252, R7, RZ ;  /* 0x00000007fc097227 */ /* 0x000fc800078e00ff */
[----:B---3--:R-:W-:-:S04]  /*70e0*/  IMAD.HI.U32 R6, R252, R5, RZ ;  /* 0x00000005fc067227 */ /* 0x008fc800078e00ff */
[----:B------:R-:W-:Y:S02]  /*70f0*/  IMAD.MOV R6, RZ, RZ, -R6 ;  /* 0x000000ffff067224 */ /* 0x000fe400078e0a06 */
[----:B------:R-:W-:Y:S02]  /*7100*/  IMAD.MOV R9, RZ, RZ, -R9 ;  /* 0x000000ffff097224 */ /* 0x000fe400078e0a09 */
[----:B------:R-:W-:Y:S01]  /*7110*/  IMAD R5, R2, R6, R5 ;  /* 0x0000000602057224 */ /* 0x000fe200078e0205 */
[----:B------:R-:W-:Y:S01]  /*7120*/  IADD3 R6, R44, 0xf3, RZ ;  /* 0x000000f32c067810 */ /* 0x000fe20007ffe0ff */
[C---:B------:R-:W-:Y:S02]  /*7130*/  IMAD R23, R2.reuse, R9, R7 ;  /* 0x0000000902177224 */ /* 0x040fe400078e0207 */
[----:B------:R-:W-:Y:S01]  /*7140*/  IMAD R3, R2, R4, R3 ;  /* 0x0000000402037224 */ /* 0x000fe200078e0203 */
[----:B------:R1:W-:Y:S01]  /*7150*/  STL [R1+0x54], R5 ;  /* 0x0000540501007387 */ /* 0x0003e20000100800 */
[----:B------:R-:W-:-:S02]  /*7160*/  VIADD R7, R44, 0xf2 ;  /* 0x000000f22c077836 */ /* 0x000fc40000000000 */
[----:B------:R-:W-:Y:S01]  /*7170*/  IMAD R40, R2, R11, R10 ;  /* 0x0000000b02287224 */ /* 0x000fe200078e020a */
[----:B------:R2:W-:Y:S01]  /*7180*/  STL [R1+0x50], R3 ;  /* 0x0000500301007387 */ /* 0x0005e20000100800 */
[C---:B------:R-:W-:Y:S02]  /*7190*/  VIADD R10, R44.reuse, 0xf5 ;  /* 0x000000f52c0a7836 */ /* 0x040fe40000000000 */
[C---:B------:R-:W-:Y:S01]  /*71a0*/  VIADD R9, R44.reuse, 0xf6 ;  /* 0x000000f62c097836 */ /* 0x040fe20000000000 */
[----:B------:R3:W-:Y:S01]  /*71b0*/  STL [R1+0x4ee4], R7 ;  /* 0x004ee40701007387 */ /* 0x0007e20000100800 */
[----:B------:R-:W-:Y:S01]  /*71c0*/  IMAD.MOV R13, RZ, RZ, -R13 ;  /* 0x000000ffff0d7224 */ /* 0x000fe200078e0a0d */
[----:B------:R-:W-:Y:S01]  /*71d0*/  IABS R4, R10 ;  /* 0x0000000a00047213 */ /* 0x000fe20000000000 */
[----:B-1----:R-:W-:Y:S01]  /*71e0*/  VIADD R5, R44, 0xf4 ;  /* 0x000000f42c057836 */ /* 0x002fe20000000000 */
[----:B------:R1:W-:Y:S01]  /*71f0*/  STL [R1+0x4ee0], R6 ;  /* 0x004ee00601007387 */ /* 0x0003e20000100800 */
[----:B------:R-:W-:Y:S01]  /*7200*/  IMAD R17, R2, R13, R12 ;  /* 0x0000000d02117224 */ /* 0x000fe200078e020c */
[----:B--2---:R-:W-:Y:S01]  /*7210*/  IABS R3, R9 ;  /* 0x0000000900037213 */ /* 0x004fe20000000000 */
[----:B------:R-:W-:Y:S01]  /*7220*/  IMAD.HI.U32 R12, R252, R4, RZ ;  /* 0x00000004fc0c7227 */ /* 0x000fe200078e00ff */
[----:B------:R2:W-:Y:S01]  /*7230*/  STL [R1+0x4edc], R5 ;  /* 0x004edc0501007387 */ /* 0x0005e20000100800 */
[----:B---3--:R-:W-:-:S02]  /*7240*/  IABS R7, R7 ;  /* 0x0000000700077213 */ /* 0x008fc40000000000 */
[----:B------:R-:W-:Y:S01]  /*7250*/  IMAD.HI.U32 R13, R252, R3, RZ ;  /* 0x00000003fc0d7227 */ /* 0x000fe200078e00ff */
[----:B------:R3:W-:Y:S01]  /*7260*/  STL [R1+0x4ed8], R10 ;  /* 0x004ed80a01007387 */ /* 0x0007e20000100800 */
[----:B-1----:R-:W-:Y:S02]  /*7270*/  IABS R6, R6 ;  /* 0x0000000600067213 */ /* 0x002fe40000000000 */
[----:B------:R-:W-:Y:S01]  /*7280*/  IMAD.MOV R12, RZ, RZ, -R12 ;  /* 0x000000ffff0c7224 */ /* 0x000fe200078e0a0c */
[----:B------:R1:W-:Y:S01]  /*7290*/  STL [R1+0x4ed4], R9 ;  /* 0x004ed40901007387 */ /* 0x0003e20000100800 */
[----:B------:R-:W-:Y:S01]  /*72a0*/  IMAD.MOV R13, RZ, RZ, -R13 ;  /* 0x000000ffff0d7224 */ /* 0x000fe200078e0a0d */
[----:B--2---:R-:W-:Y:S01]  /*72b0*/  IABS R5, R5 ;  /* 0x0000000500057213 */ /* 0x004fe20000000000 */
[C---:B------:R-:W-:Y:S02]  /*72c0*/  IMAD R4, R2.reuse, R12, R4 ;  /* 0x0000000c02047224 */ /* 0x040fe400078e0204 */
[----:B------:R-:W-:-:S02]  /*72d0*/  IMAD R3, R2, R13, R3 ;  /* 0x0000000d02037224 */ /* 0x000fc400078e0203 */
[----:B---3--:R-:W-:-:S04]  /*72e0*/  IMAD.HI.U32 R10, R252, R6, RZ ;  /* 0x00000006fc0a7227 */ /* 0x008fc800078e00ff */
[----:B-1----:R-:W-:-:S04]  /*72f0*/  IMAD.HI.U32 R9, R252, R7, RZ ;  /* 0x00000007fc097227 */ /* 0x002fc800078e00ff */
[----:B------:R-:W-:-:S04]  /*7300*/  IMAD.HI.U32 R11, R252, R5, RZ ;  /* 0x00000005fc0b7227 */ /* 0x000fc800078e00ff */
[----:B------:R-:W-:Y:S02]  /*7310*/  IMAD.MOV R9, RZ, RZ, -R9 ;  /* 0x000000ffff097224 */ /* 0x000fe400078e0a09 */
[----:B------:R-:W-:Y:S02]  /*7320*/  IMAD.MOV R10, RZ, RZ, -R10 ;  /* 0x000000ffff0a7224 */ /* 0x000fe400078e0a0a */
[----:B------:R-:W-:Y:S02]  /*7330*/  IMAD.MOV R11, RZ, RZ, -R11 ;  /* 0x000000ffff0b7224 */ /* 0x000fe400078e0a0b */
[----:B------:R-:W-:Y:S01]  /*7340*/  IMAD R7, R2, R9, R7 ;  /* 0x0000000902077224 */ /* 0x000fe200078e0207 */
[----:B------:R-:W-:Y:S01]  /*7350*/  IADD3 R9, R44, 0xf7, RZ ;  /* 0x000000f72c097810 */ /* 0x000fe20007ffe0ff */
[C---:B------:R-:W-:Y:S02]  /*7360*/  IMAD R6, R2.reuse, R10, R6 ;  /* 0x0000000a02067224 */ /* 0x040fe400078e0206 */
[----:B------:R-:W-:Y:S01]  /*7370*/  IMAD R5, R2, R11, R5 ;  /* 0x0000000b02057224 */ /* 0x000fe200078e0205 */
[----:B------:R1:W-:Y:S04]  /*7380*/  STL [R1+0x4c], R7 ;  /* 0x00004c0701007387 */ /* 0x0003e80000100800 */
[----:B------:R2:W-:Y:S04]  /*7390*/  STL [R1+0x48], R6 ;  /* 0x0000480601007387 */ /* 0x0005e80000100800 */
[----:B------:R3:W-:Y:S01]  /*73a0*/  STL [R1+0x44], R5 ;  /* 0x0000440501007387 */ /* 0x0007e20000100800 */
[----:B-1----:R-:W-:-:S03]  /*73b0*/  VIADD R7, R44, 0xfb ;  /* 0x000000fb2c077836 */ /* 0x002fc60000000000 */
[----:B------:R1:W-:Y:S01]  /*73c0*/  STL [R1+0x40], R4 ;  /* 0x0000400401007387 */ /* 0x0003e20000100800 */
[----:B--2---:R-:W-:-:S03]  /*73d0*/  VIADD R6, R44, 0xfa ;  /* 0x000000fa2c067836 */ /* 0x004fc60000000000 */
[----:B------:R2:W-:Y:S01]  /*73e0*/  STL [R1+0x3c], R3 ;  /* 0x00003c0301007387 */ /* 0x0005e20000100800 */
[----:B---3--:R-:W-:-:S03]  /*73f0*/  VIADD R5, R44, 0xf9 ;  /* 0x000000f92c057836 */ /* 0x008fc60000000000 */
[----:B------:R3:W-:Y:S01]  /*7400*/  STL [R1+0x4ed0], R9 ;  /* 0x004ed00901007387 */ /* 0x0007e20000100800 */
[----:B-1----:R-:W-:Y:S01]  /*7410*/  VIADD R4, R44, 0xf8 ;  /* 0x000000f82c047836 */ /* 0x002fe20000000000 */
[----:B--2---:R-:W-:-:S04]  /*7420*/  IABS R3, R9 ;  /* 0x0000000900037213 */ /* 0x004fc80000000000 */
[----:B------:R1:W-:Y:S04]  /*7430*/  STL [R1+0x4ecc], R4 ;  /* 0x004ecc0401007387 */ /* 0x0003e80000100800 */
[----:B------:R2:W-:Y:S01]  /*7440*/  STL [R1+0x4ec8], R5 ;  /* 0x004ec80501007387 */ /* 0x0005e20000100800 */
[----:B---3--:R-:W-:-:S03]  /*7450*/  IMAD.HI.U32 R9, R252, R3, RZ ;  /* 0x00000003fc097227 */ /* 0x008fc600078e00ff */
[----:B------:R3:W-:Y:S01]  /*7460*/  STL [R1+0x4ec4], R6 ;  /* 0x004ec40601007387 */ /* 0x0007e20000100800 */
[----:B------:R-:W-:Y:S01]  /*7470*/  IMAD.MOV R9, RZ, RZ, -R9 ;  /* 0x000000ffff097224 */ /* 0x000fe200078e0a09 */
[----:B-1----:R-:W-:Y:S02]  /*7480*/  IABS R4, R4 ;  /* 0x0000000400047213 */ /* 0x002fe40000000000 */
[----:B------:R1:W-:Y:S01]  /*7490*/  STL [R1+0x4ec0], R7 ;  /* 0x004ec00701007387 */ /* 0x0003e20000100800 */
[----:B------:R-:W-:Y:S01]  /*74a0*/  IMAD R45, R2, R9, R3 ;  /* 0x00000009022d7224 */ /* 0x000fe200078e0203 */
[----:B--2---:R-:W-:Y:S01]  /*74b0*/  IABS R5, R5 ;  /* 0x0000000500057213 */ /* 0x004fe20000000000 */
[----:B------:R-:W-:Y:S01]  /*74c0*/  IMAD.HI.U32 R10, R252, R4, RZ ;  /* 0x00000004fc0a7227 */ /* 0x000fe200078e00ff */
[----:B---3--:R-:W-:-:S03]  /*74d0*/  IABS R6, R6 ;  /* 0x0000000600067213 */ /* 0x008fc60000000000 */
[C---:B------:R-:W-:Y:S01]  /*74e0*/  IMAD.HI.U32 R11, R252.reuse, R5, RZ ;  /* 0x00000005fc0b7227 */ /* 0x040fe200078e00ff */
[----:B------:R-:W-:Y:S01]  /*74f0*/  STL [R1+0x38], R45 ;  /* 0x0000382d01007387 */ /* 0x000fe20000100800 */
[----:B-1----:R-:W-:Y:S02]  /*7500*/  IABS R7, R7 ;  /* 0x0000000700077213 */ /* 0x002fe40000000000 */
[----:B------:R-:W-:-:S04]  /*7510*/  IMAD.HI.U32 R12, R252, R6, RZ ;  /* 0x00000006fc0c7227 */ /* 0x000fc800078e00ff */
[----:B------:R-:W-:-:S04]  /*7520*/  IMAD.HI.U32 R13, R252, R7, RZ ;  /* 0x00000007fc0d7227 */ /* 0x000fc800078e00ff */
[----:B------:R-:W-:Y:S01]  /*7530*/  IMAD.MOV R10, RZ, RZ, -R10 ;  /* 0x000000ffff0a7224 */ /* 0x000fe200078e0a0a */
[----:B------:R-:W-:Y:S01]  /*7540*/  IADD3 R13, -R13, RZ, RZ ;  /* 0x000000ff0d0d7210 */ /* 0x000fe20007ffe1ff */
[----:B------:R-:W-:Y:S02]  /*7550*/  IMAD.MOV R11, RZ, RZ, -R11 ;  /* 0x000000ffff0b7224 */ /* 0x000fe400078e0a0b */
[----:B------:R-:W-:Y:S02]  /*7560*/  IMAD.MOV R12, RZ, RZ, -R12 ;  /* 0x000000ffff0c7224 */ /* 0x000fe400078e0a0c */
[C---:B------:R-:W-:Y:S02]  /*7570*/  IMAD R9, R2.reuse, R10, R4 ;  /* 0x0000000a02097224 */ /* 0x040fe400078e0204 */
[C---:B------:R-:W-:Y:S02]  /*7580*/  IMAD R3, R2.reuse, R11, R5 ;  /* 0x0000000b02037224 */ /* 0x040fe400078e0205 */
[C---:B------:R-:W-:Y:S01]  /*7590*/  IMAD R4, R2.reuse, R12, R6 ;  /* 0x0000000c02047224 */ /* 0x040fe200078e0206 */
[----:B------:R1:W-:Y:S01]  /*75a0*/  STL [R1+0x34], R9 ;  /* 0x0000340901007387 */ /* 0x0003e20000100800 */
[----:B------:R-:W-:-:S02]  /*75b0*/  IMAD R5, R2, R13, R7 ;  /* 0x0000000d02057224 */ /* 0x000fc400078e0207 */
[C---:B------:R-:W-:Y:S01]  /*75c0*/  VIADD R6, R44.reuse, 0xff ;  /* 0x000000ff2c067836 */ /* 0x040fe20000000000 */
[----:B------:R2:W-:Y:S04]  /*75d0*/  STL [R1+0x30], R3 ;  /* 0x0000300301007387 */ /* 0x0005e80000100800 */
[----:B------:R3:W-:Y:S01]  /*75e0*/  STL [R1+0x2c], R4 ;  /* 0x00002c0401007387 */ /* 0x0007e20000100800 */
[----:B-1----:R-:W-:-:S03]  /*75f0*/  VIADD R9, R44, 0x100 ;  /* 0x000001002c097836 */ /* 0x002fc60000000000 */
[----:B------:R1:W-:Y:S01]  /*7600*/  STL [R1+0x28], R5 ;  /* 0x0000280501007387 */ /* 0x0003e20000100800 */
[C---:B--2---:R-:W-:Y:S01]  /*7610*/  VIADD R3, R44.reuse, 0xfc ;  /* 0x000000fc2c037836 */ /* 0x044fe20000000000 */
[----:B------:R-:W-:Y:S01]  /*7620*/  IABS R7, R9 ;  /* 0x0000000900077213 */ /* 0x000fe20000000000 */
[----:B---3--:R-:W-:-:S03]  /*7630*/  VIADD R4, R44, 0xfd ;  /* 0x000000fd2c047836 */ /* 0x008fc60000000000 */
[----:B------:R2:W-:Y:S01]  /*7640*/  STL [R1+0x4ebc], R3 ;  /* 0x004ebc0301007387 */ /* 0x0005e20000100800 */
[----:B------:R-:W-:-:S03]  /*7650*/  IMAD.HI.U32 R13, R252, R7, RZ ;  /* 0x00000007fc0d7227 */ /* 0x000fc600078e00ff */
[----:B------:R3:W-:Y:S01]  /*7660*/  STL [R1+0x4eb8], R4 ;  /* 0x004eb80401007387 */ /* 0x0007e20000100800 */
[----:B-1----:R-:W-:Y:S02]  /*7670*/  VIADD R5, R44, 0xfe ;  /* 0x000000fe2c057836 */ /* 0x002fe40000000000 */
[----:B------:R-:W-:-:S03]  /*7680*/  IMAD.MOV R13, RZ, RZ, -R13 ;  /* 0x000000ffff0d7224 */ /* 0x000fc600078e0a0d */
[----:B------:R1:W-:Y:S01]  /*7690*/  STL [R1+0x4eb4], R5 ;  /* 0x004eb40501007387 */ /* 0x0003e20000100800 */
[----:B--2---:R-:W-:-:S03]  /*76a0*/  IABS R3, R3 ;  /* 0x0000000300037213 */ /* 0x004fc60000000000 */
[----:B------:R2:W-:Y:S01]  /*76b0*/  STL [R1+0x4eb0], R6 ;  /* 0x004eb00601007387 */ /* 0x0005e20000100800 */
[----:B---3--:R-:W-:-:S03]  /*76c0*/  IABS R4, R4 ;  /* 0x0000000400047213 */ /* 0x008fc60000000000 */
[----:B------:R3:W-:Y:S01]  /*76d0*/  STL [R1+0x4eac], R9 ;  /* 0x004eac0901007387 */ /* 0x0007e20000100800 */
[----:B-1----:R-:W-:Y:S01]  /*76e0*/  IABS R5, R5 ;  /* 0x0000000500057213 */ /* 0x002fe20000000000 */
[----:B------:R-:W-:Y:S01]  /*76f0*/  IMAD.HI.U32 R10, R252, R4, RZ ;  /* 0x00000004fc0a7227 */ /* 0x000fe200078e00ff */
[----:B--2---:R-:W-:-:S03]  /*7700*/  IABS R6, R6 ;  /* 0x0000000600067213 */ /* 0x004fc60000000000 */
[----:B------:R-:W-:-:S04]  /*7710*/  IMAD.HI.U32 R11, R252, R5, RZ ;  /* 0x00000005fc0b7227 */ /* 0x000fc800078e00ff */
[----:B---3--:R-:W-:-:S04]  /*7720*/  IMAD.HI.U32 R9, R252, R3, RZ ;  /* 0x00000003fc097227 */ /* 0x008fc800078e00ff */
        /* <DEDUP_REMOVED lines=8> */
[----:B------:R-:W-:Y:S01]  /*77b0*/  STL [R1+0x24], R45 ;  /* 0x0000242d01007387 */ /* 0x000fe20000100800 */
[----:B------:R-:W-:-:S02]  /*77c0*/  IMAD R4, R2, R12, R6 ;  /* 0x0000000c02047224 */ /* 0x000fc400078e0206 */
[----:B------:R-:W-:Y:S01]  /*77d0*/  IMAD R5, R2, R13, R7 ;  /* 0x0000000d02057224 */ /* 0x000fe200078e0207 */
[----:B------:R1:W-:Y:S01]  /*77e0*/  STL [R1+0x20], R9 ;  /* 0x0000200901007387 */ /* 0x0003e20000100800 */
[----:B------:R-:W-:-:S03]  /*77f0*/  VIADD R6, R44, 0x104 ;  /* 0x000001042c067836 */ /* 0x000fc60000000000 */
        /* <DEDUP_REMOVED lines=11> */
[----:B------:R-:W-:Y:S01]  /*78b0*/  IMAD.MOV R13, RZ, RZ, -R13 ;  /* 0x000000ffff0d7224 */ /* 0x000fe200078e0a0d */
[----:B--2---:R-:W-:Y:S02]  /*78c0*/  IABS R3, R3 ;  /* 0x0000000300037213 */ /* 0x004fe40000000000 */
[----:B------:R1:W-:Y:S01]  /*78d0*/  STL [R1+0x4ea0], R5 ;  /* 0x004ea00501007387 */ /* 0x0003e20000100800 */
[----:B---3--:R-:W-:-:S03]  /*78e0*/  IABS R4, R4 ;  /* 0x0000000400047213 */ /* 0x008fc60000000000 */
[----:B------:R2:W-:Y:S04]  /*78f0*/  STL [R1+0x4e9c], R6 ;  /* 0x004e9c0601007387 */ /* 0x0005e80000100800 */
[----:B------:R3:W-:Y:S01]  /*7900*/  STL [R1+0x4e98], R9 ;  /* 0x004e980901007387 */ /* 0x0007e20000100800 */
[----:B------:R-:W-:Y:S01]  /*7910*/  IMAD.HI.U32 R10, R252, R4, RZ ;  /* 0x00000004fc0a7227 */ /* 0x000fe200078e00ff */
[----:B-1----:R-:W-:-:S03]  /*7920*/  IABS R5, R5 ;  /* 0x0000000500057213 */ /* 0x002fc60000000000 */
[----:B------:R-:W-:Y:S01]  /*7930*/  IMAD.MOV R10, RZ, RZ, -R10 ;  /* 0x000000ffff0a7224 */ /* 0x000fe200078e0a0a */
[----:B--2---:R-:W-:Y:S01]  /*7940*/  IABS R6, R6 ;  /* 0x0000000600067213 */ /* 0x004fe20000000000 */
[----:B------:R-:W-:-:S04]  /*7950*/  IMAD.HI.U32 R11, R252, R5, RZ ;  /* 0x00000005fc0b7227 */ /* 0x000fc800078e00ff */
[----:B---3--:R-:W-:Y:S01]  /*7960*/  IMAD.HI.U32 R9, R252, R3, RZ ;  /* 0x00000003fc097227 */ /* 0x008fe200078e00ff */
[----:B------:R-:W-:-:S03]  /*7970*/  IADD3 R11, -R11, RZ, RZ ;  /* 0x000000ff0b0b7210 */ /* 0x000fc60007ffe1ff */
[----:B------:R-:W-:Y:S02]  /*7980*/  IMAD.MOV R9, RZ, RZ, -R9 ;  /* 0x000000ffff097224 */ /* 0x000fe400078e0a09 */
[----:B------:R-:W-:-:S04]  /*7990*/  IMAD.HI.U32 R12, R252, R6, RZ ;  /* 0x00000006fc0c7227 */ /* 0x000fc800078e00ff */
[C---:B------:R-:W-:Y:S02]  /*79a0*/  IMAD R9, R2.reuse, R9, R3 ;  /* 0x0000000902097224 */ /* 0x040fe400078e0203 */
[C---:B------:R-:W-:Y:S02]  /*79b0*/  IMAD R3, R2.reuse, R10, R4 ;  /* 0x0000000a02037224 */ /* 0x040fe400078e0204 */
[----:B------:R-:W-:Y:S01]  /*79c0*/  IMAD.MOV R12, RZ, RZ, -R12 ;  /* 0x000000ffff0c7224 */ /* 0x000fe200078e0a0c */
[----:B------:R1:W-:Y:S01]  /*79d0*/  STL [R1+0x10], R9 ;  /* 0x0000100901007387 */ /* 0x0003e20000100800 */
[C---:B------:R-:W-:Y:S02]  /*79e0*/  IMAD R5, R2.reuse, R11, R5 ;  /* 0x0000000b02057224 */ /* 0x040fe400078e0205 */
[----:B------:R-:W-:Y:S01]  /*79f0*/  IMAD R4, R2, R12, R6 ;  /* 0x0000000c02047224 */ /* 0x000fe200078e0206 */
[----:B------:R2:W-:Y:S01]  /*7a00*/  STL [R1+0xc], R3 ;  /* 0x00000c0301007387 */ /* 0x0005e20000100800 */
[----:B------:R-:W-:-:S02]  /*7a10*/  VIADD R6, R44, 0x107 ;  /* 0x000001072c067836 */ /* 0x000fc40000000000 */
[C---:B------:R-:W-:Y:S01]  /*7a20*/  VIADD R11, R44.reuse, 0x109 ;  /* 0x000001092c0b7836 */ /* 0x040fe20000000000 */
[----:B------:R3:W-:Y:S01]  /*7a30*/  STL [R1+0x8], R5 ;  /* 0x0000080501007387 */ /* 0x0007e20000100800 */
[C---:B------:R-:W-:Y:S01]  /*7a40*/  VIADD R10, R44.reuse, 0x10a ;  /* 0x0000010a2c0a7836 */ /* 0x040fe20000000000 */
[----:B------:R-:W-:Y:S01]  /*7a50*/  IABS R248, R6 ;  /* 0x0000000600f87213 */ /* 0x000fe20000000000 */
[----:B-1----:R-:W-:Y:S01]  /*7a60*/  VIADD R9, R44, 0x106 ;  /* 0x000001062c097836 */ /* 0x002fe20000000000 */
[----:B------:R1:W-:Y:S01]  /*7a70*/  STL [R1+0x4], R4 ;  /* 0x0000040401007387 */ /* 0x0003e20000100800 */
[----:B------:R-:W-:Y:S01]  /*7a80*/  IABS R246, R11 ;  /* 0x0000000b00f67213 */ /* 0x000fe20000000000 */
[----:B--2---:R-:W-:Y:S01]  /*7a90*/  IMAD R3, R2, R13, R7 ;  /* 0x0000000d02037224 */ /* 0x004fe200078e0207 */
[----:B------:R-:W-:Y:S01]  /*7aa0*/  IABS R245, R10 ;  /* 0x0000000a00f57213 */ /* 0x000fe20000000000 */
[C---:B------:R-:W-:Y:S01]  /*7ab0*/  VIADD R7, R44.reuse, 0x10c ;  /* 0x0000010c2c077836 */ /* 0x040fe20000000000 */
[----:B------:R-:W-:Y:S01]  /*7ac0*/  IABS R251, R9 ;  /* 0x0000000900fb7213 */ /* 0x000fe20000000000 */
[C---:B---3--:R-:W-:Y:S01]  /*7ad0*/  VIADD R5, R44.reuse, 0x1fe ;  /* 0x000001fe2c057836 */ /* 0x048fe20000000000 */
[----:B------:R2:W-:Y:S02]  /*7ae0*/  STL [R1], R3 ;  /* 0x0000000301007387 */ /* 0x0005e40000100800 */
[----:B------:R-:W-:Y:S01]  /*7af0*/  IABS R243, R7 ;  /* 0x0000000700f37213 */ /* 0x000fe20000000000 */
[----:B-1----:R-:W-:Y:S01]  /*7b00*/  VIADD R4, R44, 0x1ff ;  /* 0x000001ff2c047836 */ /* 0x002fe20000000000 */
[----:B------:R1:W-:Y:S01]  /*7b10*/  STL [R1+0x4e94], R9 ;  /* 0x004e940901007387 */ /* 0x0003e20000100800 */
[----:B------:R-:W-:-:S03]  /*7b20*/  IABS R250, R5 ;  /* 0x0000000500fa7213 */ /* 0x000fc60000000000 */
[----:B------:R3:W-:Y:S01]  /*7b30*/  STL [R1+0x4e90], R6 ;  /* 0x004e900601007387 */ /* 0x0007e20000100800 */
[----:B------:R-:W-:Y:S01]  /*7b40*/  IABS R249, R4 ;  /* 0x0000000400f97213 */ /* 0x000fe20000000000 */
[C---:B--2---:R-:W-:Y:S02]  /*7b50*/  VIADD R3, R44.reuse, 0x108 ;  /* 0x000001082c037836 */ /* 0x044fe40000000000 */
[----:B-1----:R-:W-:-:S03]  /*7b60*/  VIADD R9, R44, 0x10b ;  /* 0x0000010b2c097836 */ /* 0x002fc60000000000 */
[----:B------:R1:W-:Y:S01]  /*7b70*/  STL [R1+0x4e8c], R3 ;  /* 0x004e8c0301007387 */ /* 0x0003e20000100800 */
[----:B------:R-:W-:-:S03]  /*7b80*/  IABS R247, R3 ;  /* 0x0000000300f77213 */ /* 0x000fc60000000000 */
[----:B------:R2:W-:Y:S01]  /*7b90*/  STL [R1+0x549c], R5 ;  /* 0x00549c0501007387 */ /* 0x0005e20000100800 */
[----:B------:R-:W-:Y:S01]  /*7ba0*/  IABS R244, R9 ;  /* 0x0000000900f47213 */ /* 0x000fe20000000000 */
[C---:B---3--:R-:W-:Y:S02]  /*7bb0*/  IMAD.HI.U32 R6, R252.reuse, R247, RZ ;  /* 0x000000f7fc067227 */ /* 0x048fe400078e00ff */
[----:B------:R3:W-:Y:S02]  /*7bc0*/  STL [R1+0x5498], R4 ;  /* 0x0054980401007387 */ /* 0x0007e40000100800 */
[----:B-1----:R-:W-:-:S04]  /*7bd0*/  IMAD.HI.U32 R3, R252, R251, RZ ;  /* 0x000000fbfc037227 */ /* 0x002fc800078e00ff */
[----:B--2---:R-:W-:-:S04]  /*7be0*/  IMAD.HI.U32 R5, R252, R248, RZ ;  /* 0x000000f8fc057227 */ /* 0x004fc800078e00ff */
[----:B---3--:R-:W-:-:S04]  /*7bf0*/  IMAD.HI.U32 R4, R8, R250, RZ ;  /* 0x000000fa08047227 */ /* 0x008fc800078e00ff */
[----:B------:R-:W-:Y:S01]  /*7c00*/  IMAD.HI.U32 R8, R8, R249, RZ ;  /* 0x000000f908087227 */ /* 0x000fe200078e00ff */
[----:B------:R-:W-:-:S03]  /*7c10*/  IADD3 R4, -R4, RZ, RZ ;  /* 0x000000ff04047210 */ /* 0x000fc60007ffe1ff */
[----:B------:R-:W-:Y:S02]  /*7c20*/  IMAD.MOV R3, RZ, RZ, -R3 ;  /* 0x000000ffff037224 */ /* 0x000fe400078e0a03 */
[----:B------:R-:W-:Y:S02]  /*7c30*/  IMAD.MOV R8, RZ, RZ, -R8 ;  /* 0x000000ffff087224 */ /* 0x000fe400078e0a08 */
[----:B------:R-:W-:Y:S02]  /*7c40*/  IMAD.MOV R5, RZ, RZ, -R5 ;  /* 0x000000ffff057224 */ /* 0x000fe400078e0a05 */
[----:B------:R-:W-:Y:S02]  /*7c50*/  IMAD.MOV R6, RZ, RZ, -R6 ;  /* 0x000000ffff067224 */ /* 0x000fe400078e0a06 */
[C---:B------:R-:W-:Y:S02]  /*7c60*/  IMAD R251, R2.reuse, R3, R251 ;  /* 0x0000000302fb7224 */ /* 0x040fe400078e02fb */
[----:B------:R-:W-:-:S02]  /*7c70*/  IMAD R250, R2, R4, R250 ;  /* 0x0000000402fa7224 */ /* 0x000fc400078e02fa */
[C---:B------:R-:W-:Y:S01]  /*7c80*/  IMAD R249, R2.reuse, R8, R249 ;  /* 0x0000000802f97224 */ /* 0x040fe200078e02f9 */
[----:B------:R-:W-:Y:S01]  /*7c90*/  STL [R1+0x56b4], R251 ;  /* 0x0056b4fb01007387 */ /* 0x000fe20000100800 */
[C---:B------:R-:W-:Y:S02]  /*7ca0*/  IMAD R248, R2.reuse, R5, R248 ;  /* 0x0000000502f87224 */ /* 0x040fe400078e02f8 */
[----:B------:R-:W-:Y:S01]  /*7cb0*/  IMAD R247, R2, R6, R247 ;  /* 0x0000000602f77224 */ /* 0x000fe200078e02f7 */
[----:B------:R-:W-:Y:S01]  /*7cc0*/  STL [R1+0x5690], R250 ;  /* 0x005690fa01007387 */ /* 0x000fe20000100800 */
[----:B------:R-:W-:Y:S02]  /*7cd0*/  VIADD R3, R44, 0x10d ;  /* 0x0000010d2c037836 */ /* 0x000fe40000000000 */
[C---:B------:R-:W-:Y:S01]  /*7ce0*/  IMAD.HI.U32 R4, R252.reuse, R245, RZ ;  /* 0x000000f5fc047227 */ /* 0x040fe200078e00ff */
[----:B------:R-:W-:Y:S02]  /*7cf0*/  STL [R1+0x56b8], R249 ;  /* 0x0056b8f901007387 */ /* 0x000fe40000100800 */
[----:B------:R-:W-:Y:S01]  /*7d00*/  IABS R242, R3 ;  /* 0x0000000300f27213 */ /* 0x000fe20000000000 */
[C---:B------:R-:W-:Y:S01]  /*7d10*/  IMAD.HI.U32 R5, R252.reuse, R244, RZ ;  /* 0x000000f4fc057227 */ /* 0x040fe200078e00ff */
[----:B------:R-:W-:Y:S03]  /*7d20*/  STL [R1+0x56bc], R248 ;  /* 0x0056bcf801007387 */ /* 0x000fe60000100800 */
[----:B------:R-:W-:Y:S01]  /*7d30*/  IMAD.HI.U32 R6, R252, R243, RZ ;  /* 0x000000f3fc067227 */ /* 0x000fe200078e00ff */
[----:B------:R-:W-:Y:S03]  /*7d40*/  STL [R1+0x56c0], R247 ;  /* 0x0056c0f701007387 */ /* 0x000fe60000100800 */
[----:B------:R-:W-:Y:S01]  /*7d50*/  IMAD.MOV R4, RZ, RZ, -R4 ;  /* 0x000000ffff047224 */ /* 0x000fe200078e0a04 */
[----:B------:R-:W-:Y:S01]  /*7d60*/  STL [R1+0x4e88], R11 ;  /* 0x004e880b01007387 */ /* 0x000fe20000100800 */
[----:B------:R-:W-:-:S02]  /*7d70*/  IMAD.MOV R5, RZ, RZ, -R5 ;  /* 0x000000ffff057224 */ /* 0x000fc400078e0a05 */
[----:B------:R-:W-:Y:S01]  /*7d80*/  IMAD.MOV R6, RZ, RZ, -R6 ;  /* 0x000000ffff067224 */ /* 0x000fe200078e0a06 */
[----:B------:R-:W-:Y:S01]  /*7d90*/  STL [R1+0x4e84], R10 ;  /* 0x004e840a01007387 */ /* 0x000fe20000100800 */
[C---:B------:R-:W-:Y:S02]  /*7da0*/  IMAD R245, R2.reuse, R4, R245 ;  /* 0x0000000402f57224 */ /* 0x040fe400078e02f5 */
[C---:B------:R-:W-:Y:S01]  /*7db0*/  IMAD R244, R2.reuse, R5, R244 ;  /* 0x0000000502f47224 */ /* 0x040fe200078e02f4 */
[----:B------:R-:W-:Y:S01]  /*7dc0*/  STL [R1+0x4e80], R9 ;  /* 0x004e800901007387 */ /* 0x000fe20000100800 */
[----:B------:R-:W-:-:S03]  /*7dd0*/  IMAD R243, R2, R6, R243 ;  /* 0x0000000602f37224 */ /* 0x000fc600078e02f3 */
[----:B------:R1:W-:Y:S04]  /*7de0*/  STL [R1+0x4e7c], R7 ;  /* 0x004e7c0701007387 */ /* 0x0003e80000100800 */
[----:B------:R2:W-:Y:S01]  /*7df0*/  STL [R1+0x4e78], R3 ;  /* 0x004e780301007387 */ /* 0x0005e20000100800 */
[----:B-1----:R-:W-:-:S04]  /*7e00*/  IMAD.HI.U32 R7, R252, R242, RZ ;  /* 0x000000f2fc077227 */ /* 0x002fc800078e00ff */
[----:B--2---:R-:W-:-:S04]  /*7e10*/  IMAD.HI.U32 R3, R252, R246, RZ ;  /* 0x000000f6fc037227 */ /* 0x004fc800078e00ff */
[----:B------:R-:W-:Y:S01]  /*7e20*/  IMAD.MOV R7, RZ, RZ, -R7 ;  /* 0x000000ffff077224 */ /* 0x000fe200078e0a07 */
[----:B------:R-:W-:-:S05]  /*7e30*/  IADD3 R3, -R3, RZ, RZ ;  /* 0x000000ff03037210 */ /* 0x000fca0007ffe1ff */
[----:B------:R-:W-:-:S05]  /*7e40*/  IMAD R246, R2, R3, R246 ;  /* 0x0000000302f67224 */ /* 0x000fca00078e02f6 */
[----:B------:R-:W-:Y:S04]  /*7e50*/  STL [R1+0x56c4], R246 ;  /* 0x0056c4f601007387 */ /* 0x000fe80000100800 */
[----:B------:R-:W-:Y:S04]  /*7e60*/  STL [R1+0x56a4], R245 ;  /* 0x0056a4f501007387 */ /* 0x000fe80000100800 */
[----:B------:R-:W-:Y:S04]  /*7e70*/  STL [R1+0x56a0], R244 ;  /* 0x0056a0f401007387 */ /* 0x000fe80000100800 */
[----:B------:R1:W-:Y:S04]  /*7e80*/  STL [R1+0x5698], R243 ;  /* 0x005698f301007387 */ /* 0x0003e80000100800 */
[----:B-1----:R-:W2:Y:S01]  /*7e90*/  LDL R243, [R1+0x3450] ;  /* 0x0034500001f37983 */ /* 0x002ea20000100800 */
[----:B------:R-:W-:Y:S01]  /*7ea0*/  IMAD R242, R2, R7, R242 ;  /* 0x0000000702f27224 */ /* 0x000fe200078e02f2 */
[----:B------:R-:W-:Y:S01]  /*7eb0*/  MOV R251, R39 ;  /* 0x0000002700fb7202 */ /* 0x000fe20000000f00 */
[----:B------:R-:W-:-:S02]  /*7ec0*/  IMAD.MOV.U32 R250, RZ, RZ, R38 ;  /* 0x000000fffffa7224 */ /* 0x000fc400078e0026 */
[----:B------:R-:W-:Y:S01]  /*7ed0*/  IMAD.MOV.U32 R244, RZ, RZ, R29 ;  /* 0x000000fffff47224 */ /* 0x000fe200078e001d */
[----:B------:R1:W-:Y:S01]  /*7ee0*/  STL [R1+0x569c], R242 ;  /* 0x00569cf201007387 */ /* 0x0003e20000100800 */
[----:B------:R-:W-:Y:S02]  /*7ef0*/  IMAD.MOV.U32 R246, RZ, RZ, R250 ;  /* 0x000000fffff67224 */ /* 0x000fe400078e00fa */
[----:B------:R-:W-:Y:S02]  /*7f00*/  IMAD.MOV.U32 R247, RZ, RZ, R251 ;  /* 0x000000fffff77224 */ /* 0x000fe400078e00fb */
[----:B------:R-:W-:Y:S02]  /*7f10*/  IMAD.MOV.U32 R250, RZ, RZ, R35 ;  /* 0x000000fffffa7224 */ /* 0x000fe400078e0023 */
[----:B------:R-:W-:Y:S02]  /*7f20*/  IMAD.MOV.U32 R251, RZ, RZ, R34 ;  /* 0x000000fffffb7224 */ /* 0x000fe400078e0022 */
[----:B-1----:R-:W-:-:S02]  /*7f30*/  IMAD.MOV.U32 R242, RZ, RZ, R31 ;  /* 0x000000fffff27224 */ /* 0x002fc400078e001f */
[C---:B--2---:R-:W-:Y:S01]  /*7f40*/  VIADD R12, R243.reuse, 0x10e ;  /* 0x0000010ef30c7836 */ /* 0x044fe20000000000 */
[C---:B------:R-:W-:Y:S01]  /*7f50*/  IADD3 R8, R243.reuse, 0x112, RZ ;  /* 0x00000112f3087810 */ /* 0x040fe20007ffe0ff */
[C---:B------:R-:W-:Y:S01]  /*7f60*/  VIADD R11, R243.reuse, 0x10f ;  /* 0x0000010ff30b7836 */ /* 0x040fe20000000000 */
[C---:B------:R-:W-:Y:S01]  /*7f70*/  IADD3 R39, R243.reuse, 0x1d7, RZ ;  /* 0x000001d7f3277810 */ /* 0x040fe20007ffe0ff */
[C---:B------:R-:W-:Y:S01]  /*7f80*/  VIADD R10, R243.reuse, 0x110 ;  /* 0x00000110f30a7836 */ /* 0x040fe20000000000 */
[----:B------:R-:W-:Y:S01]  /*7f90*/  IABS R241, R12 ;  /* 0x0000000c00f17213 */ /* 0x000fe20000000000 */
[----:B------:R-:W-:Y:S01]  /*7fa0*/  VIADD R9, R243, 0x111 ;  /* 0x00000111f3097836 */ /* 0x000fe20000000000 */
[----:B------:R-:W-:Y:S01]  /*7fb0*/  IABS R240, R11 ;  /* 0x0000000b00f07213 */ /* 0x000fe20000000000 */
[----:B------:R-:W-:Y:S01]  /*7fc0*/  STL [R1+0x4e74], R12 ;  /* 0x004e740c01007387 */ /* 0x000fe20000100800 */
[----:B------:R-:W-:Y:S01]  /*7fd0*/  IABS R239, R10 ;  /* 0x0000000a00ef7213 */ /* 0x000fe20000000000 */
[C---:B------:R-:W-:Y:S01]  /*7fe0*/  IMAD.HI.U32 R3, R252.reuse, R241, RZ ;  /* 0x000000f1fc037227 */ /* 0x040fe200078e00ff */
[----:B------:R-:W-:Y:S01]  /*7ff0*/  IABS R238, R9 ;  /* 0x0000000900ee7213 */ /* 0x000fe20000000000 */
[----:B------:R-:W-:Y:S01]  /*8000*/  STL [R1+0x4e70], R11 ;  /* 0x004e700b01007387 */ /* 0x000fe20000100800 */
[----:B------:R-:W-:Y:S01]  /*8010*/  IABS R237, R8 ;  /* 0x0000000800ed7213 */ /* 0x000fe20000000000 */
[----:B------:R-:W-:-:S02]  /*8020*/  IMAD.HI.U32 R4, R252, R240, RZ ;  /* 0x000000f0fc047227 */ /* 0x000fc400078e00ff */
[----:B------:R-:W-:Y:S02]  /*8030*/  STL [R1+0x4e6c], R10 ;  /* 0x004e6c0a01007387 */ /* 0x000fe40000100800 */
[C---:B------:R-:W-:Y:S02]  /*8040*/  IMAD.HI.U32 R5, R252.reuse, R239, RZ ;  /* 0x000000effc057227 */ /* 0x040fe400078e00ff */
[----:B------:R1:W-:Y:S02]  /*8050*/  STL [R1+0x4e68], R9 ;  /* 0x004e680901007387 */ /* 0x0003e40000100800 */
[C---:B------:R-:W-:Y:S02]  /*8060*/  IMAD.HI.U32 R6, R252.reuse, R238, RZ ;  /* 0x000000eefc067227 */ /* 0x040fe400078e00ff */
[----:B------:R2:W-:Y:S02]  /*8070*/  STL [R1+0x4e64], R8 ;  /* 0x004e640801007387 */ /* 0x0005e40000100800 */
[----:B------:R-:W-:-:S04]  /*8080*/  IMAD.HI.U32 R7, R252, R237, RZ ;  /* 0x000000edfc077227 */ /* 0x000fc800078e00ff */
[----:B------:R-:W-:Y:S01]  /*8090*/  IMAD.MOV R3, RZ, RZ, -R3 ;  /* 0x000000ffff037224 */ /* 0x000fe200078e0a03 */
[C---:B-1----:R-:W-:Y:S01]  /*80a0*/  IADD3 R9, R243.reuse, 0x116, RZ ;  /* 0x00000116f3097810 */ /* 0x042fe20007ffe0ff */
[----:B------:R-:W-:Y:S02]  /*80b0*/  IMAD.MOV R4, RZ, RZ, -R4 ;  /* 0x000000ffff047224 */ /* 0x000fe400078e0a04 */
[C---:B------:R-:W-:Y:S01]  /*80c0*/  VIADD R12, R243.reuse, 0x113 ;  /* 0x00000113f30c7836 */ /* 0x040fe20000000000 */
[----:B------:R-:W-:Y:S01]  /*80d0*/  IABS R233, R9 ;  /* 0x0000000900e97213 */ /* 0x000fe20000000000 */
[----:B------:R-:W-:Y:S02]  /*80e0*/  IMAD.MOV R5, RZ, RZ, -R5 ;  /* 0x000000ffff057224 */ /* 0x000fe400078e0a05 */
[----:B------:R-:W-:Y:S01]  /*80f0*/  VIADD R11, R243, 0x114 ;  /* 0x00000114f30b7836 */ /* 0x000fe20000000000 */
[----:B------:R-:W-:Y:S01]  /*8100*/  IABS R236, R12 ;  /* 0x0000000c00ec7213 */ /* 0x000fe20000000000 */
[----:B------:R-:W-:-:S02]  /*8110*/  IMAD.MOV R6, RZ, RZ, -R6 ;  /* 0x000000ffff067224 */ /* 0x000fc400078e0a06 */
[C---:B------:R-:W-:Y:S01]  /*8120*/  VIADD R10, R243.reuse, 0x115 ;  /* 0x00000115f30a7836 */ /* 0x040fe20000000000 */
[----:B------:R-:W-:Y:S01]  /*8130*/  IABS R235, R11 ;  /* 0x0000000b00eb7213 */ /* 0x000fe20000000000 */
[----:B------:R-:W-:Y:S02]  /*8140*/  IMAD.MOV R7, RZ, RZ, -R7 ;  /* 0x000000ffff077224 */ /* 0x000fe400078e0a07 */
[C---:B------:R-:W-:Y:S01]  /*8150*/  IMAD R241, R2.reuse, R3, R241 ;  /* 0x0000000302f17224 */ /* 0x040fe200078e02f1 */
[----:B------:R-:W-:Y:S01]  /*8160*/  IABS R234, R10 ;  /* 0x0000000a00ea7213 */ /* 0x000fe20000000000 */
[C---:B------:R-:W-:Y:S02]  /*8170*/  IMAD R240, R2.reuse, R4, R240 ;  /* 0x0000000402f07224 */ /* 0x040fe400078e02f0 */
[----:B--2---:R-:W-:Y:S01]  /*8180*/  VIADD R8, R243, 0x117 ;  /* 0x00000117f3087836 */ /* 0x004fe20000000000 */
[----:B------:R-:W-:Y:S01]  /*8190*/  STL [R1+0x56a8], R241 ;  /* 0x0056a8f101007387 */ /* 0x000fe20000100800 */
[----:B------:R-:W-:-:S02]  /*81a0*/  IMAD R239, R2, R5, R239 ;  /* 0x0000000502ef7224 */ /* 0x000fc400078e02ef */
[C---:B------:R-:W-:Y:S01]  /*81b0*/  IMAD R238, R2.reuse, R6, R238 ;  /* 0x0000000602ee7224 */ /* 0x040fe200078e02ee */
[----:B------:R1:W-:Y:S01]  /*81c0*/  STL [R1+0x56ac], R240 ;  /* 0x0056acf001007387 */ /* 0x0003e20000100800 */
[----:B------:R-:W-:Y:S01]  /*81d0*/  IMAD R237, R2, R7, R237 ;  /* 0x0000000702ed7224 */ /* 0x000fe200078e02ed */
[----:B------:R-:W-:Y:S01]  /*81e0*/  IABS R232, R8 ;  /* 0x0000000800e87213 */ /* 0x000fe20000000000 */
[C---:B------:R-:W-:Y:S01]  /*81f0*/  IMAD.HI.U32 R3, R252.reuse, R236, RZ ;  /* 0x000000ecfc037227 */ /* 0x040fe200078e00ff */
[----:B------:R-:W-:Y:S03]  /*8200*/  STL [R1+0x56b0], R239 ;  /* 0x0056b0ef01007387 */ /* 0x000fe60000100800 */
[----:B------:R-:W-:Y:S01]  /*8210*/  IMAD.HI.U32 R4, R252, R235, RZ ;  /* 0x000000ebfc047227 */ /* 0x000fe200078e00ff */
[----:B------:R-:W-:Y:S01]  /*8220*/  STL [R1+0x56c8], R238 ;  /* 0x0056c8ee01007387 */ /* 0x000fe20000100800 */
[----:B-1----:R-:W-:-:S02]  /*8230*/  MOV R240, R30 ;  /* 0x0000001e00f07202 */ /* 0x002fc40000000f00 */
[C---:B------:R-:W-:Y:S01]  /*8240*/  IMAD.HI.U32 R5, R252.reuse, R234, RZ ;  /* 0x000000eafc057227 */ /* 0x040fe200078e00ff */
[----:B------:R1:W-:Y:S03]  /*8250*/  STL [R1+0x56cc], R237 ;  /* 0x0056cced01007387 */ /* 0x0003e60000100800 */
[C---:B------:R-:W-:Y:S01]  /*8260*/  IMAD.HI.U32 R6, R252.reuse, R233, RZ ;  /* 0x000000e9fc067227 */ /* 0x040fe200078e00ff */
[----:B------:R2:W-:Y:S03]  /*8270*/  STL [R1+0x4e60], R12 ;  /* 0x004e600c01007387 */ /* 0x0005e60000100800 */
[----:B------:R-:W-:Y:S01]  /*8280*/  IMAD.HI.U32 R7, R252, R232, RZ ;  /* 0x000000e8fc077227 */ /* 0x000fe200078e00ff */
[----:B------:R3:W-:Y:S01]  /*8290*/  STL [R1+0x4e5c], R11 ;  /* 0x004e5c0b01007387 */ /* 0x0007e20000100800 */
[----:B-1----:R-:W-:-:S02]  /*82a0*/  MOV R237, R246 ;  /* 0x000000f600ed7202 */ /* 0x002fc40000000f00 */
[----:B------:R-:W-:Y:S01]  /*82b0*/  IMAD.MOV R3, RZ, RZ, -R3 ;  /* 0x000000ffff037224 */ /* 0x000fe200078e0a03 */
[----:B------:R1:W-:Y:S01]  /*82c0*/  STL [R1+0x4e58], R10 ;  /* 0x004e580a01007387 */ /* 0x0003e20000100800 */
[----:B------:R-:W-:Y:S02]  /*82d0*/  IMAD.MOV R4, RZ, RZ, -R4 ;  /* 0x000000ffff047224 */ /* 0x000fe400078e0a04 */
[C---:B--2---:R-:W-:Y:S01]  /*82e0*/  VIADD R12, R243.reuse, 0x118 ;  /* 0x00000118f30c7836 */ /* 0x044fe20000000000 */
[----:B------:R2:W-:Y:S01]  /*82f0*/  STL [R1+0x4e54], R9 ;  /* 0x004e540901007387 */ /* 0x0005e20000100800 */
[----:B------:R-:W-:Y:S02]  /*8300*/  IMAD.MOV R5, RZ, RZ, -R5 ;  /* 0x000000ffff057224 */ /* 0x000fe400078e0a05 */
[C---:B---3--:R-:W-:Y:S01]  /*8310*/  VIADD R11, R243.reuse, 0x119 ;  /* 0x00000119f30b7836 */ /* 0x048fe20000000000 */
[----:B------:R3:W-:Y:S01]  /*8320*/  STL [R1+0x4e50], R8 ;  /* 0x004e500801007387 */ /* 0x0007e20000100800 */
[----:B------:R-:W-:Y:S01]  /*8330*/  IMAD.MOV R6, RZ, RZ, -R6 ;  /* 0x000000ffff067224 */ /* 0x000fe200078e0a06 */
[C---:B-1----:R-:W-:Y:S01]  /*8340*/  IADD3 R10, R243.reuse, 0x11a, RZ ;  /* 0x0000011af30a7810 */ /* 0x042fe20007ffe0ff */
[----:B------:R-:W-:Y:S01]  /*8350*/  IMAD.MOV R7, RZ, RZ, -R7 ;  /* 0x000000ffff077224 */ /* 0x000fe200078e0a07 */
[----:B------:R-:W-:Y:S01]  /*8360*/  IABS R231, R12 ;  /* 0x0000000c00e77213 */ /* 0x000fe20000000000 */
[C---:B------:R-:W-:Y:S01]  /*8370*/  IMAD R236, R2.reuse, R3, R236 ;  /* 0x0000000302ec7224 */ /* 0x040fe200078e02ec */
[----:B------:R-:W-:Y:S01]  /*8380*/  IABS R230, R11 ;  /* 0x0000000b00e67213 */ /* 0x000fe20000000000 */
[C---:B--2---:R-:W-:Y:S01]  /*8390*/  VIADD R9, R243.reuse, 0x11b ;  /* 0x0000011bf3097836 */ /* 0x044fe20000000000 */
[----:B------:R-:W-:Y:S01]  /*83a0*/  IABS R229, R10 ;  /* 0x0000000a00e57213 */ /* 0x000fe20000000000 */
[C---:B------:R-:W-:Y:S01]  /*83b0*/  IMAD R235, R2.reuse, R4, R235 ;  /* 0x0000000402eb7224 */ /* 0x040fe200078e02eb */
[----:B------:R-:W-:Y:S01]  /*83c0*/  STL [R1+0x56d0], R236 ;  /* 0x0056d0ec01007387 */ /* 0x000fe20000100800 */
[----:B---3--:R-:W-:Y:S01]  /*83d0*/  VIADD R8, R243, 0x11c ;  /* 0x0000011cf3087836 */ /* 0x008fe20000000000 */
[----:B------:R-:W-:Y:S01]  /*83e0*/  IABS R228, R9 ;  /* 0x0000000900e47213 */ /* 0x000fe20000000000 */
[C---:B------:R-:W-:Y:S01]  /*83f0*/  IMAD R234, R2.reuse, R5, R234 ;  /* 0x0000000502ea7224 */ /* 0x040fe200078e02ea */
[----:B------:R-:W-:Y:S01]  /*8400*/  STL [R1+0x56d4], R235 ;  /* 0x0056d4eb01007387 */ /* 0x000fe20000100800 */
[C---:B------:R-:W-:Y:S01]  /*8410*/  IMAD R233, R2.reuse, R6, R233 ;  /* 0x0000000602e97224 */ /* 0x040fe200078e02e9 */
[----:B------:R-:W-:Y:S01]  /*8420*/  IABS R227, R8 ;  /* 0x0000000800e37213 */ /* 0x000fe20000000000 */
[----:B------:R-:W-:Y:S01]  /*8430*/  IMAD R232, R2, R7, R232 ;  /* 0x0000000702e87224 */ /* 0x000fe200078e02e8 */
[----:B------:R-:W-:Y:S01]  /*8440*/  STL [R1+0x56d8], R234 ;  /* 0x0056d8ea01007387 */ /* 0x000fe20000100800 */
[----:B------:R-:W-:-:S03]  /*8450*/  IMAD.HI.U32 R3, R252, R231, RZ ;  /* 0x000000e7fc037227 */ /* 0x000fc600078e00ff */
[----:B------:R-:W-:Y:S01]  /*8460*/  STL [R1+0x56dc], R233 ;  /* 0x0056dce901007387 */ /* 0x000fe20000100800 */
[----:B------:R-:W-:-:S03]  /*8470*/  IMAD.HI.U32 R4, R252, R230, RZ ;  /* 0x000000e6fc047227 */ /* 0x000fc600078e00ff */
[----:B------:R-:W-:Y:S01]  /*8480*/  STL [R1+0x56e0], R232 ;  /* 0x0056e0e801007387 */ /* 0x000fe20000100800 */
[----:B------:R-:W-:-:S03]  /*8490*/  IMAD.HI.U32 R5, R252, R229, RZ ;  /* 0x000000e5fc057227 */ /* 0x000fc600078e00ff */
[----:B------:R1:W-:Y:S01]  /*84a0*/  STL [R1+0x4e4c], R12 ;  /* 0x004e4c0c01007387 */ /* 0x0003e20000100800 */
[----:B------:R-:W-:-:S03]  /*84b0*/  IMAD.HI.U32 R6, R252, R228, RZ ;  /* 0x000000e4fc067227 */ /* 0x000fc600078e00ff */
[----:B------:R2:W-:Y:S01]  /*84c0*/  STL [R1+0x4e48], R11 ;  /* 0x004e480b01007387 */ /* 0x0005e20000100800 */
[----:B------:R-:W-:-:S03]  /*84d0*/  IMAD.HI.U32 R7, R252, R227, RZ ;  /* 0x000000e3fc077227 */ /* 0x000fc600078e00ff */
[----:B------:R3:W-:Y:S01]  /*84e0*/  STL [R1+0x4e44], R10 ;  /* 0x004e440a01007387 */ /* 0x0007e20000100800 */
[----:B------:R-:W-:Y:S02]  /*84f0*/  IMAD.MOV R3, RZ, RZ, -R3 ;  /* 0x000000ffff037224 */ /* 0x000fe400078e0a03 */
[----:B------:R-:W-:Y:S01]  /*8500*/  IMAD.MOV R4, RZ, RZ, -R4 ;  /* 0x000000ffff047224 */ /* 0x000fe200078e0a04 */
[----:B------:R4:W-:Y:S01]  /*8510*/  STL [R1+0x4e40], R9 ;  /* 0x004e400901007387 */ /* 0x0009e20000100800 */
[C---:B-1----:R-:W-:Y:S01]  /*8520*/  VIADD R12, R243.reuse, 0x11d ;  /* 0x0000011df30c7836 */ /* 0x042fe20000000000 */
[C---:B--2---:R-:W-:Y:S01]  /*8530*/  IADD3 R11, R243.reuse, 0x11e, RZ ;  /* 0x0000011ef30b7810 */ /* 0x044fe20007ffe0ff */
[----:B------:R-:W-:Y:S01]  /*8540*/  IMAD.MOV R5, RZ, RZ, -R5 ;  /* 0x000000ffff057224 */ /* 0x000fe200078e0a05 */
[----:B------:R1:W-:Y:S01]  /*8550*/  STL [R1+0x4e3c], R8 ;  /* 0x004e3c0801007387 */ /* 0x0003e20000100800 */
[----:B------:R-:W-:Y:S01]  /*8560*/  IMAD.MOV R6, RZ, RZ, -R6 ;  /* 0x000000ffff067224 */ /* 0x000fe200078e0a06 */
[----:B------:R-:W-:Y:S01]  /*8570*/  IABS R226, R12 ;  /* 0x0000000c00e27213 */ /* 0x000fe20000000000 */
[----:B---3--:R-:W-:Y:S01]  /*8580*/  VIADD R10, R243, 0x11f ;  /* 0x0000011ff30a7836 */ /* 0x008fe20000000000 */
[----:B------:R-:W-:Y:S01]  /*8590*/  IABS R225, R11 ;  /* 0x0000000b00e17213 */ /* 0x000fe20000000000 */
[----:B------:R-:W-:-:S02]  /*85a0*/  IMAD.MOV R7, RZ, RZ, -R7 ;  /* 0x000000ffff077224 */ /* 0x000fc400078e0a07 */
[C---:B------:R-:W-:Y:S01]  /*85b0*/  IMAD R231, R2.reuse, R3, R231 ;  /* 0x0000000302e77224 */ /* 0x040fe200078e02e7 */
[----:B------:R-:W-:Y:S01]  /*85c0*/  IABS R224, R10 ;  /* 0x0000000a00e07213 */ /* 0x000fe20000000000 */
[C---:B----4-:R-:W-:Y:S02]  /*85d0*/  VIADD R9, R243.reuse, 0x120 ;  /* 0x00000120f3097836 */ /* 0x050fe40000000000 */
[C---:B------:R-:W-:Y:S01]  /*85e0*/  IMAD R230, R2.reuse, R4, R230 ;  /* 0x0000000402e67224 */ /* 0x040fe200078e02e6 */
[----:B------:R-:W-:Y:S01]  /*85f0*/  STL [R1+0x56e4], R231 ;  /* 0x0056e4e701007387 */ /* 0x000fe20000100800 */
[----:B-1----:R-:W-:Y:S01]  /*8600*/  VIADD R8, R243, 0x121 ;  /* 0x00000121f3087836 */ /* 0x002fe20000000000 */
        /* <DEDUP_REMOVED lines=17> */
[----:B------:R-:W-:Y:S01]  /*8720*/  IMAD.MOV R3, RZ, RZ, -R3 ;  /* 0x000000ffff037224 */ /* 0x000fe200078e0a03 */
[C---:B-1----:R-:W-:Y:S01]  /*8730*/  IADD3 R12, R243.reuse, 0x122, RZ ;  /* 0x00000122f30c7810 */ /* 0x042fe20007ffe0ff */
[----:B------:R-:W-:Y:S01]  /*8740*/  IMAD.MOV R4, RZ, RZ, -R4 ;  /* 0x000000ffff047224 */ /* 0x000fe200078e0a04 */
[----:B------:R-:W-:Y:S01]  /*8750*/  STL [R1+0x4e2c], R9 ;  /* 0x004e2c0901007387 */ /* 0x000fe20000100800 */
[----:B------:R-:W-:Y:S01]  /*8760*/  IMAD.MOV R5, RZ, RZ, -R5 ;  /* 0x000000ffff057224 */ /* 0x000fe200078e0a05 */
[----:B------:R-:W-:Y:S01]  /*8770*/  IABS R221, R12 ;  /* 0x0000000c00dd7213 */ /* 0x000fe20000000000 */
[----:B------:R-:W-:Y:S01]  /*8780*/  IMAD.MOV R6, RZ, RZ, -R6 ;  /* 0x000000ffff067224 */ /* 0x000fe200078e0a06 */
[----:B------:R1:W-:Y:S01]  /*8790*/  STL [R1+0x4e28], R8 ;  /* 0x004e280801007387 */ /* 0x0003e20000100800 */
[----:B--2---:R-:W-:Y:S02]  /*87a0*/  VIADD R11, R243, 0x123 ;  /* 0x00000123f30b7836 */ /* 0x004fe40000000000 */
[----:B------:R-:W-:-:S02]  /*87b0*/  IMAD.MOV R7, RZ, RZ, -R7 ;  /* 0x000000ffff077224 */ /* 0x000fc400078e0a07 */
[C---:B------:R-:W-:Y:S01]  /*87c0*/  IMAD R226, R2.reuse, R3, R226 ;  /* 0x0000000302e27224 */ /* 0x040fe200078e02e2 */
[----:B------:R-:W-:Y:S01]  /*87d0*/  IABS R220, R11 ;  /* 0x0000000b00dc7213 */ /* 0x000fe20000000000 */
[C---:B---3--:R-:W-:Y:S02]  /*87e0*/  VIADD R10, R243.reuse, 0x124 ;  /* 0x00000124f30a7836 */ /* 0x048fe40000000000 */
[C---:B------:R-:W-:Y:S01]  /*87f0*/  IMAD R225, R2.reuse, R4, R225 ;  /* 0x0000000402e17224 */ /* 0x040fe200078e02e1 */
[----:B------:R-:W-:Y:S01]  /*8800*/  STL [R1+0x56f8], R226 ;  /* 0x0056f8e201007387 */ /* 0x000fe20000100800 */
[C---:B-1----:R-:W-:Y:S01]  /*8810*/  VIADD R8, R243.reuse, 0x126 ;  /* 0x00000126f3087836 */ /* 0x042fe20000000000 */
[----:B------:R-:W-:Y:S01]  /*8820*/  IABS R219, R10 ;  /* 0x0000000a00db7213 */ /* 0x000fe20000000000 */
[----:B------:R-:W-:Y:S01]  /*8830*/  VIADD R9, R243, 0x125 ;  /* 0x00000125f3097836 */ /* 0x000fe20000000000 */
[----:B------:R-:W-:Y:S01]  /*8840*/  STL [R1+0x56fc], R225 ;  /* 0x0056fce101007387 */ /* 0x000fe20000100800 */
[C---:B------:R-:W-:Y:S01]  /*8850*/  IMAD R224, R2.reuse, R5, R224 ;  /* 0x0000000502e07224 */ /* 0x040fe200078e02e0 */
[----:B------:R-:W-:Y:S01]  /*8860*/  IABS R217, R8 ;  /* 0x0000000800d97213 */ /* 0x000fe20000000000 */
        /* <DEDUP_REMOVED lines=12> */
[----:B------:R-:W-:Y:S01]  /*8930*/  IMAD.HI.U32 R6, R252, R218, RZ ;  /* 0x000000dafc067227 */ /* 0x000fe200078e00ff */
[----:B------:R-:W-:Y:S02]  /*8940*/  IADD3 R7, -R7, RZ, RZ ;  /* 0x000000ff07077210 */ /* 0x000fe40007ffe1ff */
[----:B------:R3:W-:Y:S01]  /*8950*/  STL [R1+0x4e1c], R10 ;  /* 0x004e1c0a01007387 */ /* 0x0007e20000100800 */
[----:B------:R-:W-:Y:S02]  /*8960*/  IMAD.MOV R3, RZ, RZ, -R3 ;  /* 0x000000ffff037224 */ /* 0x000fe400078e0a03 */
[----:B------:R-:W-:Y:S01]  /*8970*/  IMAD.MOV R4, RZ, RZ, -R4 ;  /* 0x000000ffff047224 */ /* 0x000fe200078e0a04 */
[----:B------:R4:W-:Y:S01]  /*8980*/  STL [R1+0x4e18], R9 ;  /* 0x004e180901007387 */ /* 0x0009e20000100800 */
[C---:B-1----:R-:W-:Y:S02]  /*8990*/  VIADD R12, R243.reuse, 0x127 ;  /* 0x00000127f30c7836 */ /* 0x042fe40000000000 */
[----:B------:R-:W-:Y:S01]  /*89a0*/  IMAD.MOV R5, RZ, RZ, -R5 ;  /* 0x000000ffff057224 */ /* 0x000fe200078e0a05 */
[----:B------:R1:W-:Y:S01]  /*89b0*/  STL [R1+0x4e14], R8 ;  /* 0x004e140801007387 */ /* 0x0003e20000100800 */
[----:B--2---:R-:W-:Y:S01]  /*89c0*/  VIADD R11, R243, 0x128 ;  /* 0x00000128f30b7836 */ /* 0x004fe20000000000 */
[----:B------:R-:W-:Y:S01]  /*89d0*/  IABS R216, R12 ;  /* 0x0000000c00d87213 */ /* 0x000fe20000000000 */
[----:B------:R-:W-:-:S02]  /*89e0*/  IMAD.MOV R6, RZ, RZ, -R6 ;  /* 0x000000ffff067224 */ /* 0x000fc400078e0a06 */
[C---:B---3--:R-:W-:Y:S01]  /*89f0*/  VIADD R10, R243.reuse, 0x129 ;  /* 0x00000129f30a7836 */ /* 0x048fe20000000000 */
[----:B------:R-:W-:Y:S01]  /*8a00*/  IABS R215, R11 ;  /* 0x0000000b00d77213 */ /* 0x000fe20000000000 */
[C---:B----4-:R-:W-:Y:S02]  /*8a10*/  VIADD R9, R243.reuse, 0x12a ;  /* 0x0000012af3097836 */ /* 0x050fe40000000000 */
[C---:B------:R-:W-:Y:S01]  /*8a20*/  IMAD R221, R2.reuse, R3, R221 ;  /* 0x0000000302dd7224 */ /* 0x040fe200078e02dd */
[----:B------:R-:W-:Y:S01]  /*8a30*/  IABS R214, R10 ;  /* 0x0000000a00d67213 */ /* 0x000fe20000000000 */
[C---:B------:R-:W-:Y:S01]  /*8a40*/  IMAD R220, R2.reuse, R4, R220 ;  /* 0x0000000402dc7224 */ /* 0x040fe200078e02dc */
[----:B------:R-:W-:Y:S01]  /*8a50*/  IABS R213, R9 ;  /* 0x0000000900d57213 */ /* 0x000fe20000000000 */
[----:B-1----:R-:W-:Y:S01]  /*8a60*/  VIADD R8, R243, 0x12b ;  /* 0x0000012bf3087836 */ /* 0x002fe20000000000 */
[----:B------:R-:W-:Y:S01]  /*8a70*/  STL [R1+0x570c], R221 ;  /* 0x00570cdd01007387 */ /* 0x000fe20000100800 */
[----:B------:R-:W-:-:S02]  /*8a80*/  IMAD R219, R2, R5, R219 ;  /* 0x0000000502db7224 */ /* 0x000fc400078e02db */
[C---:B------:R-:W-:Y:S01]  /*8a90*/  IMAD R218, R2.reuse, R6, R218 ;  /* 0x0000000602da7224 */ /* 0x040fe200078e02da */
[----:B------:R-:W-:Y:S01]  /*8aa0*/  STL [R1+0x5710], R220 ;  /* 0x005710dc01007387 */ /* 0x000fe20000100800 */
[----:B------:R-:W-:Y:S01]  /*8ab0*/  IMAD R217, R2, R7, R217 ;  /* 0x0000000702d97224 */ /* 0x000fe200078e02d9 */
[----:B------:R-:W-:Y:S01]  /*8ac0*/  IABS R212, R8 ;  /* 0x0000000800d47213 */ /* 0x000fe20000000000 */
[C---:B------:R-:W-:Y:S01]  /*8ad0*/  IMAD.HI.U32 R3, R252.reuse, R216, RZ ;  /* 0x000000d8fc037227 */ /* 0x040fe200078e00ff */
[----:B------:R-:W-:Y:S03]  /*8ae0*/  STL [R1+0x5714], R219 ;  /* 0x005714db01007387 */ /* 0x000fe60000100800 */
[C---:B------:R-:W-:Y:S01]  /*8af0*/  IMAD.HI.U32 R4, R252.reuse, R215, RZ ;  /* 0x000000d7fc047227 */ /* 0x040fe200078e00ff */
[----:B------:R-:W-:Y:S03]  /*8b00*/  STL [R1+0x5718], R218 ;  /* 0x005718da01007387 */ /* 0x000fe60000100800 */
[C---:B------:R-:W-:Y:S01]  /*8b10*/  IMAD.HI.U32 R6, R252.reuse, R213, RZ ;  /* 0x000000d5fc067227 */ /* 0x040fe200078e00ff */
[----:B------:R-:W-:Y:S03]  /*8b20*/  STL [R1+0x571c], R217 ;  /* 0x00571cd901007387 */ /* 0x000fe60000100800 */
[----:B------:R-:W-:Y:S01]  /*8b30*/  IMAD.HI.U32 R5, R252, R214, RZ ;  /* 0x000000d6fc057227 */ /* 0x000fe200078e00ff */
[----:B------:R1:W-:Y:S01]  /*8b40*/  STL [R1+0x4e10], R12 ;  /* 0x004e100c01007387 */ /* 0x0003e20000100800 */
[----:B------:R-:W-:-:S02]  /*8b50*/  IADD3 R6, -R6, RZ, RZ ;  /* 0x000000ff06067210 */ /* 0x000fc40007ffe1ff */
[----:B------:R-:W-:Y:S01]  /*8b60*/  IMAD.HI.U32 R7, R252, R212, RZ ;  /* 0x000000d4fc077227 */ /* 0x000fe200078e00ff */
[----:B------:R2:W-:Y:S03]  /*8b70*/  STL [R1+0x4e0c], R11 ;  /* 0x004e0c0b01007387 */ /* 0x0005e60000100800 */
[----:B------:R-:W-:Y:S01]  /*8b80*/  IMAD.MOV R3, RZ, RZ, -R3 ;  /* 0x000000ffff037224 */ /* 0x000fe200078e0a03 */
[----:B------:R3:W-:Y:S01]  /*8b90*/  STL [R1+0x4e08], R10 ;  /* 0x004e080a01007387 */ /* 0x0007e20000100800 */
[----:B------:R-:W-:Y:S02]  /*8ba0*/  IMAD.MOV R4, RZ, RZ, -R4 ;  /* 0x000000ffff047224 */ /* 0x000fe400078e0a04 */
[----:B------:R-:W-:Y:S01]  /*8bb0*/  IMAD.MOV R5, RZ, RZ, -R5 ;  /* 0x000000ffff057224 */ /* 0x000fe200078e0a05 */
[----:B------:R4:W-:Y:S01]  /*8bc0*/  STL [R1+0x4e04], R9 ;  /* 0x004e040901007387 */ /* 0x0009e20000100800 */
[----:B-1----:R-:W-:-:S02]  /*8bd0*/  VIADD R12, R243, 0x12c ;  /* 0x0000012cf30c7836 */ /* 0x002fc40000000000 */
[C---:B--2---:R-:W-:Y:S01]  /*8be0*/  VIADD R11, R243.reuse, 0x12d ;  /* 0x0000012df30b7836 */ /* 0x044fe20000000000 */
[----:B------:R1:W-:Y:S01]  /*8bf0*/  STL [R1+0x4e00], R8 ;  /* 0x004e000801007387 */ /* 0x0003e20000100800 */
[----:B------:R-:W-:Y:S01]  /*8c00*/  IMAD.MOV R7, RZ, RZ, -R7 ;  /* 0x000000ffff077224 */ /* 0x000fe200078e0a07 */
[----:B------:R-:W-:Y:S01]  /*8c10*/  IABS R211, R12 ;  /* 0x0000000c00d37213 */ /* 0x000fe20000000000 */
[C---:B---3--:R-:W-:Y:S01]  /*8c20*/  VIADD R10, R243.reuse, 0x12e ;  /* 0x0000012ef30a7836 */ /* 0x048fe20000000000 */
[----:B------:R-:W-:Y:S01]  /*8c30*/  IABS R210, R11 ;  /* 0x0000000b00d27213 */ /* 0x000fe20000000000 */
[C---:B------:R-:W-:Y:S02]  /*8c40*/  IMAD R216, R2.reuse, R3, R216 ;  /* 0x0000000302d87224 */ /* 0x040fe400078e02d8 */
[C---:B------:R-:W-:Y:S01]  /*8c50*/  IMAD R215, R2.reuse, R4, R215 ;  /* 0x0000000402d77224 */ /* 0x040fe200078e02d7 */
[----:B------:R-:W-:Y:S01]  /*8c60*/  IABS R209, R10 ;  /* 0x0000000a00d17213 */ /* 0x000fe20000000000 */
[----:B----4-:R-:W-:Y:S01]  /*8c70*/  VIADD R9, R243, 0x12f ;  /* 0x0000012ff3097836 */ /* 0x010fe20000000000 */
[----:B------:R-:W-:Y:S01]  /*8c80*/  STL [R1+0x5720], R216 ;  /* 0x005720d801007387 */ /* 0x000fe20000100800 */
[----:B------:R-:W-:-:S02]  /*8c90*/  IMAD R214, R2, R5, R214 ;  /* 0x0000000502d67224 */ /* 0x000fc400078e02d6 */
[----:B-1----:R-:W-:Y:S01]  /*8ca0*/  VIADD R8, R243, 0x130 ;  /* 0x00000130f3087836 */ /* 0x002fe20000000000 */
[----:B------:R-:W-:Y:S01]  /*8cb0*/  STL [R1+0x5724], R215 ;  /* 0x005724d701007387 */ /* 0x000fe20000100800 */
[C---:B------:R-:W-:Y:S01]  /*8cc0*/  IMAD R213, R2.reuse, R6, R213 ;  /* 0x0000000602d57224 */ /* 0x040fe200078e02d5 */
[----:B------:R-:W-:Y:S01]  /*8cd0*/  IABS R208, R9 ;  /* 0x0000000900d07213 */ /* 0x000fe20000000000 */
[----:B------:R-:W-:Y:S01]  /*8ce0*/  IMAD R212, R2, R7, R212 ;  /* 0x0000000702d47224 */ /* 0x000fe200078e02d4 */
[----:B------:R-:W-:Y:S01]  /*8cf0*/  STL [R1+0x5728], R214 ;  /* 0x005728d601007387 */ /* 0x000fe20000100800 */
[----:B------:R-:W-:Y:S01]  /*8d00*/  IABS R207, R8 ;  /* 0x0000000800cf7213 */ /* 0x000fe20000000000 */
[C---:B------:R-:W-:Y:S02]  /*8d10*/  IMAD.HI.U32 R3, R252.reuse, R211, RZ ;  /* 0x000000d3fc037227 */ /* 0x040fe400078e00ff */
[----:B------:R-:W-:Y:S02]  /*8d20*/  STL [R1+0x572c], R213 ;  /* 0x00572cd501007387 */ /* 0x000fe40000100800 */
[----:B------:R-:W-:-:S02]  /*8d30*/  IMAD.HI.U32 R5, R252, R209, RZ ;  /* 0x000000d1fc057227 */ /* 0x000fc400078e00ff */
[----:B------:R-:W-:Y:S02]  /*8d40*/  STL [R1+0x5730], R212 ;  /* 0x005730d401007387 */ /* 0x000fe40000100800 */
[C---:B------:R-:W-:Y:S01]  /*8d50*/  IMAD.HI.U32 R4, R252.reuse, R210, RZ ;  /* 0x000000d2fc047227 */ /* 0x040fe200078e00ff */
[----:B------:R-:W-:Y:S01]  /*8d60*/  IADD3 R5, -R5, RZ, RZ ;  /* 0x000000ff05057210 */ /* 0x000fe20007ffe1ff */
[----:B------:R1:W-:Y:S02]  /*8d70*/  STL [R1+0x4dfc], R12 ;  /* 0x004dfc0c01007387 */ /* 0x0003e40000100800 */
[C---:B------:R-:W-:Y:S02]  /*8d80*/  IMAD.HI.U32 R6, R252.reuse, R208, RZ ;  /* 0x000000d0fc067227 */ /* 0x040fe400078e00ff */
[----:B------:R-:W-:Y:S02]  /*8d90*/  STL [R1+0x4df8], R11 ;  /* 0x004df80b01007387 */ /* 0x000fe40000100800 */
[----:B------:R-:W-:-:S02]  /*8da0*/  IMAD.HI.U32 R7, R252, R207, RZ ;  /* 0x000000cffc077227 */ /* 0x000fc400078e00ff */
[----:B------:R2:W-:Y:S02]  /*8db0*/  STL [R1+0x4df4], R10 ;  /* 0x004df40a01007387 */ /* 0x0005e40000100800 */
[----:B-1----:R-:W-:Y:S02]  /*8dc0*/  VIADD R12, R243, 0x131 ;  /* 0x00000131f30c7836 */ /* 0x002fe40000000000 */
[----:B------:R-:W-:Y:S01]  /*8dd0*/  IMAD.MOV R3, RZ, RZ, -R3 ;  /* 0x000000ffff037224 */ /* 0x000fe200078e0a03 */
[----:B------:R1:W-:Y:S01]  /*8de0*/  STL [R1+0x4df0], R9 ;  /* 0x004df00901007387 */ /* 0x0003e20000100800 */
[----:B------:R-:W-:Y:S01]  /*8df0*/  IMAD.MOV R4, RZ, RZ, -R4 ;  /* 0x000000ffff047224 */ /* 0x000fe200078e0a04 */
[----:B------:R-:W-:Y:S01]  /*8e00*/  IABS R206, R12 ;  /* 0x0000000c00ce7213 */ /* 0x000fe20000000000 */
[----:B------:R-:W-:Y:S01]  /*8e10*/  IMAD.MOV R6, RZ, RZ, -R6 ;  /* 0x000000ffff067224 */ /* 0x000fe200078e0a06 */
[----:B------:R3:W-:Y:S01]  /*8e20*/  STL [R1+0x4dec], R8 ;  /* 0x004dec0801007387 */ /* 0x0007e20000100800 */
[----:B------:R-:W-:-:S02]  /*8e30*/  IMAD.MOV R7, RZ, RZ, -R7 ;  /* 0x000000ffff077224 */ /* 0x000fc400078e0a07 */
[C---:B------:R-:W-:Y:S02]  /*8e40*/  IMAD R211, R2.reuse, R3, R211 ;  /* 0x0000000302d37224 */ /* 0x040fe400078e02d3 */
[C---:B------:R-:W-:Y:S02]  /*8e50*/  IMAD R210, R2.reuse, R4, R210 ;  /* 0x0000000402d27224 */ /* 0x040fe400078e02d2 */
[C---:B------:R-:W-:Y:S01]  /*8e60*/  IMAD R209, R2.reuse, R5, R209 ;  /* 0x0000000502d17224 */ /* 0x040fe200078e02d1 */
[----:B------:R-:W-:Y:S01]  /*8e70*/  STL [R1+0x5734], R211 ;  /* 0x005734d301007387 */ /* 0x000fe20000100800 */
[C---:B------:R-:W-:Y:S02]  /*8e80*/  IMAD R208, R2.reuse, R6, R208 ;  /* 0x0000000602d07224 */ /* 0x040fe400078e02d0 */
[----:B------:R-:W-:Y:S01]  /*8e90*/  IMAD R207, R2, R7, R207 ;  /* 0x0000000702cf7224 */ /* 0x000fe200078e02cf */
[----:B------:R-:W-:Y:S01]  /*8ea0*/  STL [R1+0x5738], R210 ;  /* 0x005738d201007387 */ /* 0x000fe20000100800 */
[----:B--2---:R-:W-:-:S02]  /*8eb0*/  VIADD R10, R243, 0x133 ;  /* 0x00000133f30a7836 */ /* 0x004fc40000000000 */
[----:B------:R-:W-:Y:S01]  /*8ec0*/  IMAD.HI.U32 R3, R252, R206, RZ ;  /* 0x000000cefc037227 */ /* 0x000fe200078e00ff */
[----:B------:R-:W-:Y:S02]  /*8ed0*/  STL [R1+0x573c], R209 ;  /* 0x00573cd101007387 */ /* 0x000fe40000100800 */
[----:B------:R-:W-:Y:S01]  /*8ee0*/  IABS R204, R10 ;  /* 0x0000000a00cc7213 */ /* 0x000fe20000000000 */
[C---:B------:R-:W-:Y:S01]  /*8ef0*/  VIADD R11, R243.reuse, 0x132 ;  /* 0x00000132f30b7836 */ /* 0x040fe20000000000 */
[----:B------:R-:W-:Y:S01]  /*8f00*/  STL [R1+0x5740], R208 ;  /* 0x005740d001007387 */ /* 0x000fe20000100800 */
[----:B------:R-:W-:Y:S02]  /*8f10*/  IMAD.MOV R3, RZ, RZ, -R3 ;  /* 0x000000ffff037224 */ /* 0x000fe400078e0a03 */
[C---:B-1----:R-:W-:Y:S01]  /*8f20*/  VIADD R9, R243.reuse, 0x134 ;  /* 0x00000134f3097836 */ /* 0x042fe20000000000 */
[----:B------:R-:W-:Y:S01]  /*8f30*/  STL [R1+0x5744], R207 ;  /* 0x005744cf01007387 */ /* 0x000fe20000100800 */
[----:B---3--:R-:W-:Y:S01]  /*8f40*/  VIADD R8, R243, 0x135 ;  /* 0x00000135f3087836 */ /* 0x008fe20000000000 */
[----:B------:R-:W-:Y:S01]  /*8f50*/  IABS R205, R11 ;  /* 0x0000000b00cd7213 */ /* 0x000fe20000000000 */
[----:B------:R-:W-:Y:S01]  /*8f60*/  IMAD R206, R2, R3, R206 ;  /* 0x0000000302ce7224 */ /* 0x000fe200078e02ce */
[----:B------:R1:W-:Y:S01]  /*8f70*/  STL [R1+0x4de8], R12 ;  /* 0x004de80c01007387 */ /* 0x0003e20000100800 */
[----:B------:R-:W-:Y:S01]  /*8f80*/  IMAD.HI.U32 R5, R252, R204, RZ ;  /* 0x000000ccfc057227 */ /* 0x000fe200078e00ff */
[----:B------:R-:W-:-:S02]  /*8f90*/  IABS R203, R9 ;  /* 0x0000000900cb7213 */ /* 0x000fc40000000000 */
[----:B------:R2:W-:Y:S01]  /*8fa0*/  STL [R1+0x4de4], R11 ;  /* 0x004de40b01007387 */ /* 0x0005e20000100800 */
[----:B------:R-:W-:Y:S01]  /*8fb0*/  IMAD.MOV R5, RZ, RZ, -R5 ;  /* 0x000000ffff057224 */ /* 0x000fe200078e0a05 */
[----:B------:R-:W-:Y:S01]  /*8fc0*/  IABS R202, R8 ;  /* 0x0000000800ca7213 */ /* 0x000fe20000000000 */
[----:B------:R-:W-:Y:S01]  /*8fd0*/  IMAD.HI.U32 R4, R252, R205, RZ ;  /* 0x000000cdfc047227 */ /* 0x000fe200078e00ff */
[----:B------:R3:W-:Y:S03]  /*8fe0*/  STL [R1+0x4de0], R10 ;  /* 0x004de00a01007387 */ /* 0x0007e60000100800 */
[C---:B-1----:R-:W-:Y:S01]  /*8ff0*/  VIADD R12, R243.reuse, 0x136 ;  /* 0x00000136f30c7836 */ /* 0x042fe20000000000 */
[----:B------:R1:W-:Y:S01]  /*9000*/  STL [R1+0x4ddc], R9 ;  /* 0x004ddc0901007387 */ /* 0x0003e20000100800 */
[----:B------:R-:W-:Y:S01]  /*9010*/  IMAD R204, R2, R5, R204 ;  /* 0x0000000502cc7224 */ /* 0x000fe200078e02cc */
[----:B------:R-:W-:Y:S01]  /*9020*/  IADD3 R4, -R4, RZ, RZ ;  /* 0x000000ff04047210 */ /* 0x000fe20007ffe1ff */
[C---:B--2---:R-:W-:Y:S01]  /*9030*/  VIADD R11, R243.reuse, 0x137 ;  /* 0x00000137f30b7836 */ /* 0x044fe20000000000 */
[----:B------:R2:W-:Y:S01]  /*9040*/  STL [R1+0x4dd8], R8 ;  /* 0x004dd80801007387 */ /* 0x0005e20000100800 */
[----:B------:R-:W-:Y:S01]  /*9050*/  IABS R201, R12 ;  /* 0x0000000c00c97213 */ /* 0x000fe20000000000 */
[----:B---3--:R-:W-:-:S02]  /*9060*/  VIADD R10, R243, 0x138 ;  /* 0x00000138f30a7836 */ /* 0x008fc40000000000 */
[----:B------:R-:W-:Y:S01]  /*9070*/  STL [R1+0x5748], R206 ;  /* 0x005748ce01007387 */ /* 0x000fe20000100800 */
[----:B------:R-:W-:Y:S01]  /*9080*/  IABS R200, R11 ;  /* 0x0000000b00c87213 */ /* 0x000fe20000000000 */
[C---:B-1----:R-:W-:Y:S01]  /*9090*/  VIADD R9, R243.reuse, 0x139 ;  /* 0x00000139f3097836 */ /* 0x042fe20000000000 */
[----:B------:R-:W-:Y:S01]  /*90a0*/  IABS R199, R10 ;  /* 0x0000000a00c77213 */ /* 0x000fe20000000000 */
[----:B------:R1:W-:Y:S01]  /*90b0*/  STL [R1+0x4dd4], R12 ;  /* 0x004dd40c01007387 */ /* 0x0003e20000100800 */
[C---:B------:R-:W-:Y:S02]  /*90c0*/  IMAD.HI.U32 R7, R252.reuse, R202, RZ ;  /* 0x000000cafc077227 */ /* 0x040fe400078e00ff */
[----:B------:R-:W-:Y:S01]  /*90d0*/  IABS R198, R9 ;  /* 0x0000000900c67213 */ /* 0x000fe20000000000 */
[----:B------:R3:W-:Y:S01]  /*90e0*/  STL [R1+0x4dd0], R11 ;  /* 0x004dd00b01007387 */ /* 0x0007e20000100800 */
[C---:B--2---:R-:W-:Y:S02]  /*90f0*/  VIADD R8, R243.reuse, 0x13a ;  /* 0x0000013af3087836 */ /* 0x044fe40000000000 */
[----:B------:R-:W-:Y:S01]  /*9100*/  IMAD.HI.U32 R5, R252, R199, RZ ;  /* 0x000000c7fc057227 */ /* 0x000fe200078e00ff */
[----:B------:R2:W-:Y:S02]  /*9110*/  STL [R1+0x4dcc], R10 ;  /* 0x004dcc0a01007387 */ /* 0x0005e40000100800 */
[----:B------:R-:W-:Y:S01]  /*9120*/  IABS R197, R8 ;  /* 0x0000000800c57213 */ /* 0x000fe20000000000 */
[----:B-1----:R-:W-:Y:S01]  /*9130*/  VIADD R12, R243, 0x13b ;  /* 0x0000013bf30c7836 */ /* 0x002fe20000000000 */
[----:B------:R1:W-:Y:S01]  /*9140*/  STL [R1+0x4dc8], R9 ;  /* 0x004dc80901007387 */ /* 0x0003e20000100800 */
[----:B------:R-:W-:-:S02]  /*9150*/  IMAD.MOV R5, RZ, RZ, -R5 ;  /* 0x000000ffff057224 */ /* 0x000fc400078e0a05 */
[C---:B---3--:R-:W-:Y:S01]  /*9160*/  VIADD R11, R243.reuse, 0x13c ;  /* 0x0000013cf30b7836 */ /* 0x048fe20000000000 */
[----:B------:R3:W-:Y:S01]  /*9170*/  STL [R1+0x4dc4], R8 ;  /* 0x004dc40801007387 */ /* 0x0007e20000100800 */
[----:B------:R-:W-:Y:S01]  /*9180*/  IMAD.MOV R7, RZ, RZ, -R7 ;  /* 0x000000ffff077224 */ /* 0x000fe200078e0a07 */
[----:B------:R-:W-:Y:S01]  /*9190*/  IABS R196, R12 ;  /* 0x0000000c00c47213 */ /* 0x000fe20000000000 */
[C---:B--2---:R-:W-:Y:S01]  /*91a0*/  VIADD R10, R243.reuse, 0x13d ;  /* 0x0000013df30a7836 */ /* 0x044fe20000000000 */
[----:B------:R2:W-:Y:S01]  /*91b0*/  STL [R1+0x4dc0], R12 ;  /* 0x004dc00c01007387 */ /* 0x0005e20000100800 */
[C---:B------:R-:W-:Y:S01]  /*91c0*/  IMAD R199, R2.reuse, R5, R199 ;  /* 0x0000000502c77224 */ /* 0x040fe200078e02c7 */
[----:B------:R-:W-:Y:S01]  /*91d0*/  IABS R195, R11 ;  /* 0x0000000b00c37213 */ /* 0x000fe20000000000 */
[C---:B-1----:R-:W-:Y:S01]  /*91e0*/  VIADD R9, R243.reuse, 0x13e ;  /* 0x0000013ef3097836 */ /* 0x042fe20000000000 */
[----:B------:R-:W-:Y:S01]  /*91f0*/  IABS R194, R10 ;  /* 0x0000000a00c27213 */ /* 0x000fe20000000000 */
[----:B------:R1:W-:Y:S01]  /*9200*/  STL [R1+0x4dbc], R11 ;  /* 0x004dbc0b01007387 */ /* 0x0003e20000100800 */
[----:B---3--:R-:W-:Y:S01]  /*9210*/  IADD3 R8, R243, 0x13f, RZ ;  /* 0x0000013ff3087810 */ /* 0x008fe20007ffe0ff */
[----:B------:R-:W-:Y:S01]  /*9220*/  IMAD R202, R2, R7, R202 ;  /* 0x0000000702ca7224 */ /* 0x000fe200078e02ca */
[----:B------:R-:W-:Y:S01]  /*9230*/  IABS R193, R9 ;  /* 0x0000000900c17213 */ /* 0x000fe20000000000 */
[----:B------:R3:W-:Y:S01]  /*9240*/  STL [R1+0x4db8], R10 ;  /* 0x004db80a01007387 */ /* 0x0007e20000100800 */
[----:B------:R-:W-:Y:S01]  /*9250*/  IMAD.HI.U32 R5, R252, R194, RZ ;  /* 0x000000c2fc057227 */ /* 0x000fe200078e00ff */
[----:B------:R-:W-:-:S02]  /*9260*/  IABS R192, R8 ;  /* 0x0000000800c07213 */ /* 0x000fc40000000000 */
[----:B------:R4:W-:Y:S01]  /*9270*/  STL [R1+0x4db4], R9 ;  /* 0x004db40901007387 */ /* 0x0009e20000100800 */
[C---:B--2---:R-:W-:Y:S02]  /*9280*/  VIADD R12, R243.reuse, 0x140 ;  /* 0x00000140f30c7836 */ /* 0x044fe40000000000 */
[C---:B-1----:R-:W-:Y:S01]  /*9290*/  VIADD R11, R243.reuse, 0x141 ;  /* 0x00000141f30b7836 */ /* 0x042fe20000000000 */
[----:B------:R-:W-:Y:S01]  /*92a0*/  STL [R1+0x4db0], R8 ;  /* 0x004db00801007387 */ /* 0x000fe20000100800 */
[----:B------:R-:W-:Y:S01]  /*92b0*/  IMAD R205, R2, R4, R205 ;  /* 0x0000000402cd7224 */ /* 0x000fe200078e02cd */
[----:B------:R-:W-:Y:S01]  /*92c0*/  IABS R191, R12 ;  /* 0x0000000c00bf7213 */ /* 0x000fe20000000000 */
[C---:B---3--:R-:W-:Y:S01]  /*92d0*/  VIADD R10, R243.reuse, 0x142 ;  /* 0x00000142f30a7836 */ /* 0x048fe20000000000 */
[----:B------:R-:W-:Y:S01]  /*92e0*/  STL [R1+0x4dac], R12 ;  /* 0x004dac0c01007387 */ /* 0x000fe20000100800 */
[----:B------:R-:W-:Y:S01]  /*92f0*/  IMAD.HI.U32 R7, R252, R197, RZ ;  /* 0x000000c5fc077227 */ /* 0x000fe200078e00ff */
[----:B----4-:R-:W-:-:S02]  /*9300*/  IADD3 R9, R243, 0x143, RZ ;  /* 0x00000143f3097810 */ /* 0x010fc40007ffe0ff */
[----:B------:R-:W-:Y:S01]  /*9310*/  IABS R189, R10 ;  /* 0x0000000a00bd7213 */ /* 0x000fe20000000000 */
[C---:B------:R-:W-:Y:S01]  /*9320*/  IMAD.HI.U32 R4, R252.reuse, R200, RZ ;  /* 0x000000c8fc047227 */ /* 0x040fe200078e00ff */
[----:B------:R-:W-:Y:S01]  /*9330*/  STL [R1+0x4da8], R11 ;  /* 0x004da80b01007387 */ /* 0x000fe20000100800 */
[----:B------:R-:W-:Y:S02]  /*9340*/  IABS R190, R11 ;  /* 0x0000000b00be7213 */ /* 0x000fe40000000000 */
[----:B------:R-:W-:Y:S01]  /*9350*/  IMAD.MOV R5, RZ, RZ, -R5 ;  /* 0x000000ffff057224 */ /* 0x000fe200078e0a05 */
[----:B------:R1:W-:Y:S01]  /*9360*/  STL [R1+0x4da4], R10 ;  /* 0x004da40a01007387 */ /* 0x0003e20000100800 */
[----:B------:R-:W-:Y:S01]  /*9370*/  IMAD.HI.U32 R3, R252, R201, RZ ;  /* 0x000000c9fc037227 */ /* 0x000fe200078e00ff */
[----:B------:R-:W-:Y:S02]  /*9380*/  IABS R188, R9 ;  /* 0x0000000900bc7213 */ /* 0x000fe40000000000 */
[----:B------:R-:W-:Y:S01]  /*9390*/  STL [R1+0x4da0], R9 ;  /* 0x004da00901007387 */ /* 0x000fe20000100800 */
[----:B------:R-:W-:Y:S01]  /*93a0*/  IMAD.MOV R7, RZ, RZ, -R7 ;  /* 0x000000ffff077224 */ /* 0x000fe200078e0a07 */
[----:B------:R-:W-:Y:S01]  /*93b0*/  IADD3 R3, -R3, RZ, RZ ;  /* 0x000000ff03037210 */ /* 0x000fe20007ffe1ff */
[----:B------:R-:W-:Y:S01]  /*93c0*/  IMAD.MOV R4, RZ, RZ, -R4 ;  /* 0x000000ffff047224 */ /* 0x000fe200078e0a04 */
[----:B------:R-:W2:Y:S01]  /*93d0*/  S2R R206, SR_TID.X ;  /* 0x0000000000ce7919 */ /* 0x000ea20000002100 */
[----:B------:R-:W-:Y:S01]  /*93e0*/  IMAD R194, R2, R5, R194 ;  /* 0x0000000502c27224 */ /* 0x000fe200078e02c2 */
[C---:B-1----:R-:W-:Y:S01]  /*93f0*/  IADD3 R10, R243.reuse, 0x147, RZ ;  /* 0x00000147f30a7810 */ /* 0x042fe20007ffe0ff */
[----:B------:R-:W-:-:S02]  /*9400*/  VIADD R8, R243, 0x144 ;  /* 0x00000144f3087836 */ /* 0x000fc40000000000 */
[----:B------:R-:W-:Y:S01]  /*9410*/  IMAD.HI.U32 R5, R252, R189, RZ ;  /* 0x000000bdfc057227 */ /* 0x000fe200078e00ff */
[----:B------:R-:W-:Y:S02]  /*9420*/  IABS R184, R10 ;  /* 0x0000000a00b87213 */ /* 0x000fe40000000000 */
[----:B------:R-:W-:Y:S01]  /*9430*/  STL [R1+0x4d9c], R8 ;  /* 0x004d9c0801007387 */ /* 0x000fe20000100800 */
[C---:B------:R-:W-:Y:S01]  /*9440*/  VIADD R12, R243.reuse, 0x145 ;  /* 0x00000145f30c7836 */ /* 0x040fe20000000000 */
[----:B------:R-:W-:Y:S01]  /*9450*/  IABS R187, R8 ;  /* 0x0000000800bb7213 */ /* 0x000fe20000000000 */
[----:B------:R-:W-:Y:S02]  /*9460*/  VIADD R11, R243, 0x146 ;  /* 0x00000146f30b7836 */ /* 0x000fe40000000000 */
[C---:B------:R-:W-:Y:S01]  /*9470*/  IMAD R197, R2.reuse, R7, R197 ;  /* 0x0000000702c57224 */ /* 0x040fe200078e02c5 */
[----:B------:R-:W-:Y:S01]  /*9480*/  STL [R1+0x4d98], R12 ;  /* 0x004d980c01007387 */ /* 0x000fe20000100800 */
[----:B------:R-:W-:Y:S01]  /*9490*/  IMAD R200, R2, R4, R200 ;  /* 0x0000000402c87224 */ /* 0x000fe200078e02c8 */
[----:B------:R-:W-:Y:S01]  /*94a0*/  IABS R186, R12 ;  /* 0x0000000c00ba7213 */ /* 0x000fe20000000000 */
[----:B------:R-:W-:Y:S01]  /*94b0*/  IMAD.HI.U32 R7, R252, R192, RZ ;  /* 0x000000c0fc077227 */ /* 0x000fe200078e00ff */
[----:B------:R1:W-:Y:S01]  /*94c0*/  STL [R1+0x4d94], R11 ;  /* 0x004d940b01007387 */ /* 0x0003e20000100800 */
[----:B------:R-:W-:-:S02]  /*94d0*/  IABS R185, R11 ;  /* 0x0000000b00b97213 */ /* 0x000fc40000000000 */
[----:B------:R-:W-:Y:S01]  /*94e0*/  IMAD.HI.U32 R4, R252, R195, RZ ;  /* 0x000000c3fc047227 */ /* 0x000fe200078e00ff */
[----:B------:R3:W-:Y:S03]  /*94f0*/  STL [R1+0x4d90], R10 ;  /* 0x004d900a01007387 */ /* 0x0007e60000100800 */
[----:B------:R-:W-:Y:S02]  /*9500*/  IMAD.MOV R5, RZ, RZ, -R5 ;  /* 0x000000ffff057224 */ /* 0x000fe400078e0a05 */
[----:B------:R-:W-:Y:S01]  /*9510*/  IMAD.MOV R7, RZ, RZ, -R7 ;  /* 0x000000ffff077224 */ /* 0x000fe200078e0a07 */
[C---:B-1----:R-:W-:Y:S01]  /*9520*/  IADD3 R11, R243.reuse, 0x14b, RZ ;  /* 0x0000014bf30b7810 */ /* 0x042fe20007ffe0ff */
[C---:B------:R-:W-:Y:S02]  /*9530*/  VIADD R9, R243.reuse, 0x148 ;  /* 0x00000148f3097836 */ /* 0x040fe40000000000 */
[C---:B------:R-:W-:Y:S01]  /*9540*/  IMAD R201, R2.reuse, R3, R201 ;  /* 0x0000000302c97224 */ /* 0x040fe200078e02c9 */
[----:B------:R-:W-:Y:S01]  /*9550*/  IABS R180, R11 ;  /* 0x0000000b00b47213 */ /* 0x000fe20000000000 */
[----:B------:R-:W-:Y:S01]  /*9560*/  IMAD.MOV R4, RZ, RZ, -R4 ;  /* 0x000000ffff047224 */ /* 0x000fe200078e0a04 */
[----:B------:R-:W-:Y:S01]  /*9570*/  STL [R1+0x4d8c], R9 ;  /* 0x004d8c0901007387 */ /* 0x000fe20000100800 */
[----:B------:R-:W-:Y:S01]  /*9580*/  IMAD R189, R2, R5, R189 ;  /* 0x0000000502bd7224 */ /* 0x000fe200078e02bd */
[----:B------:R-:W-:Y:S01]  /*9590*/  IABS R183, R9 ;  /* 0x0000000900b77213 */ /* 0x000fe20000000000 */
[----:B------:R-:W-:-:S02]  /*95a0*/  VIADD R8, R243, 0x149 ;  /* 0x00000149f3087836 */ /* 0x000fc40000000000 */
[----:B---3--:R-:W-:Y:S02]  /*95b0*/  VIADD R10, R243, 0x14c ;  /* 0x0000014cf30a7836 */ /* 0x008fe40000000000 */
[C---:B------:R-:W-:Y:S01]  /*95c0*/  IMAD.HI.U32 R3, R252.reuse, R196, RZ ;  /* 0x000000c4fc037227 */ /* 0x040fe200078e00ff */
[----:B------:R-:W-:Y:S01]  /*95d0*/  STL [R1+0x4d88], R8 ;  /* 0x004d880801007387 */ /* 0x000fe20000100800 */
[----:B------:R-:W-:Y:S02]  /*95e0*/  IABS R182, R8 ;  /* 0x0000000800b67213 */ /* 0x000fe40000000000 */
[----:B------:R-:W-:Y:S01]  /*95f0*/  IMAD.HI.U32 R5, R252, R184, RZ ;  /* 0x000000b8fc057227 */ /* 0x000fe200078e00ff */
[----:B------:R-:W-:-:S03]  /*9600*/  IABS R179, R10 ;  /* 0x0000000a00b37213 */ /* 0x000fc60000000000 */
[----:B------:R-:W-:Y:S02]  /*9610*/  VIADD R12, R243, 0x14a ;  /* 0x0000014af30c7836 */ /* 0x000fe40000000000 */
[C---:B------:R-:W-:Y:S02]  /*9620*/  IMAD R192, R2.reuse, R7, R192 ;  /* 0x0000000702c07224 */ /* 0x040fe400078e02c0 */
[----:B------:R-:W-:Y:S01]  /*9630*/  IMAD R195, R2, R4, R195 ;  /* 0x0000000402c37224 */ /* 0x000fe200078e02c3 */
[----:B------:R1:W-:Y:S01]  /*9640*/  STL [R1+0x4d84], R12 ;  /* 0x004d840c01007387 */ /* 0x0003e20000100800 */
[----:B------:R-:W-:Y:S01]  /*9650*/  IMAD.HI.U32 R7, R252, R187, RZ ;  /* 0x000000bbfc077227 */ /* 0x000fe200078e00ff */
[----:B------:R-:W-:Y:S02]  /*9660*/  IABS R181, R12 ;  /* 0x0000000c00b57213 */ /* 0x000fe40000000000 */
[----:B------:R-:W-:Y:S01]  /*9670*/  STL [R1+0x4d80], R11 ;  /* 0x004d800b01007387 */ /* 0x000fe20000100800 */
[----:B------:R-:W-:-:S02]  /*9680*/  IMAD.MOV R3, RZ, RZ, -R3 ;  /* 0x000000ffff037224 */ /* 0x000fc400078e0a03 */
[----:B------:R-:W-:Y:S01]  /*9690*/  IMAD.HI.U32 R4, R252, R190, RZ ;  /* 0x000000befc047227 */ /* 0x000fe200078e00ff */
[----:B------:R3:W-:Y:S01]  /*96a0*/  STL [R1+0x4d7c], R10 ;  /* 0x004d7c0a01007387 */ /* 0x0007e20000100800 */
[C---:B-1----:R-:W-:Y:S02]  /*96b0*/  IADD3 R12, R243.reuse, 0x14f, RZ ;  /* 0x0000014ff30c7810 */ /* 0x042fe40007ffe0ff */
[----:B------:R-:W-:Y:S02]  /*96c0*/  IMAD.MOV R5, RZ, RZ, -R5 ;  /* 0x000000ffff057224 */ /* 0x000fe400078e0a05 */
[----:B------:R-:W-:Y:S01]  /*96d0*/  IMAD.MOV R7, RZ, RZ, -R7 ;  /* 0x000000ffff077224 */ /* 0x000fe200078e0a07 */
[----:B------:R-:W-:Y:S01]  /*96e0*/  IABS R176, R12 ;  /* 0x0000000c00b07213 */ /* 0x000fe20000000000 */
[----:B------:R-:W-:Y:S02]  /*96f0*/  VIADD R9, R243, 0x14d ;  /* 0x0000014df3097836 */ /* 0x000fe40000000000 */
[----:B------:R-:W-:-:S02]  /*9700*/  IMAD R196, R2, R3, R196 ;  /* 0x0000000302c47224 */ /* 0x000fc400078e02c4 */
[----:B------:R-:W-:Y:S01]  /*9710*/  IMAD.MOV R4, RZ, RZ, -R4 ;  /* 0x000000ffff047224 */ /* 0x000fe200078e0a04 */
[----:B------:R1:W-:Y:S01]  /*9720*/  STL [R1+0x4d78], R9 ;  /* 0x004d780901007387 */ /* 0x0003e20000100800 */
[----:B------:R-:W-:Y:S01]  /*9730*/  IMAD R184, R2, R5, R184 ;  /* 0x0000000502b87224 */ /* 0x000fe200078e02b8 */
[----:B------:R-:W-:Y:S01]  /*9740*/  IABS R178, R9 ;  /* 0x0000000900b27213 */ /* 0x000fe20000000000 */
[C---:B------:R-:W-:Y:S02]  /*9750*/  VIADD R8, R243.reuse, 0x14e ;  /* 0x0000014ef3087836 */ /* 0x040fe40000000000 */
[----:B---3--:R-:W-:Y:S02]  /*9760*/  VIADD R10, R243, 0x151 ;  /* 0x00000151f30a7836 */ /* 0x008fe40000000000 */
[----:B------:R-:W-:Y:S01]  /*9770*/  IMAD.HI.U32 R3, R252, R191, RZ ;  /* 0x000000bffc037227 */ /* 0x000fe200078e00ff */
[----:B------:R3:W-:Y:S01]  /*9780*/  STL [R1+0x4d74], R8 ;  /* 0x004d740801007387 */ /* 0x0007e20000100800 */
[----:B------:R-:W-:-:S02]  /*9790*/  IABS R177, R8 ;  /* 0x0000000800b17213 */ /* 0x000fc40000000000 */
[----:B------:R-:W-:Y:S01]  /*97a0*/  IMAD.HI.U32 R5, R252, R179, RZ ;  /* 0x000000b3fc057227 */ /* 0x000fe200078e00ff */
[----:B------:R-:W-:Y:S01]  /*97b0*/  IABS R174, R10 ;  /* 0x0000000a00ae7213 */ /* 0x000fe20000000000 */
[----:B------:R-:W-:Y:S02]  /*97c0*/  STL [R1+0x4d70], R12 ;  /* 0x004d700c01007387 */ /* 0x000fe40000100800 */
[----:B------:R-:W-:Y:S02]  /*97d0*/  VIADD R11, R243, 0x150 ;  /* 0x00000150f30b7836 */ /* 0x000fe40000000000 */
[C---:B------:R-:W-:Y:S02]  /*97e0*/  IMAD R187, R2.reuse, R7, R187 ;  /* 0x0000000702bb7224 */ /* 0x040fe400078e02bb */
[----:B------:R-:W-:Y:S01]  /*97f0*/  IMAD R190, R2, R4, R190 ;  /* 0x0000000402be7224 */ /* 0x000fe200078e02be */
[----:B------:R-:W-:Y:S01]  /*9800*/  STL [R1+0x4d6c], R11 ;  /* 0x004d6c0b01007387 */ /* 0x000fe20000100800 */
[----:B------:R-:W-:Y:S01]  /*9810*/  IMAD.HI.U32 R7, R252, R182, RZ ;  /* 0x000000b6fc077227 */ /* 0x000fe200078e00ff */
[----:B------:R-:W-:-:S02]  /*9820*/  IABS R175, R11 ;  /* 0x0000000b00af7213 */ /* 0x000fc40000000000 */
[----:B------:R4:W-:Y:S01]  /*9830*/  STL [R1+0x4d68], R10 ;  /* 0x004d680a01007387 */ /* 0x0009e20000100800 */
[----:B------:R-:W-:Y:S02]  /*9840*/  IMAD.MOV R3, RZ, RZ, -R3 ;  /* 0x000000ffff037224 */ /* 0x000fe400078e0a03 */
[----:B------:R-:W-:-:S04]  /*9850*/  IMAD.HI.U32 R4, R252, R185, RZ ;  /* 0x000000b9fc047227 */ /* 0x000fc800078e00ff */
[----:B------:R-:W-:Y:S02]  /*9860*/  IMAD.MOV R5, RZ, RZ, -R5 ;  /* 0x000000ffff057224 */ /* 0x000fe400078e0a05 */
[----:B------:R-:W-:Y:S02]  /*9870*/  IMAD.MOV R7, RZ, RZ, -R7 ;  /* 0x000000ffff077224 */ /* 0x000fe400078e0a07 */
[C---:B-1----:R-:W-:Y:S02]  /*9880*/  VIADD R9, R243.reuse, 0x152 ;  /* 0x00000152f3097836 */ /* 0x042fe40000000000 */
[C---:B------:R-:W-:Y:S02]  /*9890*/  IMAD R191, R2.reuse, R3, R191 ;  /* 0x0000000302bf7224 */ /* 0x040fe400078e02bf */
[----:B------:R-:W-:Y:S01]  /*98a0*/  IMAD.MOV R4, RZ, RZ, -R4 ;  /* 0x000000ffff047224 */ /* 0x000fe200078e0a04 */
[----:B------:R-:W-:Y:S01]  /*98b0*/  STL [R1+0x4d64], R9 ;  /* 0x004d640901007387 */ /* 0x000fe20000100800 */
[----:B------:R-:W-:Y:S01]  /*98c0*/  IMAD R179, R2, R5, R179 ;  /* 0x0000000502b37224 */ /* 0x000fe200078e02b3 */
[----:B------:R-:W-:Y:S01]  /*98d0*/  IABS R173, R9 ;  /* 0x0000000900ad7213 */ /* 0x000fe20000000000 */
[----:B---3--:R-:W-:-:S02]  /*98e0*/  VIADD R8, R243, 0x153 ;  /* 0x00000153f3087836 */ /* 0x008fc40000000000 */
[----:B----4-:R-:W-:Y:S02]  /*98f0*/  VIADD R10, R243, 0x156 ;  /* 0x00000156f30a7836 */ /* 0x010fe40000000000 */
[C---:B------:R-:W-:Y:S01]  /*9900*/  IMAD.HI.U32 R3, R252.reuse, R186, RZ ;  /* 0x000000bafc037227 */ /* 0x040fe200078e00ff */
[----:B------:R-:W-:Y:S01]  /*9910*/  STL [R1+0x4d60], R8 ;  /* 0x004d600801007387 */ /* 0x000fe20000100800 */
[----:B------:R-:W-:Y:S02]  /*9920*/  IABS R172, R8 ;  /* 0x0000000800ac7213 */ /* 0x000fe40000000000 */
[----:B------:R-:W-:Y:S01]  /*9930*/  IMAD.HI.U32 R5, R252, R174, RZ ;  /* 0x000000aefc057227 */ /* 0x000fe200078e00ff */
[----:B------:R-:W-:-:S03]  /*9940*/  IABS R169, R10 ;  /* 0x0000000a00a97213 */ /* 0x000fc60000000000 */
[C---:B------:R-:W-:Y:S02]  /*9950*/  VIADD R12, R243.reuse, 0x154 ;  /* 0x00000154f30c7836 */ /* 0x040fe40000000000 */
[----:B------:R-:W-:Y:S02]  /*9960*/  VIADD R11, R243, 0x155 ;  /* 0x00000155f30b7836 */ /* 0x000fe40000000000 */
[C---:B------:R-:W-:Y:S01]  /*9970*/  IMAD R182, R2.reuse, R7, R182 ;  /* 0x0000000702b67224 */ /* 0x040fe200078e02b6 */
[----:B------:R-:W-:Y:S01]  /*9980*/  STL [R1+0x4d5c], R12 ;  /* 0x004d5c0c01007387 */ /* 0x000fe20000100800 */
[----:B------:R-:W-:Y:S01]  /*9990*/  IMAD R185, R2, R4, R185 ;  /* 0x0000000402b97224 */ /* 0x000fe200078e02b9 */
[----:B------:R-:W-:Y:S01]  /*99a0*/  IABS R171, R12 ;  /* 0x0000000c00ab7213 */ /* 0x000fe20000000000 */
[----:B------:R-:W-:Y:S01]  /*99b0*/  IMAD.HI.U32 R7, R252, R177, RZ ;  /* 0x000000b1fc077227 */ /* 0x000fe200078e00ff */
[----:B------:R-:W-:Y:S01]  /*99c0*/  STL [R1+0x4d58], R11 ;  /* 0x004d580b01007387 */ /* 0x000fe20000100800 */
[----:B------:R-:W-:-:S02]  /*99d0*/  IABS R170, R11 ;  /* 0x0000000b00aa7213 */ /* 0x000fc40000000000 */
[----:B------:R-:W-:Y:S01]  /*99e0*/  IMAD.MOV R3, RZ, RZ, -R3 ;  /* 0x000000ffff037224 */ /* 0x000fe200078e0a03 */
[----:B------:R1:W-:Y:S01]  /*99f0*/  STL [R1+0x4d54], R10 ;  /* 0x004d540a01007387 */ /* 0x0003e20000100800 */
[----:B------:R-:W-:-:S04]  /*9a00*/  IMAD.HI.U32 R4, R252, R180, RZ ;  /* 0x000000b4fc047227 */ /* 0x000fc800078e00ff */
[----:B------:R-:W-:Y:S02]  /*9a10*/  IMAD.MOV R5, RZ, RZ, -R5 ;  /* 0x000000ffff057224 */ /* 0x000fe400078e0a05 */
[----:B------:R-:W-:Y:S02]  /*9a20*/  IMAD.MOV R7, RZ, RZ, -R7 ;  /* 0x000000ffff077224 */ /* 0x000fe400078e0a07 */
[C---:B------:R-:W-:Y:S02]  /*9a30*/  IMAD R186, R2.reuse, R3, R186 ;  /* 0x0000000302ba7224 */ /* 0x040fe400078e02ba */
[----:B------:R-:W-:Y:S02]  /*9a40*/  IMAD.MOV R4, RZ, RZ, -R4 ;  /* 0x000000ffff047224 */ /* 0x000fe400078e0a04 */
[----:B------:R-:W-:Y:S02]  /*9a50*/  IMAD R174, R2, R5, R174 ;  /* 0x0000000502ae7224 */ /* 0x000fe400078e02ae */
[----:B-1----:R-:W-:-:S02]  /*9a60*/  VIADD R10, R243, 0x15b ;  /* 0x0000015bf30a7836 */ /* 0x002fc40000000000 */
[----:B------:R-:W-:-:S03]  /*9a70*/  IMAD.HI.U32 R3, R252, R181, RZ ;  /* 0x000000b5fc037227 */ /* 0x000fc600078e00ff */
[----:B------:R-:W-:Y:S01]  /*9a80*/  IABS R164, R10 ;  /* 0x0000000a00a47213 */ /* 0x000fe20000000000 */
[----:B------:R-:W-:Y:S02]  /*9a90*/  VIADD R9, R243, 0x157 ;  /* 0x00000157f3097836 */ /* 0x000fe40000000000 */
[----:B------:R-:W-:-:S03]  /*9aa0*/  IMAD.HI.U32 R5, R252, R169, RZ ;  /* 0x000000a9fc057227 */ /* 0x000fc600078e00ff */
[----:B------:R1:W-:Y:S01]  /*9ab0*/  STL [R1+0x4d4c], R9 ;  /* 0x004d4c0901007387 */ /* 0x0003e20000100800 */
[C---:B------:R-:W-:Y:S01]  /*9ac0*/  VIADD R8, R243.reuse, 0x158 ;  /* 0x00000158f3087836 */ /* 0x040fe20000000000 */
[----:B------:R-:W-:Y:S01]  /*9ad0*/  IABS R168, R9 ;  /* 0x0000000900a87213 */ /* 0x000fe20000000000 */
[C---:B------:R-:W-:Y:S02]  /*9ae0*/  IMAD R177, R2.reuse, R7, R177 ;  /* 0x0000000702b17224 */ /* 0x040fe400078e02b1 */
[----:B------:R-:W-:Y:S01]  /*9af0*/  VIADD R12, R243, 0x159 ;  /* 0x00000159f30c7836 */ /* 0x000fe20000000000 */
[----:B------:R3:W-:Y:S01]  /*9b00*/  STL [R1+0x4d48], R8 ;  /* 0x004d480801007387 */ /* 0x0007e20000100800 */
[----:B------:R-:W-:Y:S01]  /*9b10*/  IMAD R180, R2, R4, R180 ;  /* 0x0000000402b47224 */ /* 0x000fe200078e02b4 */
[----:B------:R-:W-:Y:S01]  /*9b20*/  IABS R167, R8 ;  /* 0x0000000800a77213 */ /* 0x000fe20000000000 */
[----:B------:R-:W-:Y:S01]  /*9b30*/  IMAD.HI.U32 R7, R252, R172, RZ ;  /* 0x000000acfc077227 */ /* 0x000fe200078e00ff */
[----:B------:R-:W-:Y:S01]  /*9b40*/  STL [R1+0x4d44], R12 ;  /* 0x004d440c01007387 */ /* 0x000fe20000100800 */
[----:B------:R-:W-:-:S02]  /*9b50*/  IABS R166, R12 ;  /* 0x0000000c00a67213 */ /* 0x000fc40000000000 */
[----:B------:R-:W-:Y:S01]  /*9b60*/  VIADD R11, R243, 0x15a ;  /* 0x0000015af30b7836 */ /* 0x000fe20000000000 */
[----:B------:R-:W-:Y:S01]  /*9b70*/  IADD3 R7, -R7, RZ, RZ ;  /* 0x000000ff07077210 */ /* 0x000fe20007ffe1ff */
[----:B------:R-:W-:Y:S02]  /*9b80*/  IMAD.MOV R3, RZ, RZ, -R3 ;  /* 0x000000ffff037224 */ /* 0x000fe400078e0a03 */
[----:B------:R-:W-:Y:S01]  /*9b90*/  IMAD.HI.U32 R4, R252, R175, RZ ;  /* 0x000000affc047227 */ /* 0x000fe200078e00ff */
[----:B------:R-:W-:Y:S01]  /*9ba0*/  STL [R1+0x4d40], R11 ;  /* 0x004d400b01007387 */ /* 0x000fe20000100800 */
[----:B------:R-:W-:Y:S02]  /*9bb0*/  IABS R165, R11 ;  /* 0x0000000b00a57213 */ /* 0x000fe40000000000 */
[----:B------:R-:W-:Y:S01]  /*9bc0*/  IMAD.MOV R5, RZ, RZ, -R5 ;  /* 0x000000ffff057224 */ /* 0x000fe200078e0a05 */
[----:B------:R4:W-:Y:S01]  /*9bd0*/  STL [R1+0x4d3c], R10 ;  /* 0x004d3c0a01007387 */ /* 0x0009e20000100800 */
[----:B------:R-:W-:-:S02]  /*9be0*/  IMAD R181, R2, R3, R181 ;  /* 0x0000000302b57224 */ /* 0x000fc400078e02b5 */
[----:B------:R-:W-:Y:S02]  /*9bf0*/  IMAD.MOV R4, RZ, RZ, -R4 ;  /* 0x000000ffff047224 */ /* 0x000fe400078e0a04 */
[----:B------:R-:W-:Y:S02]  /*9c00*/  IMAD R169, R2, R5, R169 ;  /* 0x0000000502a97224 */ /* 0x000fe400078e02a9 */
[----:B------:R-:W-:-:S04]  /*9c10*/  IMAD.HI.U32 R3, R252, R176, RZ ;  /* 0x000000b0fc037227 */ /* 0x000fc800078e00ff */
[----:B-1----:R-:W-:Y:S02]  /*9c20*/  VIADD R9, R243, 0x15c ;  /* 0x0000015cf3097836 */ /* 0x002fe40000000000 */
[----:B------:R-:W-:-:S03]  /*9c30*/  IMAD.HI.U32 R5, R252, R164, RZ ;  /* 0x000000a4fc057227 */ /* 0x000fc600078e00ff */
[----:B------:R1:W-:Y:S01]  /*9c40*/  STL [R1+0x4d38], R9 ;  /* 0x004d380901007387 */ /* 0x0003e20000100800 */
[----:B---3--:R-:W-:Y:S01]  /*9c50*/  VIADD R8, R243, 0x15d ;  /* 0x0000015df3087836 */ /* 0x008fe20000000000 */
[----:B------:R-:W-:Y:S01]  /*9c60*/  IADD3 R5, -R5, RZ, RZ ;  /* 0x000000ff05057210 */ /* 0x000fe20007ffe1ff */
[C---:B----4-:R-:W-:Y:S01]  /*9c70*/  VIADD R10, R243.reuse, 0x160 ;  /* 0x00000160f30a7836 */ /* 0x050fe20000000000 */
[----:B------:R-:W-:Y:S01]  /*9c80*/  IABS R163, R9 ;  /* 0x0000000900a37213 */ /* 0x000fe20000000000 */
[C---:B------:R-:W-:Y:S01]  /*9c90*/  VIADD R12, R243.reuse, 0x15e ;  /* 0x0000015ef30c7836 */ /* 0x040fe20000000000 */
[----:B------:R3:W-:Y:S01]  /*9ca0*/  STL [R1+0x4d34], R8 ;  /* 0x004d340801007387 */ /* 0x0007e20000100800 */
[C---:B------:R-:W-:Y:S01]  /*9cb0*/  IMAD R175, R2.reuse, R4, R175 ;  /* 0x0000000402af7224 */ /* 0x040fe200078e02af */
[----:B------:R-:W-:Y:S01]  /*9cc0*/  IABS R159, R10 ;  /* 0x0000000a009f7213 */ /* 0x000fe20000000000 */
[----:B------:R-:W-:Y:S01]  /*9cd0*/  VIADD R11, R243, 0x15f ;  /* 0x0000015ff30b7836 */ /* 0x000fe20000000000 */
[----:B------:R-:W-:Y:S01]  /*9ce0*/  STL [R1+0x4d30], R12 ;  /* 0x004d300c01007387 */ /* 0x000fe20000100800 */
[----:B------:R-:W-:Y:S01]  /*9cf0*/  IMAD.MOV R3, RZ, RZ, -R3 ;  /* 0x000000ffff037224 */ /* 0x000fe200078e0a03 */
[----:B------:R-:W-:Y:S01]  /*9d00*/  IABS R162, R8 ;  /* 0x0000000800a27213 */ /* 0x000fe20000000000 */
[----:B------:R-:W-:Y:S01]  /*9d10*/  IMAD R172, R2, R7, R172 ;  /* 0x0000000702ac7224 */ /* 0x000fe200078e02ac */
[----:B------:R-:W-:Y:S01]  /*9d20*/  STL [R1+0x4d2c], R11 ;  /* 0x004d2c0b01007387 */ /* 0x000fe20000100800 */
[----:B------:R-:W-:Y:S01]  /*9d30*/  IMAD.HI.U32 R4, R252, R170, RZ ;  /* 0x000000aafc047227 */ /* 0x000fe200078e00ff */
[----:B------:R-:W-:-:S02]  /*9d40*/  IABS R161, R12 ;  /* 0x0000000c00a17213 */ /* 0x000fc40000000000 */
[----:B------:R4:W-:Y:S01]  /*9d50*/  STL [R1+0x4d28], R10 ;  /* 0x004d280a01007387 */ /* 0x0009e20000100800 */
[----:B------:R-:W-:Y:S01]  /*9d60*/  IMAD.HI.U32 R7, R252, R167, RZ ;  /* 0x000000a7fc077227 */ /* 0x000fe200078e00ff */
[----:B------:R-:W-:-:S03]  /*9d70*/  IABS R160, R11 ;  /* 0x0000000b00a07213 */ /* 0x000fc60000000000 */
[----:B------:R-:W-:Y:S02]  /*9d80*/  IMAD R176, R2, R3, R176 ;  /* 0x0000000302b07224 */ /* 0x000fe400078e02b0 */
[----:B------:R-:W-:Y:S02]  /*9d90*/  IMAD.MOV R4, RZ, RZ, -R4 ;  /* 0x000000ffff047224 */ /* 0x000fe400078e0a04 */
[----:B------:R-:W-:-:S04]  /*9da0*/  IMAD.HI.U32 R3, R252, R171, RZ ;  /* 0x000000abfc037227 */ /* 0x000fc800078e00ff */
[----:B------:R-:W-:Y:S02]  /*9db0*/  IMAD.MOV R7, RZ, RZ, -R7 ;  /* 0x000000ffff077224 */ /* 0x000fe400078e0a07 */
[C---:B-1----:R-:W-:Y:S02]  /*9dc0*/  VIADD R9, R243.reuse, 0x161 ;  /* 0x00000161f3097836 */ /* 0x042fe40000000000 */
[----:B------:R-:W-:Y:S02]  /*9dd0*/  IMAD R164, R2, R5, R164 ;  /* 0x0000000502a47224 */ /* 0x000fe400078e02a4 */
[C---:B---3--:R-:W-:Y:S01]  /*9de0*/  VIADD R8, R243.reuse, 0x162 ;  /* 0x00000162f3087836 */ /* 0x048fe20000000000 */
[----:B------:R1:W-:Y:S01]  /*9df0*/  STL [R1+0x4d24], R9 ;  /* 0x004d240901007387 */ /* 0x0003e20000100800 */
[----:B----4-:R-:W-:Y:S01]  /*9e00*/  VIADD R10, R243, 0x165 ;  /* 0x00000165f30a7836 */ /* 0x010fe20000000000 */
[----:B------:R-:W-:Y:S01]  /*9e10*/  IABS R158, R9 ;  /* 0x00000009009e7213 */ /* 0x000fe20000000000 */
[----:B------:R-:W-:Y:S01]  /*9e20*/  IMAD.HI.U32 R5, R252, R159, RZ ;  /* 0x0000009ffc057227 */ /* 0x000fe200078e00ff */
[----:B------:R3:W-:Y:S01]  /*9e30*/  STL [R1+0x4d20], R8 ;  /* 0x004d200801007387 */ /* 0x0007e20000100800 */
[----:B------:R-:W-:-:S02]  /*9e40*/  IABS R157, R8 ;  /* 0x00000008009d7213 */ /* 0x000fc40000000000 */
[C---:B------:R-:W-:Y:S01]  /*9e50*/  VIADD R12, R243.reuse, 0x163 ;  /* 0x00000163f30c7836 */ /* 0x040fe20000000000 */
[----:B------:R-:W-:Y:S01]  /*9e60*/  IABS R154, R10 ;  /* 0x0000000a009a7213 */ /* 0x000fe20000000000 */
[C---:B------:R-:W-:Y:S02]  /*9e70*/  IMAD R170, R2.reuse, R4, R170 ;  /* 0x0000000402aa7224 */ /* 0x040fe400078e02aa */
        /* <DEDUP_REMOVED lines=9> */
[----:B------:R-:W-:-:S04]  /*9f10*/  IMAD.HI.U32 R7, R252, R162, RZ ;  /* 0x000000a2fc077227 */ /* 0x000fc800078e00ff */
[----:B------:R-:W-:Y:S02]  /*9f20*/  IMAD.MOV R5, RZ, RZ, -R5 ;  /* 0x000000ffff057224 */ /* 0x000fe400078e0a05 */
[----:B------:R-:W-:Y:S02]  /*9f30*/  IMAD R171, R2, R3, R171 ;  /* 0x0000000302ab7224 */ /* 0x000fe400078e02ab */
[----:B------:R-:W-:Y:S02]  /*9f40*/  IMAD.MOV R4, RZ, RZ, -R4 ;  /* 0x000000ffff047224 */ /* 0x000fe400078e0a04 */
[----:B------:R-:W-:-:S04]  /*9f50*/  IMAD.HI.U32 R3, R252, R166, RZ ;  /* 0x000000a6fc037227 */ /* 0x000fc800078e00ff */
[----:B------:R-:W-:Y:S02]  /*9f60*/  IMAD.MOV R7, RZ, RZ, -R7 ;  /* 0x000000ffff077224 */ /* 0x000fe400078e0a07 */
[C---:B-1----:R-:W-:Y:S02]  /*9f70*/  VIADD R9, R243.reuse, 0x166 ;  /* 0x00000166f3097836 */ /* 0x042fe40000000000 */
[----:B------:R-:W-:Y:S02]  /*9f80*/  IMAD R159, R2, R5, R159 ;  /* 0x00000005029f7224 */ /* 0x000fe400078e029f */
[C---:B---3--:R-:W-:Y:S01]  /*9f90*/  VIADD R8, R243.reuse, 0x167 ;  /* 0x00000167f3087836 */ /* 0x048fe20000000000 */
[----:B------:R-:W-:Y:S01]  /*9fa0*/  STL [R1+0x4d10], R9 ;  /* 0x004d100901007387 */ /* 0x000fe20000100800 */
        /* <DEDUP_REMOVED lines=8> */
[C---:B------:R-:W-:Y:S01]  /*a030*/  VIADD R11, R243.reuse, 0x169 ;  /* 0x00000169f30b7836 */ /* 0x040fe20000000000 */
[----:B------:R-:W-:Y:S01]  /*a040*/  STL [R1+0x4d08], R12 ;  /* 0x004d080c01007387 */ /* 0x000fe20000100800 */
[----:B------:R-:W-:Y:S01]  /*a050*/  IMAD.MOV R3, RZ, RZ, -R3 ;  /* 0x000000ffff037224 */ /* 0x000fe200078e0a03 */
[----:B-1----:R-:W-:Y:S01]  /*a060*/  IADD3 R8, R243, 0x16c, RZ ;  /* 0x0000016cf3087810 */ /* 0x002fe20007ffe0ff */
[----:B------:R-:W-:Y:S01]  /*a070*/  IMAD R162, R2, R7, R162 ;  /* 0x0000000702a27224 */ /* 0x000fe200078e02a2 */
[----:B------:R-:W-:Y:S01]  /*a080*/  STL [R1+0x4d04], R11 ;  /* 0x004d040b01007387 */ /* 0x000fe20000100800 */
[----:B------:R-:W-:Y:S01]  /*a090*/  IMAD.HI.U32 R4, R252, R160, RZ ;  /* 0x000000a0fc047227 */ /* 0x000fe200078e00ff */
[----:B------:R-:W-:-:S02]  /*a0a0*/  IABS R151, R12 ;  /* 0x0000000c00977213 */ /* 0x000fc40000000000 */
[----:B------:R1:W-:Y:S01]  /*a0b0*/  STL [R1+0x4d00], R10 ;  /* 0x004d000a01007387 */ /* 0x0003e20000100800 */
[----:B------:R-:W-:Y:S01]  /*a0c0*/  IMAD.HI.U32 R7, R252, R157, RZ ;  /* 0x0000009dfc077227 */ /* 0x000fe200078e00ff */
[----:B------:R-:W-:Y:S02]  /*a0d0*/  IADD3 R4, -R4, RZ, RZ ;  /* 0x000000ff04047210 */ /* 0x000fe40007ffe1ff */
[----:B------:R-:W-:Y:S01]  /*a0e0*/  IABS R150, R11 ;  /* 0x0000000b00967213 */ /* 0x000fe20000000000 */
[----:B------:R-:W-:Y:S01]  /*a0f0*/  IMAD.MOV R5, RZ, RZ, -R5 ;  /* 0x000000ffff057224 */ /* 0x000fe200078e0a05 */
[----:B------:R-:W-:Y:S01]  /*a100*/  IABS R147, R8 ;  /* 0x0000000800937213 */ /* 0x000fe20000000000 */
[----:B------:R-:W-:Y:S02]  /*a110*/  IMAD R166, R2, R3, R166 ;  /* 0x0000000302a67224 */ /* 0x000fe400078e02a6 */
[----:B------:R-:W-:-:S04]  /*a120*/  IMAD.HI.U32 R3, R252, R161, RZ ;  /* 0x000000a1fc037227 */ /* 0x000fc800078e00ff */
[----:B------:R-:W-:Y:S02]  /*a130*/  IMAD.MOV R7, RZ, RZ, -R7 ;  /* 0x000000ffff077224 */ /* 0x000fe400078e0a07 */
[----:B------:R-:W-:Y:S02]  /*a140*/  IMAD R154, R2, R5, R154 ;  /* 0x00000005029a7224 */ /* 0x000fe400078e029a */
[C---:B------:R-:W-:Y:S02]  /*a150*/  VIADD R9, R243.reuse, 0x16b ;  /* 0x0000016bf3097836 */ /* 0x040fe40000000000 */
[----:B-1----:R-:W-:Y:S02]  /*a160*/  VIADD R10, R243, 0x16f ;  /* 0x0000016ff30a7836 */ /* 0x002fe40000000000 */
[----:B------:R-:W-:Y:S01]  /*a170*/  IMAD.HI.U32 R5, R252, R149, RZ ;  /* 0x00000095fc057227 */ /* 0x000fe200078e00ff */
[----:B------:R1:W-:Y:S01]  /*a180*/  STL [R1+0x4cfc], R9 ;  /* 0x004cfc0901007387 */ /* 0x0003e20000100800 */
[----:B------:R-:W-:-:S02]  /*a190*/  IABS R148, R9 ;  /* 0x0000000900947213 */ /* 0x000fc40000000000 */
[C---:B------:R-:W-:Y:S01]  /*a1a0*/  VIADD R12, R243.reuse, 0x16d ;  /* 0x0000016df30c7836 */ /* 0x040fe20000000000 */
[----:B------:R-:W-:Y:S01]  /*a1b0*/  IABS R144, R10 ;  /* 0x0000000a00907213 */ /* 0x000fe20000000000 */
[----:B------:R-:W-:Y:S01]  /*a1c0*/  IMAD.MOV R3, RZ, RZ, -R3 ;  /* 0x000000ffff037224 */ /* 0x000fe200078e0a03 */
[----:B------:R-:W-:Y:S01]  /*a1d0*/  STL [R1+0x4cf8], R8 ;  /* 0x004cf80801007387 */ /* 0x000fe20000100800 */
[C---:B------:R-:W-:Y:S01]  /*a1e0*/  IMAD R157, R2.reuse, R7, R157 ;  /* 0x00000007029d7224 */ /* 0x040fe200078e029d */
[----:B------:R-:W-:Y:S01]  /*a1f0*/  IABS R146, R12 ;  /* 0x0000000c00927213 */ /* 0x000fe20000000000 */
[C---:B------:R-:W-:Y:S01]  /*a200*/  VIADD R11, R243.reuse, 0x16e ;  /* 0x0000016ef30b7836 */ /* 0x040fe20000000000 */
[----:B------:R-:W-:Y:S01]  /*a210*/  STL [R1+0x4cf4], R12 ;  /* 0x004cf40c01007387 */ /* 0x000fe20000100800 */
[----:B------:R-:W-:Y:S01]  /*a220*/  IMAD R160, R2, R4, R160 ;  /* 0x0000000402a07224 */ /* 0x000fe200078e02a0 */
[----:B-1----:R-:W-:Y:S01]  /*a230*/  IADD3 R9, R243, 0x170, RZ ;  /* 0x00000170f3097810 */ /* 0x002fe20007ffe0ff */
[----:B------:R-:W-:Y:S01]  /*a240*/  IMAD.HI.U32 R7, R252, R152, RZ ;  /* 0x00000098fc077227 */ /* 0x000fe200078e00ff */
[----:B------:R-:W-:Y:S01]  /*a250*/  STL [R1+0x4cf0], R11 ;  /* 0x004cf00b01007387 */ /* 0x000fe20000100800 */
[----:B------:R-:W-:-:S02]  /*a260*/  IABS R145, R11 ;  /* 0x0000000b00917213 */ /* 0x000fc40000000000 */
[----:B------:R-:W-:Y:S01]  /*a270*/  IMAD.HI.U32 R4, R252, R155, RZ ;  /* 0x0000009bfc047227 */ /* 0x000fe200078e00ff */
[----:B------:R1:W-:Y:S01]  /*a280*/  STL [R1+0x4cec], R10 ;  /* 0x004cec0a01007387 */ /* 0x0003e20000100800 */
[----:B------:R-:W-:Y:S02]  /*a290*/  IABS R143, R9 ;  /* 0x00000009008f7213 */ /* 0x000fe40000000000 */
[----:B------:R-:W-:Y:S01]  /*a2a0*/  IMAD.MOV R5, RZ, RZ, -R5 ;  /* 0x000000ffff057224 */ /* 0x000fe200078e0a05 */
[----:B------:R-:W-:Y:S01]  /*a2b0*/  STL [R1+0x4ce8], R9 ;  /* 0x004ce80901007387 */ /* 0x000fe20000100800 */
[----:B------:R-:W-:Y:S02]  /*a2c0*/  IMAD R161, R2, R3, R161 ;  /* 0x0000000302a17224 */ /* 0x000fe400078e02a1 */
[----:B------:R-:W-:Y:S01]  /*a2d0*/  IMAD.HI.U32 R3, R252, R156, RZ ;  /* 0x0000009cfc037227 */ /* 0x000fe200078e00ff */
[----:B-1----:R-:W-:-:S03]  /*a2e0*/  IADD3 R10, R243, 0x174, RZ ;  /* 0x00000174f30a7810 */ /* 0x002fc60007ffe0ff */
[----:B------:R-:W-:Y:S01]  /*a2f0*/  IMAD.MOV R7, RZ, RZ, -R7 ;  /* 0x000000ffff077224 */ /* 0x000fe200078e0a07 */
[----:B------:R-:W-:Y:S01]  /*a300*/  IADD3 R3, -R3, RZ, RZ ;  /* 0x000000ff03037210 */ /* 0x000fe20007ffe1ff */
[----:B------:R-:W-:Y:S01]  /*a310*/  IMAD.MOV R4, RZ, RZ, -R4 ;  /* 0x000000ffff047224 */ /* 0x000fe200078e0a04 */
[----:B------:R-:W-:Y:S01]  /*a320*/  IABS R139, R10 ;  /* 0x0000000a008b7213 */ /* 0x000fe20000000000 */
[----:B------:R-:W-:Y:S02]  /*a330*/  IMAD R149, R2, R5, R149 ;  /* 0x0000000502957224 */ /* 0x000fe400078e0295 */
[----:B------:R-:W-:Y:S02]  /*a340*/  VIADD R8, R243, 0x171 ;  /* 0x00000171f3087836 */ /* 0x000fe40000000000 */
[----:B------:R-:W-:-:S03]  /*a350*/  IMAD.HI.U32 R5, R252, R144, RZ ;  /* 0x00000090fc057227 */ /* 0x000fc600078e00ff */
        /* <DEDUP_REMOVED lines=409> */
[----:B------:R4:W-:Y:S01]  /*bcf0*/  STL [R1+0x5394], R12 ;  /* 0x0053940c01007387 */ /* 0x0009e20000100800 */
[----:B------:R-:W-:Y:S01]  /*bd00*/  IMAD.MOV R3, RZ, RZ, -R3 ;  /* 0x000000ffff037224 */ /* 0x000fe200078e0a03 */
[----:B------:R-:W-:Y:S01]  /*bd10*/  IABS R66, R12 ;  /* 0x0000000c00427213 */ /* 0x000fe20000000000 */
[----:B------:R-:W-:Y:S01]  /*bd20*/  IMAD R77, R2, R7, R77 ;  /* 0x00000007024d7224 */ /* 0x000fe200078e024d */
[----:B------:R5:W-:Y:S01]  /*bd30*/  STL [R1+0x53a0], R11 ;  /* 0x0053a00b01007387 */ /* 0x000be20000100800 */
[----:B------:R-:W-:Y:S01]  /*bd40*/  IMAD.HI.U32 R4, R252, R75, RZ ;  /* 0x0000004bfc047227 */ /* 0x000fe200078e00ff */
[----:B------:R-:W-:-:S02]  /*bd50*/  IABS R65, R11 ;  /* 0x0000000b00417213 */ /* 0x000fc40000000000 */
[----:B------:R2:W-:Y:S01]  /*bd60*/  STL [R1+0x53b8], R10 ;  /* 0x0053b80a01007387 */ /* 0x0005e20000100800 */
[----:B------:R-:W-:-:S04]  /*bd70*/  IMAD.HI.U32 R7, R252, R72, RZ ;  /* 0x00000048fc077227 */ /* 0x000fc800078e00ff */
[----:B------:R-:W-:Y:S02]  /*bd80*/  IMAD.MOV R5, RZ, RZ, -R5 ;  /* 0x000000ffff057224 */ /* 0x000fe400078e0a05 */
[C---:B-1----:R-:W-:Y:S02]  /*bd90*/  VIADD R9, R243.reuse, 0x1c0 ;  /* 0x000001c0f3097836 */ /* 0x042fe40000000000 */
[----:B------:R-:W-:Y:S02]  /*bda0*/  IMAD R81, R2, R3, R81 ;  /* 0x0000000302517224 */ /* 0x000fe400078e0251 */
[----:B------:R-:W-:Y:S01]  /*bdb0*/  IMAD.MOV R4, RZ, RZ, -R4 ;  /* 0x000000ffff047224 */ /* 0x000fe200078e0a04 */
[----:B------:R-:W-:Y:S01]  /*bdc0*/  STL [R1+0x53c4], R9 ;  /* 0x0053c40901007387 */ /* 0x000fe20000100800 */
[----:B---3--:R-:W-:Y:S01]  /*bdd0*/  VIADD R8, R243, 0x1c1 ;  /* 0x000001c1f3087836 */ /* 0x008fe20000000000 */
[----:B------:R-:W-:Y:S01]  /*bde0*/  IABS R63, R9 ;  /* 0x00000009003f7213 */ /* 0x000fe20000000000 */
[----:B------:R-:W-:-:S03]  /*bdf0*/  IMAD.HI.U32 R3, R252, R76, RZ ;  /* 0x0000004cfc037227 */ /* 0x000fc600078e00ff */
[----:B------:R1:W-:Y:S01]  /*be00*/  STL [R1+0x53d0], R8 ;  /* 0x0053d00801007387 */ /* 0x0003e20000100800 */
[----:B------:R-:W-:Y:S01]  /*be10*/  IMAD.MOV R7, RZ, RZ, -R7 ;  /* 0x000000ffff077224 */ /* 0x000fe200078e0a07 */
[----:B------:R-:W-:Y:S01]  /*be20*/  IABS R62, R8 ;  /* 0x00000008003e7213 */ /* 0x000fe20000000000 */
[C---:B----4-:R-:W-:Y:S02]  /*be30*/  VIADD R12, R243.reuse, 0x1c2 ;  /* 0x000001c2f30c7836 */ /* 0x050fe40000000000 */
[----:B------:R-:W-:Y:S02]  /*be40*/  IMAD R69, R2, R5, R69 ;  /* 0x0000000502457224 */ /* 0x000fe400078e0245 */
[C---:B-----5:R-:W-:Y:S01]  /*be50*/  VIADD R11, R243.reuse, 0x1c3 ;  /* 0x000001c3f30b7836 */ /* 0x060fe20000000000 */
[----:B------:R-:W-:Y:S01]  /*be60*/  STL [R1+0x53b4], R12 ;  /* 0x0053b40c01007387 */ /* 0x000fe20000100800 */
[C---:B--2---:R-:W-:Y:S01]  /*be70*/  VIADD R10, R243.reuse, 0x1c4 ;  /* 0x000001c4f30a7836 */ /* 0x044fe20000000000 */
[C---:B-1----:R-:W-:Y:S01]  /*be80*/  IADD3 R8, R243.reuse, 0x1c6, RZ ;  /* 0x000001c6f3087810 */ /* 0x042fe20007ffe0ff */
[----:B------:R-:W-:Y:S01]  /*be90*/  IMAD.HI.U32 R5, R252, R64, RZ ;  /* 0x00000040fc057227 */ /* 0x000fe200078e00ff */
[----:B------:R-:W-:Y:S01]  /*bea0*/  IABS R61, R12 ;  /* 0x0000000c003d7213 */ /* 0x000fe20000000000 */
[----:B------:R-:W-:Y:S01]  /*beb0*/  STL [R1+0x53c8], R11 ;  /* 0x0053c80b01007387 */ /* 0x000fe20000100800 */
[----:B------:R-:W-:Y:S01]  /*bec0*/  IABS R60, R11 ;  /* 0x0000000b003c7213 */ /* 0x000fe20000000000 */
[C---:B------:R-:W-:Y:S01]  /*bed0*/  IMAD R75, R2.reuse, R4, R75 ;  /* 0x00000004024b7224 */ /* 0x040fe200078e024b */
[----:B------:R-:W-:Y:S01]  /*bee0*/  IABS R59, R10 ;  /* 0x0000000a003b7213 */ /* 0x000fe20000000000 */
[----:B------:R-:W-:Y:S01]  /*bef0*/  VIADD R9, R243, 0x1c5 ;  /* 0x000001c5f3097836 */ /* 0x000fe20000000000 */
[----:B------:R-:W-:Y:S01]  /*bf00*/  STL [R1+0x53d4], R10 ;  /* 0x0053d40a01007387 */ /* 0x000fe20000100800 */
[----:B------:R-:W-:Y:S01]  /*bf10*/  IMAD.MOV R3, RZ, RZ, -R3 ;  /* 0x000000ffff037224 */ /* 0x000fe200078e0a03 */
[----:B------:R-:W-:Y:S01]  /*bf20*/  IABS R57, R8 ;  /* 0x0000000800397213 */ /* 0x000fe20000000000 */
[----:B------:R-:W-:Y:S01]  /*bf30*/  IMAD R72, R2, R7, R72 ;  /* 0x0000000702487224 */ /* 0x000fe200078e0248 */
[----:B------:R1:W-:Y:S01]  /*bf40*/  STL [R1+0x53e4], R9 ;  /* 0x0053e40901007387 */ /* 0x0003e20000100800 */
[----:B------:R-:W-:Y:S01]  /*bf50*/  IMAD.HI.U32 R4, R252, R70, RZ ;  /* 0x00000046fc047227 */ /* 0x000fe200078e00ff */
[----:B------:R-:W-:-:S02]  /*bf60*/  IABS R58, R9 ;  /* 0x00000009003a7213 */ /* 0x000fc40000000000 */
[----:B------:R2:W-:Y:S01]  /*bf70*/  STL [R1+0x53ec], R8 ;  /* 0x0053ec0801007387 */ /* 0x0005e20000100800 */
[----:B------:R-:W-:Y:S01]  /*bf80*/  IMAD.HI.U32 R7, R252, R67, RZ ;  /* 0x00000043fc077227 */ /* 0x000fe200078e00ff */
[----:B------:R-:W-:-:S03]  /*bf90*/  IADD3 R4, -R4, RZ, RZ ;  /* 0x000000ff04047210 */ /* 0x000fc60007ffe1ff */
[----:B------:R-:W-:Y:S01]  /*bfa0*/  IMAD.MOV R5, RZ, RZ, -R5 ;  /* 0x000000ffff057224 */ /* 0x000fe200078e0a05 */
[C---:B-1----:R-:W-:Y:S01]  /*bfb0*/  IADD3 R9, R243.reuse, 0x1ca, RZ ;  /* 0x000001caf3097810 */ /* 0x042fe20007ffe0ff */
[C---:B------:R-:W-:Y:S02]  /*bfc0*/  VIADD R12, R243.reuse, 0x1c7 ;  /* 0x000001c7f30c7836 */ /* 0x040fe40000000000 */
[C---:B------:R-:W-:Y:S01]  /*bfd0*/  VIADD R11, R243.reuse, 0x1c8 ;  /* 0x000001c8f30b7836 */ /* 0x040fe20000000000 */
[----:B------:R-:W-:Y:S01]  /*bfe0*/  IABS R53, R9 ;  /* 0x0000000900357213 */ /* 0x000fe20000000000 */
[----:B------:R-:W-:Y:S01]  /*bff0*/  IMAD R76, R2, R3, R76 ;  /* 0x00000003024c7224 */ /* 0x000fe200078e024c */
[----:B------:R1:W-:Y:S01]  /*c000*/  STL [R1+0x53d8], R12 ;  /* 0x0053d80c01007387 */ /* 0x0003e20000100800 */
[----:B------:R-:W-:Y:S01]  /*c010*/  VIADD R10, R243, 0x1c9 ;  /* 0x000001c9f30a7836 */ /* 0x000fe20000000000 */
[----:B------:R-:W-:Y:S01]  /*c020*/  IABS R56, R12 ;  /* 0x0000000c00387213 */ /* 0x000fe20000000000 */
[----:B------:R-:W-:Y:S01]  /*c030*/  IMAD.HI.U32 R3, R252, R71, RZ ;  /* 0x00000047fc037227 */ /* 0x000fe200078e00ff */
[----:B------:R-:W-:Y:S01]  /*c040*/  STL [R1+0x53e8], R11 ;  /* 0x0053e80b01007387 */ /* 0x000fe20000100800 */
[----:B------:R-:W-:-:S02]  /*c050*/  IABS R55, R11 ;  /* 0x0000000b00377213 */ /* 0x000fc40000000000 */
[----:B------:R-:W-:Y:S01]  /*c060*/  IMAD.MOV R7, RZ, RZ, -R7 ;  /* 0x000000ffff077224 */ /* 0x000fe200078e0a07 */
[----:B------:R3:W-:Y:S01]  /*c070*/  STL [R1+0x53f0], R10 ;  /* 0x0053f00a01007387 */ /* 0x0007e20000100800 */
[----:B------:R-:W-:Y:S01]  /*c080*/  IMAD R64, R2, R5, R64 ;  /* 0x0000000502407224 */ /* 0x000fe200078e0240 */
[----:B------:R-:W-:Y:S01]  /*c090*/  IABS R54, R10 ;  /* 0x0000000a00367213 */ /* 0x000fe20000000000 */
[----:B------:R-:W-:Y:S01]  /*c0a0*/  IMAD.HI.U32 R5, R252, R59, RZ ;  /* 0x0000003bfc057227 */ /* 0x000fe200078e00ff */
[----:B------:R4:W-:Y:S03]  /*c0b0*/  STL [R1+0x53f8], R9 ;  /* 0x0053f80901007387 */ /* 0x0009e60000100800 */
[C---:B--2---:R-:W-:Y:S02]  /*c0c0*/  VIADD R8, R243.reuse, 0x1cb ;  /* 0x000001cbf3087836 */ /* 0x044fe40000000000 */
[C---:B-1----:R-:W-:Y:S01]  /*c0d0*/  VIADD R12, R243.reuse, 0x1cc ;  /* 0x000001ccf30c7836 */ /* 0x042fe20000000000 */
[C---:B---3--:R-:W-:Y:S01]  /*c0e0*/  IADD3 R10, R243.reuse, 0x1ce, RZ ;  /* 0x000001cef30a7810 */ /* 0x048fe20007ffe0ff */
[----:B------:R-:W-:Y:S01]  /*c0f0*/  IMAD.MOV R3, RZ, RZ, -R3 ;  /* 0x000000ffff037224 */ /* 0x000fe200078e0a03 */
[----:B------:R1:W-:Y:S01]  /*c100*/  STL [R1+0x5400], R8 ;  /* 0x0054000801007387 */ /* 0x0003e20000100800 */
[C---:B------:R-:W-:Y:S01]  /*c110*/  IMAD R67, R2.reuse, R7, R67 ;  /* 0x0000000702437224 */ /* 0x040fe200078e0243 */
[----:B------:R-:W-:Y:S01]  /*c120*/  IABS R52, R8 ;  /* 0x0000000800347213 */ /* 0x000fe20000000000 */
[----:B------:R-:W-:Y:S01]  /*c130*/  VIADD R11, R243, 0x1cd ;  /* 0x000001cdf30b7836 */ /* 0x000fe20000000000 */
[----:B------:R-:W-:Y:S01]  /*c140*/  STL [R1+0x53f4], R12 ;  /* 0x0053f40c01007387 */ /* 0x000fe20000100800 */
[----:B------:R-:W-:Y:S01]  /*c150*/  IMAD R70, R2, R4, R70 ;  /* 0x0000000402467224 */ /* 0x000fe200078e0246 */
[----:B------:R-:W-:Y:S01]  /*c160*/  IABS R51, R12 ;  /* 0x0000000c00337213 */ /* 0x000fe20000000000 */
[----:B------:R-:W-:Y:S01]  /*c170*/  IMAD.HI.U32 R7, R252, R62, RZ ;  /* 0x0000003efc077227 */ /* 0x000fe200078e00ff */
[----:B------:R-:W-:Y:S01]  /*c180*/  STL [R1+0x53fc], R11 ;  /* 0x0053fc0b01007387 */ /* 0x000fe20000100800 */
[----:B------:R-:W-:-:S02]  /*c190*/  IABS R50, R11 ;  /* 0x0000000b00327213 */ /* 0x000fc40000000000 */
[----:B------:R-:W-:Y:S01]  /*c1a0*/  IMAD.HI.U32 R4, R252, R65, RZ ;  /* 0x00000041fc047227 */ /* 0x000fe200078e00ff */
[----:B------:R-:W-:Y:S01]  /*c1b0*/  STL [R1+0x5404], R10 ;  /* 0x0054040a01007387 */ /* 0x000fe20000100800 */
[----:B------:R-:W-:Y:S02]  /*c1c0*/  IABS R49, R10 ;  /* 0x0000000a00317213 */ /* 0x000fe40000000000 */
[----:B------:R-:W-:Y:S02]  /*c1d0*/  IMAD.MOV R5, RZ, RZ, -R5 ;  /* 0x000000ffff057224 */ /* 0x000fe400078e0a05 */
[----:B----4-:R-:W-:Y:S02]  /*c1e0*/  VIADD R9, R243, 0x1cf ;  /* 0x000001cff3097836 */ /* 0x010fe40000000000 */
[----:B------:R-:W-:Y:S02]  /*c1f0*/  IMAD R71, R2, R3, R71 ;  /* 0x0000000302477224 */ /* 0x000fe400078e0247 */
[----:B------:R-:W-:Y:S01]  /*c200*/  IMAD.HI.U32 R3, R252, R66, RZ ;  /* 0x00000042fc037227 */ /* 0x000fe200078e00ff */
[----:B------:R2:W-:Y:S01]  /*c210*/  STL [R1+0x5418], R9 ;  /* 0x0054180901007387 */ /* 0x0005e20000100800 */
[----:B------:R-:W-:-:S02]  /*c220*/  IABS R48, R9 ;  /* 0x0000000900307213 */ /* 0x000fc40000000000 */
[----:B------:R-:W-:Y:S01]  /*c230*/  IMAD.MOV R7, RZ, RZ, -R7 ;  /* 0x000000ffff077224 */ /* 0x000fe200078e0a07 */
[----:B------:R-:W-:Y:S01]  /*c240*/  IADD3 R3, -R3, RZ, RZ ;  /* 0x000000ff03037210 */ /* 0x000fe20007ffe1ff */
[----:B------:R-:W-:Y:S02]  /*c250*/  IMAD.MOV R4, RZ, RZ, -R4 ;  /* 0x000000ffff047224 */ /* 0x000fe400078e0a04 */
[----:B------:R-:W-:Y:S02]  /*c260*/  IMAD R59, R2, R5, R59 ;  /* 0x00000005023b7224 */ /* 0x000fe400078e023b */
[----:B------:R-:W-:-:S04]  /*c270*/  IMAD.HI.U32 R5, R252, R54, RZ ;  /* 0x00000036fc057227 */ /* 0x000fc800078e00ff */
[C---:B-1----:R-:W-:Y:S02]  /*c280*/  VIADD R8, R243.reuse, 0x1d0 ;  /* 0x000001d0f3087836 */ /* 0x042fe40000000000 */
[----:B--2---:R-:W-:Y:S02]  /*c290*/  IMAD.MOV.U32 R9, RZ, RZ, R42 ;  /* 0x000000ffff097224 */ /* 0x004fe400078e002a */
[C---:B------:R-:W-:Y:S01]  /*c2a0*/  IMAD R62, R2.reuse, R7, R62 ;  /* 0x00000007023e7224 */ /* 0x040fe200078e023e */
[----:B------:R1:W-:Y:S01]  /*c2b0*/  STL [R1+0x5428], R8 ;  /* 0x0054280801007387 */ /* 0x0003e20000100800 */
[----:B------:R-:W-:Y:S01]  /*c2c0*/  VIADD R42, R243, 0x1d1 ;  /* 0x000001d1f32a7836 */ /* 0x000fe20000000000 */
[----:B------:R-:W-:Y:S01]  /*c2d0*/  IABS R47, R8 ;  /* 0x00000008002f7213 */ /* 0x000fe20000000000 */
[----:B------:R-:W-:Y:S02]  /*c2e0*/  IMAD R65, R2, R4, R65 ;  /* 0x0000000402417224 */ /* 0x000fe400078e0241 */
[----:B------:R-:W-:Y:S01]  /*c2f0*/  IMAD.HI.U32 R7, R252, R57, RZ ;  /* 0x00000039fc077227 */ /* 0x000fe200078e00ff */
[----:B------:R2:W-:Y:S01]  /*c300*/  STL [R1+0x5414], R42 ;  /* 0x0054142a01007387 */ /* 0x0005e20000100800 */
[----:B------:R-:W-:-:S02]  /*c310*/  IABS R46, R42 ;  /* 0x0000002a002e7213 */ /* 0x000fc40000000000 */
[----:B------:R-:W-:Y:S02]  /*c320*/  VIADD R13, R243, 0x1d2 ;  /* 0x000001d2f30d7836 */ /* 0x000fe40000000000 */
[----:B------:R-:W-:-:S03]  /*c330*/  IMAD.HI.U32 R4, R252, R60, RZ ;  /* 0x0000003cfc047227 */ /* 0x000fc600078e00ff */
[----:B------:R3:W-:Y:S01]  /*c340*/  STL [R1+0x5420], R13 ;  /* 0x0054200d01007387 */ /* 0x0007e20000100800 */
[----:B------:R-:W-:Y:S01]  /*c350*/  IMAD.MOV R5, RZ, RZ, -R5 ;  /* 0x000000ffff057224 */ /* 0x000fe200078e0a05 */
[----:B------:R-:W-:Y:S01]  /*c360*/  IABS R45, R13 ;  /* 0x0000000d002d7213 */ /* 0x000fe20000000000 */
[C---:B------:R-:W-:Y:S02]  /*c370*/  VIADD R12, R243.reuse, 0x1d3 ;  /* 0x000001d3f30c7836 */ /* 0x040fe40000000000 */
[----:B------:R-:W-:Y:S02]  /*c380*/  VIADD R11, R243, 0x1d4 ;  /* 0x000001d4f30b7836 */ /* 0x000fe40000000000 */
[----:B------:R-:W-:Y:S01]  /*c390*/  IMAD.MOV R7, RZ, RZ, -R7 ;  /* 0x000000ffff077224 */ /* 0x000fe200078e0a07 */
[----:B------:R-:W-:Y:S01]  /*c3a0*/  STL [R1+0x5424], R12 ;  /* 0x0054240c01007387 */ /* 0x000fe20000100800 */
[----:B------:R-:W-:Y:S01]  /*c3b0*/  IMAD.MOV.U32 R10, RZ, RZ, R43 ;  /* 0x000000ffff0a7224 */ /* 0x000fe200078e002b */
[----:B------:R-:W-:Y:S01]  /*c3c0*/  IABS R43, R11 ;  /* 0x0000000b002b7213 */ /* 0x000fe20000000000 */
[C---:B------:R-:W-:Y:S01]  /*c3d0*/  IMAD R66, R2.reuse, R3, R66 ;  /* 0x0000000302427224 */ /* 0x040fe200078e0242 */
[----:B------:R4:W-:Y:S01]  /*c3e0*/  STL [R1+0x542c], R11 ;  /* 0x00542c0b01007387 */ /* 0x0009e20000100800 */
[----:B------:R-:W-:Y:S01]  /*c3f0*/  IMAD.MOV R4, RZ, RZ, -R4 ;  /* 0x000000ffff047224 */ /* 0x000fe200078e0a04 */
[----:B------:R-:W-:Y:S01]  /*c400*/  IABS R44, R12 ;  /* 0x0000000c002c7213 */ /* 0x000fe20000000000 */
[----:B------:R-:W-:-:S02]  /*c410*/  IMAD R54, R2, R5, R54 ;  /* 0x0000000502367224 */ /* 0x000fc400078e0236 */
[----:B-1----:R-:W-:Y:S02]  /*c420*/  VIADD R8, R243, 0x1d5 ;  /* 0x000001d5f3087836 */ /* 0x002fe40000000000 */
[----:B------:R-:W-:-:S03]  /*c430*/  IMAD.HI.U32 R3, R252, R61, RZ ;  /* 0x0000003dfc037227 */ /* 0x000fc600078e00ff */
[----:B------:R1:W-:Y:S01]  /*c440*/  STL [R1+0x544c], R8 ;  /* 0x00544c0801007387 */ /* 0x0003e20000100800 */
[----:B------:R-:W-:Y:S01]  /*c450*/  IMAD.HI.U32 R5, R252, R49, RZ ;  /* 0x00000031fc057227 */ /* 0x000fe200078e00ff */
[----:B--2---:R-:W-:-:S03]  /*c460*/  IABS R42, R8 ;  /* 0x00000008002a7213 */ /* 0x004fc60000000000 */
[----:B---3--:R-:W-:Y:S02]  /*c470*/  IMAD.MOV.U32 R13, RZ, RZ, R40 ;  /* 0x000000ffff0d7224 */ /* 0x008fe400078e0028 */
[----:B------:R-:W-:Y:S02]  /*c480*/  VIADD R40, R243, 0x1d6 ;  /* 0x000001d6f3287836 */ /* 0x000fe40000000000 */
[C---:B------:R-:W-:Y:S02]  /*c490*/  IMAD R57, R2.reuse, R7, R57 ;  /* 0x0000000702397224 */ /* 0x040fe400078e0239 */
[----:B----4-:R-:W-:Y:S01]  /*c4a0*/  IMAD.MOV.U32 R11, RZ, RZ, R10 ;  /* 0x000000ffff0b7224 */ /* 0x010fe200078e000a */
[----:B------:R2:W-:Y:S01]  /*c4b0*/  STL [R1+0x543c], R40 ;  /* 0x00543c2801007387 */ /* 0x0005e20000100800 */
[----:B------:R-:W-:Y:S02]  /*c4c0*/  IMAD R60, R2, R4, R60 ;  /* 0x00000004023c7224 */ /* 0x000fe400078e023c */
[----:B------:R-:W-:Y:S01]  /*c4d0*/  IMAD.HI.U32 R7, R252, R52, RZ ;  /* 0x00000034fc077227 */ /* 0x000fe200078e00ff */
[----:B------:R3:W-:Y:S03]  /*c4e0*/  STL [R1+0x5448], R39 ;  /* 0x0054482701007387 */ /* 0x0007e60000100800 */
[----:B------:R-:W-:-:S02]  /*c4f0*/  IMAD.MOV.U32 R10, RZ, RZ, R37 ;  /* 0x000000ffff0a7224 */ /* 0x000fc400078e0025 */
[C---:B------:R-:W-:Y:S02]  /*c500*/  VIADD R38, R243.reuse, 0x1d8 ;  /* 0x000001d8f3267836 */ /* 0x040fe40000000000 */
[----:B------:R-:W-:Y:S02]  /*c510*/  IMAD.MOV R3, RZ, RZ, -R3 ;  /* 0x000000ffff037224 */ /* 0x000fe400078e0a03 */
[----:B------:R-:W-:Y:S01]  /*c520*/  IMAD.HI.U32 R4, R252, R55, RZ ;  /* 0x00000037fc047227 */ /* 0x000fe200078e00ff */
[----:B------:R4:W-:Y:S03]  /*c530*/  STL [R1+0x5450], R38 ;  /* 0x0054502601007387 */ /* 0x0009e60000100800 */
[----:B------:R-:W-:Y:S02]  /*c540*/  IMAD.MOV R5, RZ, RZ, -R5 ;  /* 0x000000ffff057224 */ /* 0x000fe400078e0a05 */
[----:B------:R-:W-:-:S02]  /*c550*/  VIADD R37, R243, 0x1d9 ;  /* 0x000001d9f3257836 */ /* 0x000fc40000000000 */
[----:B------:R-:W-:Y:S01]  /*c560*/  IMAD.MOV.U32 R12, RZ, RZ, R41 ;  /* 0x000000ffff0c7224 */ /* 0x000fe200078e0029 */
[----:B------:R-:W-:Y:S01]  /*c570*/  IABS R41, R40 ;  /* 0x0000002800297213 */ /* 0x000fe20000000000 */
[----:B-1----:R-:W-:Y:S01]  /*c580*/  VIADD R8, R243, 0x1da ;  /* 0x000001daf3087836 */ /* 0x002fe20000000000 */
[----:B--2---:R-:W-:Y:S01]  /*c590*/  IABS R40, R39 ;  /* 0x0000002700287213 */ /* 0x004fe20000000000 */
[----:B------:R-:W-:Y:S01]  /*c5a0*/  IMAD.MOV R7, RZ, RZ, -R7 ;  /* 0x000000ffff077224 */ /* 0x000fe200078e0a07 */
[----:B---3--:R-:W-:Y:S01]  /*c5b0*/  IABS R39, R38 ;  /* 0x0000002600277213 */ /* 0x008fe20000000000 */
[C---:B------:R-:W-:Y:S01]  /*c5c0*/  IMAD R61, R2.reuse, R3, R61 ;  /* 0x00000003023d7224 */ /* 0x040fe200078e023d */
[----:B------:R1:W-:Y:S01]  /*c5d0*/  STL [R1+0x545c], R37 ;  /* 0x00545c2501007387 */ /* 0x0003e20000100800 */
[----:B------:R-:W-:Y:S01]  /*c5e0*/  IMAD.MOV R4, RZ, RZ, -R4 ;  /* 0x000000ffff047224 */ /* 0x000fe200078e0a04 */
[----:B----4-:R-:W-:Y:S01]  /*c5f0*/  IABS R38, R37 ;  /* 0x0000002500267213 */ /* 0x010fe20000000000 */
[----:B------:R-:W-:Y:S01]  /*c600*/  IMAD R49, R2, R5, R49 ;  /* 0x0000000502317224 */ /* 0x000fe200078e0231 */
[----:B------:R2:W-:Y:S01]  /*c610*/  STL [R1+0x5464], R8 ;  /* 0x0054640801007387 */ /* 0x0005e20000100800 */
[----:B------:R-:W-:-:S04]  /*c620*/  IMAD.HI.U32 R3, R252, R56, RZ ;  /* 0x00000038fc037227 */ /* 0x000fc800078e00ff */
[----:B------:R-:W-:Y:S01]  /*c630*/  IMAD.HI.U32 R5, R252, R44, RZ ;  /* 0x0000002cfc057227 */ /* 0x000fe200078e00ff */
[----:B-1----:R-:W-:-:S03]  /*c640*/  IABS R37, R8 ;  /* 0x0000000800257213 */ /* 0x002fc60000000000 */
[C---:B------:R-:W-:Y:S02]  /*c650*/  IMAD R52, R2.reuse, R7, R52 ;  /* 0x0000000702347224 */ /* 0x040fe400078e0234 */
[----:B--2---:R-:W-:Y:S01]  /*c660*/  IMAD.MOV.U32 R8, RZ, RZ, R11 ;  /* 0x000000ffff087224 */ /* 0x004fe200078e000b */
[----:B------:R-:W-:Y:S01]  /*c670*/  MOV R11, R9 ;  /* 0x00000009000b7202 */ /* 0x000fe20000000f00 */
[----:B------:R-:W-:Y:S02]  /*c680*/  IMAD R55, R2, R4, R55 ;  /* 0x0000000402377224 */ /* 0x000fe400078e0237 */
[----:B------:R-:W-:-:S04]  /*c690*/  IMAD.HI.U32 R7, R252, R47, RZ ;  /* 0x0000002ffc077227 */ /* 0x000fc800078e00ff */
[----:B------:R-:W-:Y:S01]  /*c6a0*/  IMAD.MOV R3, RZ, RZ, -R3 ;  /* 0x000000ffff037224 */ /* 0x000fe200078e0a03 */
[----:B------:R-:W-:Y:S01]  /*c6b0*/  IADD3 R7, -R7, RZ, RZ ;  /* 0x000000ff07077210 */ /* 0x000fe20007ffe1ff */
[----:B------:R-:W-:-:S04]  /*c6c0*/  IMAD.HI.U32 R4, R252, R50, RZ ;  /* 0x00000032fc047227 */ /* 0x000fc800078e00ff */
[----:B------:R-:W-:Y:S02]  /*c6d0*/  IMAD.MOV R5, RZ, RZ, -R5 ;  /* 0x000000ffff057224 */ /* 0x000fe400078e0a05 */
[----:B------:R-:W-:Y:S02]  /*c6e0*/  IMAD.MOV.U32 R9, RZ, RZ, R36 ;  /* 0x000000ffff097224 */ /* 0x000fe400078e0024 */
[C---:B------:R-:W-:Y:S02]  /*c6f0*/  VIADD R36, R243.reuse, 0x1db ;  /* 0x000001dbf3247836 */ /* 0x040fe40000000000 */
[C---:B------:R-:W-:Y:S02]  /*c700*/  VIADD R35, R243.reuse, 0x1dc ;  /* 0x000001dcf3237836 */ /* 0x040fe40000000000 */
[----:B------:R-:W-:Y:S01]  /*c710*/  VIADD R34, R243, 0x1dd ;  /* 0x000001ddf3227836 */ /* 0x000fe20000000000 */
[----:B------:R1:W-:Y:S01]  /*c720*/  STL [R1+0x5454], R36 ;  /* 0x0054542401007387 */ /* 0x0003e20000100800 */
[----:B------:R-:W-:-:S02]  /*c730*/  IMAD R56, R2, R3, R56 ;  /* 0x0000000302387224 */ /* 0x000fc400078e0238 */
[----:B------:R-:W-:Y:S01]  /*c740*/  IMAD.MOV R4, RZ, RZ, -R4 ;  /* 0x000000ffff047224 */ /* 0x000fe200078e0a04 */
[----:B------:R2:W-:Y:S01]  /*c750*/  STL [R1+0x5458], R35 ;  /* 0x0054582301007387 */ /* 0x0005e20000100800 */
[----:B------:R-:W-:Y:S02]  /*c760*/  IMAD R44, R2, R5, R44 ;  /* 0x00000005022c7224 */ /* 0x000fe400078e022c */
[C---:B------:R-:W-:Y:S01]  /*c770*/  IMAD.HI.U32 R3, R252.reuse, R51, RZ ;  /* 0x00000033fc037227 */ /* 0x040fe200078e00ff */
[----:B------:R3:W-:Y:S01]  /*c780*/  STL [R1+0x546c], R34 ;  /* 0x00546c2201007387 */ /* 0x0007e20000100800 */
[----:B-1----:R-:W-:Y:S02]  /*c790*/  IABS R36, R36 ;  /* 0x0000002400247213 */ /* 0x002fe40000000000 */
[----:B------:R-:W-:Y:S01]  /*c7a0*/  IMAD.HI.U32 R5, R252, R39, RZ ;  /* 0x00000027fc057227 */ /* 0x000fe200078e00ff */
[----:B--2---:R-:W-:-:S03]  /*c7b0*/  IABS R35, R35 ;  /* 0x0000002300237213 */ /* 0x004fc60000000000 */
[----:B------:R-:W-:Y:S02]  /*c7c0*/  IMAD.MOV.U32 R248, RZ, RZ, R13 ;  /* 0x000000fffff87224 */ /* 0x000fe400078e000d */
[----:B------:R-:W-:Y:S01]  /*c7d0*/  IMAD.MOV.U32 R249, RZ, RZ, R12 ;  /* 0x000000fffff97224 */ /* 0x000fe200078e000c */
[----:B---3--:R-:W-:Y:S01]  /*c7e0*/  IABS R34, R34 ;  /* 0x0000002200227213 */ /* 0x008fe20000000000 */
[----:B------:R-:W-:Y:S02]  /*c7f0*/  IMAD.MOV.U32 R13, RZ, RZ, R33 ;  /* 0x000000ffff0d7224 */ /* 0x000fe400078e0021 */
[----:B------:R-:W-:Y:S02]  /*c800*/  IMAD R50, R2, R4, R50 ;  /* 0x0000000402327224 */ /* 0x000fe400078e0232 */
[----:B------:R-:W-:Y:S02]  /*c810*/  IMAD.MOV.U32 R12, RZ, RZ, R32 ;  /* 0x000000ffff0c7224 */ /* 0x000fe400078e0020 */
[----:B------:R-:W-:-:S02]  /*c820*/  VIADD R33, R243, 0x1de ;  /* 0x000001def3217836 */ /* 0x000fc40000000000 */
[----:B------:R-:W-:Y:S02]  /*c830*/  IMAD.MOV R3, RZ, RZ, -R3 ;  /* 0x000000ffff037224 */ /* 0x000fe400078e0a03 */
[----:B------:R-:W-:Y:S01]  /*c840*/  IMAD R47, R2, R7, R47 ;  /* 0x00000007022f7224 */ /* 0x000fe200078e022f */
[----:B------:R1:W-:Y:S01]  /*c850*/  STL [R1+0x5480], R33 ;  /* 0x0054802101007387 */ /* 0x0003e20000100800 */
[----:B------:R-:W-:-:S04]  /*c860*/  IMAD.HI.U32 R4, R252, R45, RZ ;  /* 0x0000002dfc047227 */ /* 0x000fc800078e00ff */
[----:B------:R-:W-:Y:S02]  /*c870*/  IMAD.MOV R5, RZ, RZ, -R5 ;  /* 0x000000ffff057224 */ /* 0x000fe400078e0a05 */
[C---:B------:R-:W-:Y:S02]  /*c880*/  VIADD R32, R243.reuse, 0x1df ;  /* 0x000001dff3207836 */ /* 0x040fe40000000000 */
[----:B------:R-:W-:Y:S01]  /*c890*/  IMAD.HI.U32 R7, R252, R42, RZ ;  /* 0x0000002afc077227 */ /* 0x000fe200078e00ff */
[----:B-1----:R-:W-:Y:S02]  /*c8a0*/  IABS R33, R33 ;  /* 0x0000002100217213 */ /* 0x002fe40000000000 */
[----:B------:R1:W-:Y:S01]  /*c8b0*/  STL [R1+0x5488], R32 ;  /* 0x0054882001007387 */ /* 0x0003e20000100800 */
[C---:B------:R-:W-:Y:S02]  /*c8c0*/  VIADD R31, R243.reuse, 0x1e0 ;  /* 0x000001e0f31f7836 */ /* 0x040fe40000000000 */
[----:B------:R-:W-:-:S02]  /*c8d0*/  VIADD R30, R243, 0x1e1 ;  /* 0x000001e1f31e7836 */ /* 0x000fc40000000000 */
[----:B------:R-:W-:Y:S01]  /*c8e0*/  VIADD R29, R243, 0x1e2 ;  /* 0x000001e2f31d7836 */ /* 0x000fe20000000000 */
[----:B------:R2:W-:Y:S01]  /*c8f0*/  STL [R1+0x5470], R31 ;  /* 0x0054701f01007387 */ /* 0x0005e20000100800 */
[C---:B------:R-:W-:Y:S02]  /*c900*/  IMAD R51, R2.reuse, R3, R51 ;  /* 0x0000000302337224 */ /* 0x040fe400078e0233 */
[----:B------:R-:W-:Y:S01]  /*c910*/  IMAD.MOV R4, RZ, RZ, -R4 ;  /* 0x000000ffff047224 */ /* 0x000fe200078e0a04 */
[----:B------:R3:W-:Y:S01]  /*c920*/  STL [R1+0x5484], R30 ;  /* 0x0054841e01007387 */ /* 0x0007e20000100800 */
[----:B------:R-:W-:Y:S01]  /*c930*/  IMAD R39, R2, R5, R39 ;  /* 0x0000000502277224 */ /* 0x000fe200078e0227 */
[----:B-1----:R-:W-:Y:S01]  /*c940*/  IABS R32, R32 ;  /* 0x0000002000207213 */ /* 0x002fe20000000000 */
[----:B------:R-:W-:Y:S01]  /*c950*/  IMAD.HI.U32 R3, R252, R46, RZ ;  /* 0x0000002efc037227 */ /* 0x000fe200078e00ff */
[----:B------:R1:W-:Y:S01]  /*c960*/  STL [R1+0x548c], R29 ;  /* 0x00548c1d01007387 */ /* 0x0003e20000100800 */
[----:B--2---:R-:W-:-:S02]  /*c970*/  IABS R31, R31 ;  /* 0x0000001f001f7213 */ /* 0x004fc40000000000 */
[----:B------:R-:W-:Y:S02]  /*c980*/  IMAD.MOV R7, RZ, RZ, -R7 ;  /* 0x000000ffff077224 */ /* 0x000fe400078e0a07 */
[----:B------:R-:W-:Y:S01]  /*c990*/  IMAD.MOV.U32 R245, RZ, RZ, R10 ;  /* 0x000000fffff57224 */ /* 0x000fe200078e000a */
[----:B---3--:R-:W-:Y:S01]  /*c9a0*/  IABS R30, R30 ;  /* 0x0000001e001e7213 */ /* 0x008fe20000000000 */
[----:B------:R-:W-:Y:S01]  /*c9b0*/  IMAD.HI.U32 R5, R252, R34, RZ ;  /* 0x00000022fc057227 */ /* 0x000fe200078e00ff */
[----:B-1----:R-:W-:-:S03]  /*c9c0*/  IABS R29, R29 ;  /* 0x0000001d001d7213 */ /* 0x002fc60000000000 */
[----:B------:R-:W-:Y:S02]  /*c9d0*/  IMAD.MOV.U32 R241, RZ, RZ, R17 ;  /* 0x000000fffff17224 */ /* 0x000fe400078e0011 */
[----:B------:R-:W-:Y:S02]  /*c9e0*/  IMAD.MOV.U32 R10, RZ, RZ, R15 ;  /* 0x000000ffff0a7224 */ /* 0x000fe400078e000f */
[----:B------:R-:W-:Y:S02]  /*c9f0*/  IMAD.MOV.U32 R17, RZ, RZ, R28 ;  /* 0x000000ffff117224 */ /* 0x000fe400078e001c */
[----:B------:R-:W-:Y:S02]  /*ca00*/  IMAD.MOV.U32 R238, RZ, RZ, R247 ;  /* 0x000000ffffee7224 */ /* 0x000fe400078e00f7 */
[----:B------:R-:W-:Y:S02]  /*ca10*/  IMAD R45, R2, R4, R45 ;  /* 0x00000004022d7224 */ /* 0x000fe400078e022d */
[----:B------:R-:W-:-:S02]  /*ca20*/  IMAD.MOV.U32 R15, RZ, RZ, R27 ;  /* 0x000000ffff0f7224 */ /* 0x000fc400078e001b */
[----:B------:R-:W-:Y:S02]  /*ca30*/  VIADD R28, R243, 0x1e3 ;  /* 0x000001e3f31c7836 */ /* 0x000fe40000000000 */
[----:B------:R-:W-:Y:S02]  /*ca40*/  IMAD.MOV.U32 R239, RZ, RZ, R242 ;  /* 0x000000ffffef7224 */ /* 0x000fe400078e00f2 */
[----:B------:R-:W-:Y:S01]  /*ca50*/  IMAD.MOV.U32 R247, RZ, RZ, R13 ;  /* 0x000000fffff77224 */ /* 0x000fe200078e000d */
[----:B------:R1:W-:Y:S01]  /*ca60*/  STL [R1+0x5494], R28 ;  /* 0x0054941c01007387 */ /* 0x0003e20000100800 */
[----:B------:R-:W-:Y:S02]  /*ca70*/  IMAD.MOV R3, RZ, RZ, -R3 ;  /* 0x000000ffff037224 */ /* 0x000fe400078e0a03 */
[----:B------:R-:W-:Y:S02]  /*ca80*/  IMAD R42, R2, R7, R42 ;  /* 0x00000007022a7224 */ /* 0x000fe400078e022a */
[----:B------:R-:W-:-:S04]  /*ca90*/  IMAD.HI.U32 R4, R252, R40, RZ ;  /* 0x00000028fc047227 */ /* 0x000fc800078e00ff */
[----:B------:R-:W-:Y:S01]  /*caa0*/  IMAD.MOV R5, RZ, RZ, -R5 ;  /* 0x000000ffff057224 */ /* 0x000fe200078e0a05 */
[----:B-1----:R-:W-:Y:S01]  /*cab0*/  IABS R28, R28 ;  /* 0x0000001c001c7213 */ /* 0x002fe20000000000 */
[C---:B------:R-:W-:Y:S02]  /*cac0*/  VIADD R27, R243.reuse, 0x1e4 ;  /* 0x000001e4f31b7836 */ /* 0x040fe40000000000 */
[----:B------:R-:W-:Y:S02]  /*cad0*/  IMAD.MOV.U32 R236, RZ, RZ, R245 ;  /* 0x000000ffffec7224 */ /* 0x000fe400078e00f5 */
[----:B------:R-:W-:Y:S01]  /*cae0*/  IMAD.MOV.U32 R242, RZ, RZ, R248 ;  /* 0x000000fffff27224 */ /* 0x000fe200078e00f8 */
[----:B------:R-:W-:Y:S01]  /*caf0*/  MOV R248, R25 ;  /* 0x0000001900f87202 */ /* 0x000fe20000000f00 */
[----:B------:R-:W-:Y:S01]  /*cb00*/  IMAD.MOV.U32 R13, RZ, RZ, R26 ;  /* 0x000000ffff0d7224 */ /* 0x000fe200078e001a */
[----:B------:R-:W-:Y:S01]  /*cb10*/  IADD3 R26, R243, 0x1e5, RZ ;  /* 0x000001e5f31a7810 */ /* 0x000fe20007ffe0ff */
[----:B------:R-:W-:Y:S01]  /*cb20*/  IMAD.HI.U32 R7, R252, R37, RZ ;  /* 0x00000025fc077227 */ /* 0x000fe200078e00ff */
[----:B------:R1:W-:Y:S03]  /*cb30*/  STL [R1+0x5490], R27 ;  /* 0x0054901b01007387 */ /* 0x0003e60000100800 */
[----:B------:R-:W-:Y:S01]  /*cb40*/  IMAD.MOV.U32 R245, RZ, RZ, R251 ;  /* 0x000000fffff57224 */ /* 0x000fe200078e00fb */
[----:B------:R2:W-:Y:S01]  /*cb50*/  STL [R1+0x547c], R26 ;  /* 0x00547c1a01007387 */ /* 0x0005e20000100800 */
[----:B------:R-:W-:-:S02]  /*cb60*/  IMAD.MOV.U32 R251, RZ, RZ, R24 ;  /* 0x000000fffffb7224 */ /* 0x000fc400078e0018 */
[C---:B------:R-:W-:Y:S02]  /*cb70*/  VIADD R25, R243.reuse, 0x1e6 ;  /* 0x000001e6f3197836 */ /* 0x040fe40000000000 */
[----:B------:R-:W-:Y:S01]  /*cb80*/  VIADD R24, R243, 0x1e7 ;  /* 0x000001e7f3187836 */ /* 0x000fe20000000000 */
[----:B-1----:R-:W-:Y:S01]  /*cb90*/  IABS R27, R27 ;  /* 0x0000001b001b7213 */ /* 0x002fe20000000000 */
[C---:B------:R-:W-:Y:S01]  /*cba0*/  IMAD R46, R2.reuse, R3, R46 ;  /* 0x00000003022e7224 */ /* 0x040fe200078e022e */
[----:B------:R1:W-:Y:S01]  /*cbb0*/  STL [R1+0x5478], R25 ;  /* 0x0054781901007387 */ /* 0x0003e20000100800 */
[----:B------:R-:W-:Y:S01]  /*cbc0*/  IMAD.MOV R4, RZ, RZ, -R4 ;  /* 0x000000ffff047224 */ /* 0x000fe200078e0a04 */
[----:B--2---:R-:W-:Y:S01]  /*cbd0*/  IABS R26, R26 ;  /* 0x0000001a001a7213 */ /* 0x004fe20000000000 */
[----:B------:R-:W-:Y:S01]  /*cbe0*/  IMAD R34, R2, R5, R34 ;  /* 0x0000000502227224 */ /* 0x000fe200078e0222 */
[----:B------:R2:W-:Y:S01]  /*cbf0*/  STL [R1+0x5474], R24 ;  /* 0x0054741801007387 */ /* 0x0005e20000100800 */
[----:B------:R-:W-:-:S04]  /*cc00*/  IMAD.HI.U32 R3, R252, R41, RZ ;  /* 0x00000029fc037227 */ /* 0x000fc800078e00ff */
[----:B------:R-:W-:Y:S01]  /*cc10*/  IMAD.MOV R7, RZ, RZ, -R7 ;  /* 0x000000ffff077224 */ /* 0x000fe200078e0a07 */
[----:B-1----:R-:W-:Y:S01]  /*cc20*/  IABS R25, R25 ;  /* 0x0000001900197213 */ /* 0x002fe20000000000 */
[----:B------:R-:W-:Y:S01]  /*cc30*/  IMAD.HI.U32 R5, R252, R29, RZ ;  /* 0x0000001dfc057227 */ /* 0x000fe200078e00ff */
[----:B--2---:R-:W-:-:S03]  /*cc40*/  IABS R24, R24 ;  /* 0x0000001800187213 */ /* 0x004fc60000000000 */
[C---:B------:R-:W-:Y:S02]  /*cc50*/  IMAD R40, R2.reuse, R4, R40 ;  /* 0x0000000402287224 */ /* 0x040fe400078e0228 */
[----:B------:R-:W-:Y:S02]  /*cc60*/  IMAD.MOV R3, RZ, RZ, -R3 ;  /* 0x000000ffff037224 */ /* 0x000fe400078e0a03 */
[----:B------:R-:W-:Y:S02]  /*cc70*/  IMAD R37, R2, R7, R37 ;  /* 0x0000000702257224 */ /* 0x000fe400078e0225 */
[----:B------:R-:W-:-:S04]  /*cc80*/  IMAD.HI.U32 R4, R252, R35, RZ ;  /* 0x00000023fc047227 */ /* 0x000fc800078e00ff */
[----:B------:R-:W-:Y:S02]  /*cc90*/  IMAD.MOV R5, RZ, RZ, -R5 ;  /* 0x000000ffff057224 */ /* 0x000fe400078e0a05 */
[----:B------:R-:W-:-:S04]  /*cca0*/  IMAD.HI.U32 R7, R252, R32, RZ ;  /* 0x00000020fc077227 */ /* 0x000fc800078e00ff */
[C---:B------:R-:W-:Y:S02]  /*ccb0*/  IMAD R41, R2.reuse, R3, R41 ;  /* 0x0000000302297224 */ /* 0x040fe400078e0229 */
[----:B------:R-:W-:Y:S02]  /*ccc0*/  IMAD.MOV R4, RZ, RZ, -R4 ;  /* 0x000000ffff047224 */ /* 0x000fe400078e0a04 */
[----:B------:R-:W-:Y:S02]  /*ccd0*/  IMAD.MOV.U32 R246, RZ, RZ, R249 ;  /* 0x000000fffff67224 */ /* 0x000fe400078e00f9 */
[----:B------:R-:W-:Y:S02]  /*cce0*/  IMAD R29, R2, R5, R29 ;  /* 0x00000005021d7224 */ /* 0x000fe400078e021d */
[----:B------:R-:W-:-:S04]  /*ccf0*/  IMAD.HI.U32 R3, R252, R36, RZ ;  /* 0x00000024fc037227 */ /* 0x000fc800078e00ff */
[----:B------:R-:W-:Y:S02]  /*cd00*/  IMAD.MOV R7, RZ, RZ, -R7 ;  /* 0x000000ffff077224 */ /* 0x000fe400078e0a07 */
[----:B------:R-:W-:Y:S02]  /*cd10*/  IMAD.MOV.U32 R249, RZ, RZ, R8 ;  /* 0x000000fffff97224 */ /* 0x000fe400078e0008 */
[----:B------:R-:W-:-:S04]  /*cd20*/  IMAD.HI.U32 R5, R252, R24, RZ ;  /* 0x00000018fc057227 */ /* 0x000fc800078e00ff */
[----:B------:R-:W-:Y:S02]  /*cd30*/  IMAD.MOV.U32 R235, RZ, RZ, R250 ;  /* 0x000000ffffeb7224 */ /* 0x000fe400078e00fa */
[----:B------:R-:W-:Y:S02]  /*cd40*/  IMAD.MOV.U32 R8, RZ, RZ, R23 ;  /* 0x000000ffff087224 */ /* 0x000fe400078e0017 */
[----:B------:R-:W-:Y:S02]  /*cd50*/  IMAD.MOV.U32 R250, RZ, RZ, R22 ;  /* 0x000000fffffa7224 */ /* 0x000fe400078e0016 */
[C---:B------:R-:W-:Y:S02]  /*cd60*/  VIADD R23, R243.reuse, 0x1e8 ;  /* 0x000001e8f3177836 */ /* 0x040fe40000000000 */
[----:B------:R-:W-:Y:S02]  /*cd70*/  IMAD R35, R2, R4, R35 ;  /* 0x0000000402237224 */ /* 0x000fe400078e0223 */
[----:B------:R-:W-:Y:S01]  /*cd80*/  VIADD R22, R243, 0x1e9 ;  /* 0x000001e9f3167836 */ /* 0x000fe20000000000 */
[----:B------:R1:W-:Y:S01]  /*cd90*/  STL [R1+0x5468], R23 ;  /* 0x0054681701007387 */ /* 0x0003e20000100800 */
[----:B------:R-:W-:-:S02]  /*cda0*/  IMAD.MOV R3, RZ, RZ, -R3 ;  /* 0x000000ffff037224 */ /* 0x000fc400078e0a03 */
[----:B------:R-:W-:Y:S01]  /*cdb0*/  IMAD R32, R2, R7, R32 ;  /* 0x0000000702207224 */ /* 0x000fe200078e0220 */
[----:B------:R2:W-:Y:S01]  /*cdc0*/  STL [R1+0x5460], R22 ;  /* 0x0054601601007387 */ /* 0x0005e20000100800 */
[----:B------:R-:W-:-:S04]  /*cdd0*/  IMAD.HI.U32 R4, R252, R30, RZ ;  /* 0x0000001efc047227 */ /* 0x000fc800078e00ff */
[----:B------:R-:W-:Y:S01]  /*cde0*/  IMAD.MOV R5, RZ, RZ, -R5 ;  /* 0x000000ffff057224 */ /* 0x000fe200078e0a05 */
[----:B-1----:R-:W-:Y:S01]  /*cdf0*/  IABS R23, R23 ;  /* 0x0000001700177213 */ /* 0x002fe20000000000 */
[----:B------:R-:W-:Y:S01]  /*ce00*/  IMAD.HI.U32 R7, R252, R27, RZ ;  /* 0x0000001bfc077227 */ /* 0x000fe200078e00ff */
[----:B--2---:R-:W-:-:S03]  /*ce10*/  IABS R22, R22 ;  /* 0x0000001600167213 */ /* 0x004fc60000000000 */
[----:B------:R-:W-:Y:S02]  /*ce20*/  IMAD.MOV.U32 R232, RZ, RZ, R235 ;  /* 0x000000ffffe87224 */ /* 0x000fe400078e00eb */
[----:B------:R-:W-:Y:S02]  /*ce30*/  IMAD.MOV.U32 R235, RZ, RZ, R239 ;  /* 0x000000ffffeb7224 */ /* 0x000fe400078e00ef */
[----:B------:R-:W-:Y:S02]  /*ce40*/  IMAD R36, R2, R3, R36 ;  /* 0x0000000302247224 */ /* 0x000fe400078e0224 */
[----:B------:R-:W-:Y:S02]  /*ce50*/  IMAD.MOV R4, RZ, RZ, -R4 ;  /* 0x000000ffff047224 */ /* 0x000fe400078e0a04 */
[----:B------:R-:W-:Y:S02]  /*ce60*/  IMAD.MOV.U32 R239, RZ, RZ, R244 ;  /* 0x000000ffffef7224 */ /* 0x000fe400078e00f4 */
[----:B------:R-:W-:-:S02]  /*ce70*/  IMAD.MOV.U32 R231, RZ, RZ, R21 ;  /* 0x000000ffffe77224 */ /* 0x000fc400078e0015 */
[----:B------:R-:W-:Y:S02]  /*ce80*/  IMAD R24, R2, R5, R24 ;  /* 0x0000000502187224 */ /* 0x000fe400078e0218 */
[----:B------:R-:W-:-:S03]  /*ce90*/  IMAD.HI.U32 R3, R252, R31, RZ ;  /* 0x0000001ffc037227 */ /* 0x000fc600078e00ff */
[----:B------:R-:W-:Y:S01]  /*cea0*/  STL [R1+0x5694], R24 ;  /* 0x0056941801007387 */ /* 0x000fe20000100800 */
[----:B------:R-:W-:Y:S02]  /*ceb0*/  IMAD.MOV R7, RZ, RZ, -R7 ;  /* 0x000000ffff077224 */ /* 0x000fe400078e0a07 */
[----:B------:R-:W-:Y:S02]  /*cec0*/  IMAD.MOV.U32 R233, RZ, RZ, R15 ;  /* 0x000000ffffe97224 */ /* 0x000fe400078e000f */
[----:B------:R-:W-:Y:S02]  /*ced0*/  IMAD.MOV.U32 R244, RZ, RZ, R20 ;  /* 0x000000fffff47224 */ /* 0x000fe400078e0014 */
[C---:B------:R-:W-:Y:S02]  /*cee0*/  VIADD R21, R243.reuse, 0x1ea ;  /* 0x000001eaf3157836 */ /* 0x040fe40000000000 */
[----:B------:R-:W-:Y:S02]  /*cef0*/  IMAD.MOV.U32 R15, RZ, RZ, R19 ;  /* 0x000000ffff0f7224 */ /* 0x000fe400078e0013 */
[C---:B------:R-:W-:Y:S01]  /*cf00*/  VIADD R20, R243.reuse, 0x1eb ;  /* 0x000001ebf3147836 */ /* 0x040fe20000000000 */
[----:B------:R1:W-:Y:S01]  /*cf10*/  STL [R1+0x5444], R21 ;  /* 0x0054441501007387 */ /* 0x0003e20000100800 */
[----:B------:R-:W-:-:S02]  /*cf20*/  VIADD R19, R243, 0x1ec ;  /* 0x000001ecf3137836 */ /* 0x000fc40000000000 */
[C---:B------:R-:W-:Y:S01]  /*cf30*/  IMAD R30, R2.reuse, R4, R30 ;  /* 0x00000004021e7224 */ /* 0x040fe200078e021e */
[----:B------:R2:W-:Y:S01]  /*cf40*/  STL [R1+0x5440], R20 ;  /* 0x0054401401007387 */ /* 0x0005e20000100800 */
[----:B------:R-:W-:Y:S02]  /*cf50*/  IMAD.MOV R3, RZ, RZ, -R3 ;  /* 0x000000ffff037224 */ /* 0x000fe400078e0a03 */
[----:B------:R-:W-:Y:S01]  /*cf60*/  IMAD R27, R2, R7, R27 ;  /* 0x00000007021b7224 */ /* 0x000fe200078e021b */
[----:B------:R3:W-:Y:S01]  /*cf70*/  STL [R1+0x5438], R19 ;  /* 0x0054381301007387 */ /* 0x0007e20000100800 */
[----:B------:R-:W-:Y:S01]  /*cf80*/  IMAD.HI.U32 R4, R252, R25, RZ ;  /* 0x00000019fc047227 */ /* 0x000fe200078e00ff */
[----:B-1----:R-:W-:-:S03]  /*cf90*/  IABS R21, R21 ;  /* 0x0000001500157213 */ /* 0x002fc60000000000 */
[----:B------:R-:W-:Y:S01]  /*cfa0*/  IMAD.HI.U32 R7, R252, R22, RZ ;  /* 0x00000016fc077227 */ /* 0x000fe200078e00ff */
[----:B--2---:R-:W-:-:S03]  /*cfb0*/  IABS R20, R20 ;  /* 0x0000001400147213 */ /* 0x004fc60000000000 */
[----:B------:R-:W-:Y:S01]  /*cfc0*/  IMAD.MOV.U32 R230, RZ, RZ, R231 ;  /* 0x000000ffffe67224 */ /* 0x000fe200078e00e7 */
[----:B---3--:R-:W-:Y:S01]  /*cfd0*/  IABS R19, R19 ;  /* 0x0000001300137213 */ /* 0x008fe20000000000 */
[----:B------:R-:W-:Y:S01]  /*cfe0*/  IMAD.MOV.U32 R231, RZ, RZ, R245 ;  /* 0x000000ffffe77224 */ /* 0x000fe200078e00f5 */
[----:B------:R-:W-:Y:S01]  /*cff0*/  IADD3 R7, -R7, RZ, RZ ;  /* 0x000000ff07077210 */ /* 0x000fe20007ffe1ff */
[----:B------:R-:W-:Y:S01]  /*d000*/  IMAD.MOV.U32 R245, RZ, RZ, R247 ;  /* 0x000000fffff57224 */ /* 0x000fe200078e00f7 */
[----:B------:R-:W-:Y:S01]  /*d010*/  MOV R247, R248 ;  /* 0x000000f800f77202 */ /* 0x000fe20000000f00 */
[----:B------:R-:W-:Y:S02]  /*d020*/  IMAD R31, R2, R3, R31 ;  /* 0x00000003021f7224 */ /* 0x000fe400078e021f */
[----:B------:R-:W-:Y:S02]  /*d030*/  IMAD.MOV R4, RZ, RZ, -R4 ;  /* 0x000000ffff047224 */ /* 0x000fe400078e0a04 */
[----:B------:R-:W-:-:S04]  /*d040*/  IMAD.HI.U32 R3, R252, R26, RZ ;  /* 0x0000001afc037227 */ /* 0x000fc800078e00ff */
[----:B------:R-:W-:Y:S02]  /*d050*/  IMAD.MOV.U32 R248, RZ, RZ, R8 ;  /* 0x000000fffff87224 */ /* 0x000fe400078e0008 */
[----:B------:R-:W-:Y:S02]  /*d060*/  IMAD.MOV.U32 R8, RZ, RZ, R250 ;  /* 0x000000ffff087224 */ /* 0x000fe400078e00fa */
[----:B------:R-:W-:Y:S02]  /*d070*/  IMAD.MOV.U32 R250, RZ, RZ, R15 ;  /* 0x000000fffffa7224 */ /* 0x000fe400078e000f */
[----:B------:R-:W-:Y:S02]  /*d080*/  IMAD R25, R2, R4, R25 ;  /* 0x0000000402197224 */ /* 0x000fe400078e0219 */
[----:B------:R-:W-:Y:S02]  /*d090*/  IMAD.MOV.U32 R15, RZ, RZ, R18 ;  /* 0x000000ffff0f7224 */ /* 0x000fe400078e0012 */
[----:B------:R-:W-:-:S03]  /*d0a0*/  IMAD.HI.U32 R5, R252, R20, RZ ;  /* 0x00000014fc057227 */ /* 0x000fc600078e00ff */
[----:B------:R-:W-:Y:S01]  /*d0b0*/  MOV R228, R15 ;  /* 0x0000000f00e47202 */ /* 0x000fe20000000f00 */
[----:B------:R-:W-:Y:S02]  /*d0c0*/  IMAD.MOV R3, RZ, RZ, -R3 ;  /* 0x000000ffff037224 */ /* 0x000fe400078e0a03 */
[----:B------:R-:W-:-:S04]  /*d0d0*/  IMAD.HI.U32 R4, R252, R19, RZ ;  /* 0x00000013fc047227 */ /* 0x000fc800078e00ff */
[----:B------:R-:W-:Y:S01]  /*d0e0*/  IMAD.MOV.U32 R234, RZ, RZ, R240 ;  /* 0x000000ffffea7224 */ /* 0x000fe200078e00f0 */
[----:B------:R-:W-:Y:S01]  /*d0f0*/  MOV R240, R17 ;  /* 0x0000001100f07202 */ /* 0x000fe20000000f00 */
[C---:B------:R-:W-:Y:S02]  /*d100*/  IMAD R22, R2.reuse, R7, R22 ;  /* 0x0000000702167224 */ /* 0x040fe400078e0216 */
[----:B------:R-:W-:Y:S02]  /*d110*/  IMAD.MOV R7, RZ, RZ, -R5 ;  /* 0x000000ffff077224 */ /* 0x000fe400078e0a05 */
[----:B------:R-:W-:Y:S02]  /*d120*/  IMAD R26, R2, R3, R26 ;  /* 0x00000003021a7224 */ /* 0x000fe400078e021a */
[----:B------:R-:W-:Y:S02]  /*d130*/  VIADD R17, R243, 0x1ed ;  /* 0x000001edf3117836 */ /* 0x000fe40000000000 */
[----:B------:R-:W-:-:S02]  /*d140*/  IMAD.MOV.U32 R226, RZ, RZ, R230 ;  /* 0x000000ffffe27224 */ /* 0x000fc400078e00e6 */
[----:B------:R-:W-:Y:S01]  /*d150*/  IMAD.MOV R5, RZ, RZ, -R4 ;  /* 0x000000ffff057224 */ /* 0x000fe200078e0a04 */
[----:B------:R1:W-:Y:S01]  /*d160*/  STL [R1+0x5434], R17 ;  /* 0x0054341101007387 */ /* 0x0003e20000100800 */
[C---:B------:R-:W-:Y:S01]  /*d170*/  VIADD R3, R243.reuse, 0x1ee ;  /* 0x000001eef3037836 */ /* 0x040fe20000000000 */
[----:B------:R-:W-:Y:S01]  /*d180*/  IABS R18, R17 ;  /* 0x0000001100127213 */ /* 0x000fe20000000000 */
[----:B------:R-:W-:Y:S02]  /*d190*/  IMAD.MOV.U32 R230, RZ, RZ, R245 ;  /* 0x000000ffffe67224 */ /* 0x000fe400078e00f5 */
[----:B------:R-:W-:Y:S01]  /*d1a0*/  IMAD.MOV.U32 R229, RZ, RZ, R16 ;  /* 0x000000ffffe57224 */ /* 0x000fe200078e0010 */
[----:B------:R2:W-:Y:S01]  /*d1b0*/  STL [R1+0x5430], R3 ;  /* 0x0054300301007387 */ /* 0x0005e20000100800 */
[C---:B------:R-:W-:Y:S02]  /*d1c0*/  VIADD R16, R243.reuse, 0x1ef ;  /* 0x000001eff3107836 */ /* 0x040fe40000000000 */
[----:B------:R-:W-:Y:S01]  /*d1d0*/  IMAD R19, R2, R5, R19 ;  /* 0x0000000502137224 */ /* 0x000fe200078e0213 */
[C---:B------:R-:W-:Y:S01]  /*d1e0*/  IADD3 R5, R243.reuse, 0x1f1, RZ ;  /* 0x000001f1f3057810 */ /* 0x040fe20007ffe0ff */
[----:B------:R-:W-:Y:S01]  /*d1f0*/  VIADD R15, R243, 0x1f0 ;  /* 0x000001f0f30f7836 */ /* 0x000fe20000000000 */
[----:B-1----:R-:W-:Y:S01]  /*d200*/  IABS R17, R3 ;  /* 0x0000000300117213 */ /* 0x002fe20000000000 */
[----:B------:R-:W-:-:S02]  /*d210*/  IMAD.MOV.U32 R210, RZ, RZ, R226 ;  /* 0x000000ffffd27224 */ /* 0x000fc400078e00e2 */
[----:B------:R-:W-:Y:S02]  /*d220*/  IMAD.MOV.U32 R226, RZ, RZ, R228 ;  /* 0x000000ffffe27224 */ /* 0x000fe400078e00e4 */
[----:B------:R-:W-:Y:S02]  /*d230*/  IMAD.MOV.U32 R227, RZ, RZ, R250 ;  /* 0x000000ffffe37224 */ /* 0x000fe400078e00fa */
[----:B------:R-:W-:Y:S01]  /*d240*/  IMAD.MOV.U32 R228, RZ, RZ, R230 ;  /* 0x000000ffffe47224 */ /* 0x000fe200078e00e6 */
[----:B------:R-:W3:Y:S01]  /*d250*/  LDL.LU R250, [R1+0x428] ;  /* 0x0004280001fa7983 */ /* 0x000ee20000300800 */
[----:B------:R-:W-:Y:S02]  /*d260*/  IMAD.MOV.U32 R230, RZ, RZ, R232 ;  /* 0x000000ffffe67224 */ /* 0x000fe400078e00e8 */
[----:B------:R-:W-:Y:S01]  /*d270*/  IMAD.MOV.U32 R232, RZ, RZ, R244 ;  /* 0x000000ffffe87224 */ /* 0x000fe200078e00f4 */
[----:B------:R1:W-:Y:S01]  /*d280*/  STL [R1+0x541c], R16 ;  /* 0x00541c1001007387 */ /* 0x0003e20000100800 */
[----:B------:R-:W-:Y:S01]  /*d290*/  MOV R244, R247 ;  /* 0x000000f700f47202 */ /* 0x000fe20000000f00 */
[----:B------:R-:W-:-:S02]  /*d2a0*/  IMAD.MOV.U32 R247, RZ, RZ, R0 ;  /* 0x000000fffff77224 */ /* 0x000fc400078e0000 */
[----:B------:R4:W-:Y:S01]  /*d2b0*/  STL [R1+0x5410], R15 ;  /* 0x0054100f01007387 */ /* 0x0009e20000100800 */
[----:B------:R-:W-:-:S03]  /*d2c0*/  IMAD.HI.U32 R6, R252, R203, RZ ;  /* 0x000000cbfc067227 */ /* 0x000fc600078e00ff */
[----:B------:R5:W-:Y:S01]  /*d2d0*/  STL [R1+0x540c], R5 ;  /* 0x00540c0501007387 */ /* 0x000be20000100800 */
[----:B------:R-:W-:Y:S02]  /*d2e0*/  IMAD.MOV R6, RZ, RZ, -R6 ;  /* 0x000000ffff067224 */ /* 0x000fe400078e0a06 */
[----:B------:R-:W-:Y:S01]  /*d2f0*/  IMAD.MOV.U32 R245, RZ, RZ, R8 ;  /* 0x000000fffff57224 */ /* 0x000fe200078e0008 */
[----:B------:R-:W2:Y:S01]  /*d300*/  LDL.LU R0, [R1+0x5758] ;  /* 0x0057580001007983 */ /* 0x000ea20000300800 */
[----:B------:R-:W-:Y:S02]  /*d310*/  IMAD R203, R2, R6, R203 ;  /* 0x0000000602cb7224 */ /* 0x000fe400078e02cb */
[----:B------:R-:W-:-:S04]  /*d320*/  IMAD.HI.U32 R6, R252, R198, RZ ;  /* 0x000000c6fc067227 */ /* 0x000fc800078e00ff */
[----:B------:R-:W-:-:S04]  /*d330*/  IMAD.MOV R6, RZ, RZ, -R6 ;  /* 0x000000ffff067224 */ /* 0x000fc800078e0a06 */
        /* <DEDUP_REMOVED lines=8> */
[----:B------:R-:W-:Y:S02]  /*d3c0*/  IMAD.MOV R6, RZ, RZ, -R6 ;  /* 0x000000ffff067224 */ /* 0x000fe400078e0a06 */
[----:B------:R-:W-:-:S04]  /*d3d0*/  IMAD.HI.U32 R8, R252, R17, RZ ;  /* 0x00000011fc087227 */ /* 0x000fc800078e00ff */
[----:B------:R-:W-:Y:S02]  /*d3e0*/  IMAD R183, R2, R6, R183 ;  /* 0x0000000602b77224 */ /* 0x000fe400078e02b7 */
[----:B------:R-:W-:-:S04]  /*d3f0*/  IMAD.HI.U32 R6, R252, R178, RZ ;  /* 0x000000b2fc067227 */ /* 0x000fc800078e00ff */
[----:B------:R-:W-:Y:S02]  /*d400*/  IMAD.MOV R6, RZ, RZ, -R6 ;  /* 0x000000ffff067224 */ /* 0x000fe400078e0a06 */
[----:B------:R-:W-:Y:S02]  /*d410*/  IMAD.MOV R4, RZ, RZ, -R8 ;  /* 0x000000ffff047224 */ /* 0x000fe400078e0a08 */
[----:B------:R-:W-:Y:S02]  /*d420*/  IMAD.MOV.U32 R216, RZ, RZ, R226 ;  /* 0x000000ffffd87224 */ /* 0x000fe400078e00e2 */
[C---:B------:R-:W-:Y:S02]  /*d430*/  IMAD R178, R2.reuse, R6, R178 ;  /* 0x0000000602b27224 */ /* 0x040fe400078e02b2 */
[----:B------:R-:W-:Y:S01]  /*d440*/  IMAD R17, R2, R4, R17 ;  /* 0x0000000402117224 */ /* 0x000fe200078e0211 */
[----:B------:R-:W-:Y:S01]  /*d450*/  LOP3.LUT R4, R206, 0x3f, RZ, 0xc0, !PT ;  /* 0x0000003fce047812 */ /* 0x000fe200078ec0ff */
[----:B------:R-:W-:Y:S01]  /*d460*/  IMAD.MOV.U32 R226, RZ, RZ, R228 ;  /* 0x000000ffffe27224 */ /* 0x000fe200078e00e4 */
[----:B------:R-:W-:Y:S01]  /*d470*/  MOV R228, R230 ;  /* 0x000000e600e47202 */ /* 0x000fe20000000f00 */
[----:B------:R-:W-:Y:S01]  /*d480*/  IMAD.HI.U32 R6, R252, R173, RZ ;  /* 0x000000adfc067227 */ /* 0x000fe200078e00ff */
[----:B------:R-:W3:Y:S03]  /*d490*/  LDL.LU R206, [R1+0x410] ;  /* 0x0004100001ce7983 */ /* 0x000ee60000300800 */
[----:B------:R-:W-:Y:S01]  /*d4a0*/  IMAD.MOV.U32 R230, RZ, RZ, R13 ;  /* 0x000000ffffe67224 */ /* 0x000fe200078e000d */
[----:B------:R-:W3:Y:S01]  /*d4b0*/  LDL.LU R207, [R1+0x40c] ;  /* 0x00040c0001cf7983 */ /* 0x000ee20000300800 */
[----:B------:R-:W-:-:S04]  /*d4c0*/  IMAD.MOV R6, RZ, RZ, -R6 ;  /* 0x000000ffff067224 */ /* 0x000fc800078e0a06 */
[----:B------:R-:W-:Y:S02]  /*d4d0*/  IMAD R173, R2, R6, R173 ;  /* 0x0000000602ad7224 */ /* 0x000fe400078e02ad */
[----:B------:R-:W-:-:S05]  /*d4e0*/  IMAD.HI.U32 R6, R252, R168, RZ ;  /* 0x000000a8fc067227 */ /* 0x000fca00078e00ff */
[----:B------:R-:W-:-:S05]  /*d4f0*/  IADD3 R6, -R6, RZ, RZ ;  /* 0x000000ff06067210 */ /* 0x000fca0007ffe1ff */
        /* <DEDUP_REMOVED lines=65> */
[----:B--2---:R-:W-:Y:S02]  /*d910*/  IMAD.MOV.U32 R13, RZ, RZ, R0 ;  /* 0x000000ffff0d7224 */ /* 0x004fe400078e0000 */
[----:B------:R-:W2:Y:S01]  /*d920*/  LDL.LU R0, [R1+0x5754] ;  /* 0x0057540001007983 */ /* 0x000ea20000300800 */
        /* <DEDUP_REMOVED lines=21> */
[----:B------:R-:W-:Y:S02]  /*da80*/  IMAD.MOV R6, RZ, RZ, -R6 ;  /* 0x000000ffff067224 */ /* 0x000fe400078e0a06 */
[----:B------:R-:W-:-:S04]  /*da90*/  IMAD.HI.U32 R3, R252, R21, RZ ;  /* 0x00000015fc037227 */ /* 0x000fc800078e00ff */
[----:B------:R-:W-:Y:S02]  /*daa0*/  IMAD.MOV.U32 R225, RZ, RZ, R227 ;  /* 0x000000ffffe17224 */ /* 0x000fe400078e00e3 */
[----:B------:R-:W-:Y:S02]  /*dab0*/  IMAD.MOV.U32 R227, RZ, RZ, R229 ;  /* 0x000000ffffe37224 */ /* 0x000fe400078e00e5 */
[----:B------:R-:W-:Y:S02]  /*dac0*/  IMAD R23, R2, R6, R23 ;  /* 0x0000000602177224 */ /* 0x000fe400078e0217 */
[----:B------:R-:W-:Y:S02]  /*dad0*/  IMAD.MOV R3, RZ, RZ, -R3 ;  /* 0x000000ffff037224 */ /* 0x000fe400078e0a03 */
[----:B------:R-:W-:Y:S02]  /*dae0*/  IMAD.MOV.U32 R229, RZ, RZ, R231 ;  /* 0x000000ffffe57224 */ /* 0x000fe400078e00e7 */
[----:B------:R-:W-:-:S04]  /*daf0*/  IMAD.HI.U32 R6, R252, R18, RZ ;  /* 0x00000012fc067227 */ /* 0x000fc800078e00ff */
[----:B------:R-:W-:Y:S02]  /*db00*/  IMAD.MOV.U32 R211, RZ, RZ, R225 ;  /* 0x000000ffffd37224 */ /* 0x000fe400078e00e1 */
[----:B------:R-:W-:Y:S02]  /*db10*/  IMAD.MOV.U32 R225, RZ, RZ, R227 ;  /* 0x000000ffffe17224 */ /* 0x000fe400078e00e3 */
[----:B------:R-:W-:Y:S02]  /*db20*/  IMAD R21, R2, R3, R21 ;  /* 0x0000000302157224 */ /* 0x000fe400078e0215 */
[----:B------:R-:W-:Y:S02]  /*db30*/  IMAD.MOV.U32 R227, RZ, RZ, R229 ;  /* 0x000000ffffe37224 */ /* 0x000fe400078e00e5 */
[----:B------:R-:W-:Y:S02]  /*db40*/  IMAD.MOV R3, RZ, RZ, -R6 ;  /* 0x000000ffff037224 */ /* 0x000fe400078e0a06 */
[----:B------:R-:W-:-:S02]  /*db50*/  IMAD.MOV.U32 R229, RZ, RZ, R245 ;  /* 0x000000ffffe57224 */ /* 0x000fc400078e00f5 */
[----:B------:R-:W-:Y:S02]  /*db60*/  IMAD.MOV.U32 R245, RZ, RZ, R248 ;  /* 0x000000fffff57224 */ /* 0x000fe400078e00f8 */
[----:B------:R-:W-:Y:S02]  /*db70*/  IMAD.MOV.U32 R248, RZ, RZ, R251 ;  /* 0x000000fffff87224 */ /* 0x000fe400078e00fb */
[----:B------:R-:W3:Y:S01]  /*db80*/  LDL.LU R251, [R1+0x368] ;  /* 0x0003680001fb7983 */ /* 0x000ee20000300800 */
[----:B------:R-:W-:Y:S02]  /*db90*/  IMAD R18, R2, R3, R18 ;  /* 0x0000000302127224 */ /* 0x000fe400078e0212 */
[----:B------:R-:W-:Y:S01]  /*dba0*/  VIADD R3, R243, 0x1f2 ;  /* 0x000001f2f3037836 */ /* 0x000fe20000000000 */
[----:B------:R-:W3:Y:S01]  /*dbb0*/  LDL.LU R224, [R1+0x418] ;  /* 0x0004180001e07983 */ /* 0x000ee20000300800 */
[----:B------:R-:W-:Y:S01]  /*dbc0*/  IMAD.MOV.U32 R218, RZ, RZ, R225 ;  /* 0x000000ffffda7224 */ /* 0x000fe200078e00e1 */
[----:B------:R-:W-:-:S02]  /*dbd0*/  MOV R225, R228 ;  /* 0x000000e400e17202 */ /* 0x000fc40000000f00 */
[----:B------:R3:W-:Y:S01]  /*dbe0*/  STL [R1+0x5408], R3 ;  /* 0x0054080301007387 */ /* 0x0007e20000100800 */
[----:B--2---:R-:W-:-:S03]  /*dbf0*/  IMAD.MOV.U32 R228, RZ, RZ, R0 ;  /* 0x000000ffffe47224 */ /* 0x004fc600078e0000 */
[----:B------:R-:W2:Y:S01]  /*dc00*/  LDL.LU R0, [R1+0x5750] ;  /* 0x0057500001007983 */ /* 0x000ea20000300800 */
[----:B-1----:R-:W-:Y:S01]  /*dc10*/  IABS R16, R16 ;  /* 0x0000001000107213 */ /* 0x002fe20000000000 */
[----:B------:R-:W-:Y:S01]  /*dc20*/  IMAD.MOV.U32 R231, RZ, RZ, R14 ;  /* 0x000000ffffe77224 */ /* 0x000fe200078e000e */
[----:B----4-:R-:W-:Y:S02]  /*dc30*/  IABS R15, R15 ;  /* 0x0000000f000f7213 */ /* 0x010fe40000000000 */
[----:B------:R-:W-:Y:S01]  /*dc40*/  IABS R14, R5 ;  /* 0x00000005000e7213 */ /* 0x000fe20000000000 */
[----:B-----5:R-:W-:-:S04]  /*dc50*/  IMAD.HI.U32 R5, R252, R16, RZ ;  /* 0x00000010fc057227 */ /* 0x020fc800078e00ff */
[----:B------:R-:W-:Y:S02]  /*dc60*/  IMAD R20, R2, R7, R20 ;  /* 0x0000000702147224 */ /* 0x000fe400078e0214 */
[----:B------:R-:W-:Y:S01]  /*dc70*/  IMAD.HI.U32 R7, R252, R14, RZ ;  /* 0x0000000efc077227 */ /* 0x000fe200078e00ff */
[----:B------:R-:W-:-:S03]  /*dc80*/  IADD3 R6, -R5, RZ, RZ ;  /* 0x000000ff05067210 */ /* 0x000fc60007ffe1ff */
[----:B---3--:R-:W-:Y:S02]  /*dc90*/  IMAD R24, R224, 0x100, R4 ;  /* 0x00000100e0187824 */ /* 0x008fe400078e0204 */
[----:B------:R-:W-:Y:S02]  /*dca0*/  IMAD.MOV.U32 R224, RZ, RZ, R227 ;  /* 0x000000ffffe07224 */ /* 0x000fe400078e00e3 */
[----:B------:R-:W-:-:S04]  /*dcb0*/  IMAD.HI.U32 R4, R252, R15, RZ ;  /* 0x0000000ffc047227 */ /* 0x000fc800078e00ff */
[----:B------:R-:W-:Y:S02]  /*dcc0*/  IMAD.MOV.U32 R212, RZ, RZ, R224 ;  /* 0x000000ffffd47224 */ /* 0x000fe400078e00e0 */
[----:B------:R-:W3:Y:S01]  /*dcd0*/  LDL.LU R224, [R1+0x3e4] ;  /* 0x0003e40001e07983 */ /* 0x000ee20000300800 */
[----:B------:R-:W-:Y:S02]  /*dce0*/  IMAD.MOV R5, RZ, RZ, -R4 ;  /* 0x000000ffff057224 */ /* 0x000fe400078e0a04 */
[----:B------:R-:W-:Y:S02]  /*dcf0*/  IMAD.MOV R4, RZ, RZ, -R7 ;  /* 0x000000ffff047224 */ /* 0x000fe400078e0a07 */
[----:B--2---:R-:W-:Y:S02]  /*dd00*/  IMAD.MOV.U32 R223, RZ, RZ, R0 ;  /* 0x000000ffffdf7224 */ /* 0x004fe400078e0000 */
[----:B------:R-:W2:Y:S04]  /*dd10*/  LDL.LU R0, [R1+0x574c] ;  /* 0x00574c0001007983 */ /* 0x000ea80000300800 */
[----:B------:R-:W-:Y:S04]  /*dd20*/  STL [R1+0x3454], R24 ;  /* 0x0034541801007387 */ /* 0x000fe80000100800 */
[----:B------:R-:W4:Y:S01]  /*dd30*/  LDL.LU R7, [R1+0x414] ;  /* 0x0004140001077983 */ /* 0x000f220000300800 */
[----:B------:R-:W-:-:S02]  /*dd40*/  IMAD.MOV.U32 R227, RZ, RZ, R229 ;  /* 0x000000ffffe37224 */ /* 0x000fc400078e00e5 */
[----:B------:R-:W-:Y:S02]  /*dd50*/  IMAD.MOV.U32 R229, RZ, RZ, R251 ;  /* 0x000000ffffe57224 */ /* 0x000fe400078e00fb */
[----:B------:R-:W-:Y:S01]  /*dd60*/  IMAD.MOV.U32 R251, RZ, RZ, R13 ;  /* 0x000000fffffb7224 */ /* 0x000fe200078e000d */
[----:B------:R-:W-:Y:S02]  /*dd70*/  IABS R13, R3 ;  /* 0x00000003000d7213 */ /* 0x000fe40000000000 */
[----:B------:R-:W-:Y:S01]  /*dd80*/  IABS R3, R24 ;  /* 0x0000001800037213 */ /* 0x000fe20000000000 */
[----:B------:R-:W-:Y:S02]  /*dd90*/  IMAD R15, R2, R5, R15 ;  /* 0x00000005020f7224 */ /* 0x000fe400078e020f */
[----:B------:R-:W-:Y:S02]  /*dda0*/  IMAD.MOV.U32 R219, RZ, RZ, R225 ;  /* 0x000000ffffdb7224 */ /* 0x000fe400078e00e1 */
[----:B------:R-:W-:-:S04]  /*ddb0*/  IMAD.HI.U32 R5, R250, R3, RZ ;  /* 0x00000003fa057227 */ /* 0x000fc800078e00ff */
[----:B------:R-:W-:Y:S02]  /*ddc0*/  IMAD.MOV.U32 R225, RZ, RZ, R12 ;  /* 0x000000ffffe17224 */ /* 0x000fe400078e000c */
[----:B------:R-:W-:Y:S02]  /*ddd0*/  VIADD R8, R243, 0x1f3 ;  /* 0x000001f3f3087836 */ /* 0x000fe40000000000 */
[----:B------:R-:W-:Y:S01]  /*dde0*/  IMAD.MOV R5, RZ, RZ, -R5 ;  /* 0x000000ffff057224 */ /* 0x000fe200078e0a05 */
[----:B------:R-:W-:Y:S01]  /*ddf0*/  MOV R217, R225 ;  /* 0x000000e100d97202 */ /* 0x000fe20000000f00 */
[----:B------:R-:W-:Y:S02]  /*de00*/  IMAD R16, R2, R6, R16 ;  /* 0x0000000602107224 */ /* 0x000fe400078e0210 */
[----:B------:R-:W-:Y:S01]  /*de10*/  IMAD.MOV.U32 R220, RZ, RZ, R226 ;  /* 0x000000ffffdc7224 */ /* 0x000fe200078e00e2 */
[----:B------:R1:W-:Y:S01]  /*de20*/  STL [R1+0x53e0], R8 ;  /* 0x0053e00801007387 */ /* 0x0003e20000100800 */
[----:B------:R-:W-:-:S04]  /*de30*/  IMAD.HI.U32 R6, R252, R13, RZ ;  /* 0x0000000dfc067227 */ /* 0x000fc800078e00ff */
[----:B------:R-:W-:Y:S02]  /*de40*/  IMAD.MOV.U32 R226, RZ, RZ, R231 ;  /* 0x000000ffffe27224 */ /* 0x000fe400078e00e7 */
[----:B------:R-:W-:Y:S01]  /*de50*/  IMAD.MOV.U32 R225, RZ, RZ, R232 ;  /* 0x000000ffffe17224 */ /* 0x000fe200078e00e8 */
[----:B------:R-:W-:Y:S01]  /*de60*/  MOV R232, R238 ;  /* 0x000000ee00e87202 */ /* 0x000fe20000000f00 */
[----:B------:R-:W-:Y:S02]  /*de70*/  IMAD.MOV.U32 R213, RZ, RZ, R223 ;  /* 0x000000ffffd57224 */ /* 0x000fe400078e00df */
[----:B------:R-:W-:Y:S02]  /*de80*/  IMAD.MOV.U32 R231, RZ, RZ, R237 ;  /* 0x000000ffffe77224 */ /* 0x000fe400078e00ed */
[----:B------:R-:W-:Y:S01]  /*de90*/  IMAD.MOV.U32 R223, RZ, RZ, R234 ;  /* 0x000000ffffdf7224 */ /* 0x000fe200078e00ea */
[----:B------:R-:W5:Y:S01]  /*dea0*/  LDL.LU R237, [R1+0x278] ;  /* 0x0002780001ed7983 */ /* 0x000f620000300800 */
[----:B------:R-:W-:-:S02]  /*deb0*/  IMAD.MOV.U32 R238, RZ, RZ, R9 ;  /* 0x000000ffffee7224 */ /* 0x000fc400078e0009 */
[----:B------:R-:W-:Y:S01]  /*dec0*/  IMAD.MOV.U32 R234, RZ, RZ, R236 ;  /* 0x000000ffffea7224 */ /* 0x000fe200078e00ec */
[----:B------:R-:W5:Y:S01]  /*ded0*/  LDL.LU R9, [R1+0x1ac] ;  /* 0x0001ac0001097983 */ /* 0x000f620000300800 */
[----:B------:R-:W-:Y:S02]  /*dee0*/  IMAD R14, R2, R4, R14 ;  /* 0x00000004020e7224 */ /* 0x000fe400078e020e */
[----:B------:R-:W-:Y:S02]  /*def0*/  IMAD.MOV.U32 R236, RZ, RZ, R249 ;  /* 0x000000ffffec7224 */ /* 0x000fe400078e00f9 */
[----:B------:R-:W-:Y:S01]  /*df00*/  IMAD.MOV R4, RZ, RZ, -R6 ;  /* 0x000000ffff047224 */ /* 0x000fe200078e0a06 */
[----:B------:R-:W-:Y:S01]  /*df10*/  IABS R12, R8 ;  /* 0x00000008000c7213 */ /* 0x000fe20000000000 */
[----:B------:R-:W-:Y:S02]  /*df20*/  IMAD.MOV.U32 R221, RZ, RZ, R223 ;  /* 0x000000ffffdd7224 */ /* 0x000fe400078e00df */
[----:B---3--:R-:W-:-:S02]  /*df30*/  IMAD.MOV.U32 R222, RZ, RZ, R224 ;  /* 0x000000ffffde7224 */ /* 0x008fc400078e00e0 */
[----:B------:R-:W-:Y:S02]  /*df40*/  IMAD.MOV.U32 R224, RZ, RZ, R233 ;  /* 0x000000ffffe07224 */ /* 0x000fe400078e00e9 */
[----:B------:R-:W-:Y:S02]  /*df50*/  IMAD.MOV.U32 R233, RZ, RZ, R235 ;  /* 0x000000ffffe97224 */ /* 0x000fe400078e00eb */
[----:B------:R-:W-:Y:S02]  /*df60*/  IMAD.MOV.U32 R235, RZ, RZ, R246 ;  /* 0x000000ffffeb7224 */ /* 0x000fe400078e00f6 */
[----:B------:R-:W3:Y:S04]  /*df70*/  LDL.LU R246, [R1+0x214] ;  /* 0x0002140001f67983 */ /* 0x000ee80000300800 */
[----:B------:R-:W3:Y:S04]  /*df80*/  LDL.LU R249, [R1+0xf0] ;  /* 0x0000f00001f97983 */ /* 0x000ee80000300800 */
[----:B------:R-:W5:Y:S04]  /*df90*/  LDL.LU R6, [R1+0x3e0] ;  /* 0x0003e00001067983 */ /* 0x000f680000300800 */
[----:B-1----:R-:W3:Y:S04]  /*dfa0*/  LDL.LU R8, [R1+0x3dc] ;  /* 0x0003dc0001087983 */ /* 0x002ee80000300800 */
[----:B------:R-:W3:Y:S04]  /*dfb0*/  LDL.LU R208, [R1+0x3d8] ;  /* 0x0003d80001d07983 */ /* 0x000ee80000300800 */
[----:B------:R-:W3:Y:S01]  /*dfc0*/  LDL.LU R209, [R1+0x3d4] ;  /* 0x0003d40001d17983 */ /* 0x000ee20000300800 */
[----:B------:R-:W-:-:S02]  /*dfd0*/  IMAD.MOV.U32 R223, RZ, RZ, R224 ;  /* 0x000000ffffdf7224 */ /* 0x000fc400078e00e0 */
[----:B------:R-:W-:Y:S02]  /*dfe0*/  IMAD.MOV.U32 R224, RZ, RZ, R225 ;  /* 0x000000ffffe07224 */ /* 0x000fe400078e00e1 */
[----:B------:R-:W-:Y:S02]  /*dff0*/  IMAD.MOV.U32 R225, RZ, RZ, R226 ;  /* 0x000000ffffe17224 */ /* 0x000fe400078e00e2 */
[----:B------:R-:W-:Y:S01]  /*e000*/  IMAD.MOV.U32 R226, RZ, RZ, R227 ;  /* 0x000000ffffe27224 */ /* 0x000fe200078e00e3 */
[----:B----4-:R-:W-:Y:S01]  /*e010*/  ISETP.GT.U32.AND P5, PT, R2, R7, PT ;  /* 0x000000070200720c */ /* 0x010fe20003fa4070 */
[----:B--2---:R-:W-:-:S12]  /*e020*/  IMAD R214, R0, R5, R3 ;  /* 0x0000000500d67224 */ /* 0x004fd800078e0203 */
[----:B------:R-:W-:Y:S01]  /*e030*/  @!P5 IMAD.IADD R7, R7, 0x1, -R2 ;  /* 0x000000010707d824 */ /* 0x000fe200078e0a02 */
[----:B------:R-:W-:-:S13]  /*e040*/  ISETP.GT.U32.AND P5, PT, R0, R214, PT ;  /* 0x000000d60000720c */ /* 0x000fda0003fa4070 */
[----:B------:R-:W-:-:S05]  /*e050*/  @!P5 IMAD.IADD R214, R214, 0x1, -R0 ;  /* 0x00000001d6d6d824 */ /* 0x000fca00078e0a00 */
[----:B------:R1:W-:Y:S04]  /*e060*/  STL [R1+0x424], R214 ;  /* 0x000424d601007387 */ /* 0x0003e80000100800 */
[----:B------:R-:W2:Y:S04]  /*e070*/  LDL.LU R227, [R1+0x370] ;  /* 0x0003700001e37983 */ /* 0x000ea80000300800 */
[----:B-1----:R-:W4:Y:S04]  /*e080*/  LDL.LU R214, [R1+0x3d0] ;  /* 0x0003d00001d67983 */ /* 0x002f280000300800 */
[----:B------:R-:W2:Y:S01]  /*e090*/  LDL.LU R215, [R1+0x3cc] ;  /* 0x0003cc0001d77983 */ /* 0x000ea20000300800 */
[----:B------:R-:W-:-:S02]  /*e0a0*/  ISETP.GT.U32.AND P4, PT, R2, R206, PT ;  /* 0x000000ce0200720c */ /* 0x000fc40003f84070 */
[C---:B------:R-:W-:Y:S02]  /*e0b0*/  ISETP.GT.U32.AND P3, PT, R2.reuse, R207, PT ;  /* 0x000000cf0200720c */ /* 0x040fe40003f64070 */
[C---:B------:R-:W-:Y:S02]  /*e0c0*/  ISETP.GT.U32.AND P2, PT, R2.reuse, R211, PT ;  /* 0x000000d30200720c */ /* 0x040fe40003f44070 */
[C---:B------:R-:W-:Y:S02]  /*e0d0*/  ISETP.GT.U32.AND P6, PT, R2.reuse, R210, PT ;  /* 0x000000d20200720c */ /* 0x040fe40003fc4070 */
[C---:B------:R-:W-:Y:S02]  /*e0e0*/  ISETP.GT.U32.AND P0, PT, R2.reuse, R218, PT ;  /* 0x000000da0200720c */ /* 0x040fe40003f04070 */
[----:B------:R-:W-:-:S03]  /*e0f0*/  ISETP.GT.U32.AND P1, PT, R2, R216, PT ;  /* 0x000000d80200720c */ /* 0x000fc60003f24070 */
[--C-:B------:R-:W-:Y:S02]  /*e100*/  @!P4 IMAD.IADD R206, R206, 0x1, -R2.reuse ;  /* 0x00000001cecec824 */ /* 0x100fe400078e0a02 */
[--C-:B------:R-:W-:Y:S01]  /*e110*/  @!P3 IMAD.IADD R207, R207, 0x1, -R2.reuse ;  /* 0x00000001cfcfb824 */ /* 0x100fe200078e0a02 */
[C---:B------:R-:W-:Y:S01]  /*e120*/  ISETP.GT.U32.AND P4, PT, R2.reuse, R7, PT ;  /* 0x000000070200720c */ /* 0x040fe20003f84070 */
[--C-:B------:R-:W-:Y:S01]  /*e130*/  @!P2 IMAD.IADD R211, R211, 0x1, -R2.reuse ;  /* 0x00000001d3d3a824 */ /* 0x100fe200078e0a02 */
[C---:B------:R-:W-:Y:S02]  /*e140*/  ISETP.GT.U32.AND P3, PT, R2.reuse, R206, PT ;  /* 0x000000ce0200720c */ /* 0x040fe40003f64070 */
[----:B------:R-:W-:Y:S01]  /*e150*/  ISETP.GT.U32.AND P2, PT, R2, R207, PT ;  /* 0x000000cf0200720c */ /* 0x000fe20003f44070 */
[--C-:B------:R-:W-:Y:S01]  /*e160*/  @!P6 IMAD.IADD R210, R210, 0x1, -R2.reuse ;  /* 0x00000001d2d2e824 */ /* 0x100fe200078e0a02 */
[----:B------:R-:W-:Y:S01]  /*e170*/  @!P0 IADD3 R218, R218, -R2, RZ ;  /* 0x80000002dada8210 */ /* 0x000fe20007ffe0ff */
[----:B------:R-:W-:-:S03]  /*e180*/  @!P1 IMAD.IADD R216, R216, 0x1, -R2 ;  /* 0x00000001d8d89824 */ /* 0x000fc600078e0a02 */
[C---:B------:R-:W-:Y:S02]  /*e190*/  ISETP.GT.U32.AND P6, PT, R2.reuse, R218, PT ;  /* 0x000000da0200720c */ /* 0x040fe40003fc4070 */
[C---:B------:R-:W-:Y:S01]  /*e1a0*/  ISETP.GT.U32.AND P1, PT, R2.reuse, R210, PT ;  /* 0x000000d20200720c */ /* 0x040fe20003f24070 */
[--C-:B------:R-:W-:Y:S01]  /*e1b0*/  @!P4 IMAD.IADD R7, R7, 0x1, -R2.reuse ;  /* 0x000000010707c824 */ /* 0x100fe200078e0a02 */
[----:B------:R-:W-:Y:S01]  /*e1c0*/  ISETP.GT.U32.AND P4, PT, R2, R219, PT ;  /* 0x000000db0200720c */ /* 0x000fe20003f84070 */
[----:B------:R-:W-:Y:S01]  /*e1d0*/  @!P3 IMAD.IADD R206, R206, 0x1, -R2 ;  /* 0x00000001ceceb824 */ /* 0x000fe200078e0a02 */
[C---:B------:R-:W-:Y:S02]  /*e1e0*/  ISETP.GT.U32.AND P3, PT, R2.reuse, R212, PT ;  /* 0x000000d40200720c */ /* 0x040fe40003f64070 */
[----:B------:R-:W-:Y:S02]  /*e1f0*/  @!P2 IADD3 R207, R207, -R2, RZ ;  /* 0x80000002cfcfa210 */ /* 0x000fe40007ffe0ff */
[----:B------:R-:W-:-:S02]  /*e200*/  ISETP.GT.U32.AND P2, PT, R2, R213, PT ;  /* 0x000000d50200720c */ /* 0x000fc40003f44070 */
[----:B------:R-:W-:Y:S01]  /*e210*/  ISETP.GT.U32.AND P0, PT, R2, R211, PT ;  /* 0x000000d30200720c */ /* 0x000fe20003f04070 */
[--C-:B------:R-:W-:Y:S02]  /*e220*/  @!P6 IMAD.IADD R218, R218, 0x1, -R2.reuse ;  /* 0x00000001dadae824 */ /* 0x100fe400078e0a02 */
[--C-:B------:R-:W-:Y:S01]  /*e230*/  @!P1 IMAD.IADD R210, R210, 0x1, -R2.reuse ;  /* 0x00000001d2d29824 */ /* 0x100fe200078e0a02 */
[C---:B------:R-:W-:Y:S01]  /*e240*/  ISETP.GT.U32.AND P1, PT, R2.reuse, R217, PT ;  /* 0x000000d90200720c */ /* 0x040fe20003f24070 */
[--C-:B------:R-:W-:Y:S01]  /*e250*/  @!P4 IMAD.IADD R219, R219, 0x1, -R2.reuse ;  /* 0x00000001dbdbc824 */ /* 0x100fe200078e0a02 */
[----:B------:R-:W-:Y:S01]  /*e260*/  ISETP.GT.U32.AND P5, PT, R2, R216, PT ;  /* 0x000000d80200720c */ /* 0x000fe20003fa4070 */
[----:B------:R-:W-:-:S04]  /*e270*/  @!P3 IMAD.IADD R212, R212, 0x1, -R2 ;  /* 0x00000001d4d4b824 */ /* 0x000fc800078e0a02 */
[--C-:B------:R-:W-:Y:S02]  /*e280*/  @!P2 IMAD.IADD R213, R213, 0x1, -R2.reuse ;  /* 0x00000001d5d5a824 */ /* 0x100fe400078e0a02 */
[----:B------:R-:W-:Y:S01]  /*e290*/  @!P0 IMAD.IADD R211, R211, 0x1, -R2 ;  /* 0x00000001d3d38824 */ /* 0x000fe200078e0a02 */
[----:B------:R-:W-:-:S03]  /*e2a0*/  ISETP.GT.U32.AND P0, PT, R2, R220, PT ;  /* 0x000000dc0200720c */ /* 0x000fc60003f04070 */
[--C-:B------:R-:W-:Y:S02]  /*e2b0*/  @!P1 IMAD.IADD R217, R217, 0x1, -R2.reuse ;  /* 0x00000001d9d99824 */ /* 0x100fe400078e0a02 */
[----:B------:R-:W-:Y:S01]  /*e2c0*/  @!P5 IMAD.IADD R216, R216, 0x1, -R2 ;  /* 0x00000001d8d8d824 */ /* 0x000fe200078e0a02 */
[C---:B------:R-:W-:Y:S01]  /*e2d0*/  ISETP.GT.U32.AND P5, PT, R2.reuse, R222, PT ;  /* 0x000000de0200720c */ /* 0x040fe20003fa4070 */
[----:B------:R-:W-:Y:S01]  /*e2e0*/  STL [R1+0x414], R7 ;  /* 0x0004140701007387 */ /* 0x000fe20000100800 */
[C---:B-----5:R-:W-:Y:S02]  /*e2f0*/  ISETP.GT.U32.AND P6, PT, R2.reuse, R6, PT ;  /* 0x000000060200720c */ /* 0x060fe40003fc4070 */
[C---:B---3--:R-:W-:Y:S02]  /*e300*/  ISETP.GT.U32.AND P4, PT, R2.reuse, R8, PT ;  /* 0x000000080200720c */ /* 0x048fe40003f84070 */
[C---:B------:R-:W-:Y:S02]  /*e310*/  ISETP.GT.U32.AND P3, PT, R2.reuse, R208, PT ;  /* 0x000000d00200720c */ /* 0x040fe40003f64070 */
[----:B------:R-:W-:-:S07]  /*e320*/  ISETP.GT.U32.AND P2, PT, R2, R209, PT ;  /* 0x000000d10200720c */ /* 0x000fce0003f44070 */
[--C-:B------:R-:W-:Y:S01]  /*e330*/  @!P6 IMAD.IADD R6, R6, 0x1, -R2.reuse ;  /* 0x000000010606e824 */ /* 0x100fe200078e0a02 */
[----:B------:R-:W-:Y:S01]  /*e340*/  ISETP.GT.U32.AND P6, PT, R2, R219, PT ;  /* 0x000000db0200720c */ /* 0x000fe20003fc4070 */
[--C-:B------:R-:W-:Y:S01]  /*e350*/  @!P4 IMAD.IADD R8, R8, 0x1, -R2.reuse ;  /* 0x000000010808c824 */ /* 0x100fe200078e0a02 */
[----:B------:R-:W-:Y:S01]  /*e360*/  ISETP.GT.U32.AND P4, PT, R2, R212, PT ;  /* 0x000000d40200720c */ /* 0x000fe20003f84070 */
[--C-:B------:R-:W-:Y:S01]  /*e370*/  @!P3 IMAD.IADD R208, R208, 0x1, -R2.reuse ;  /* 0x00000001d0d0b824 */ /* 0x100fe200078e0a02 */
[C---:B------:R-:W-:Y:S01]  /*e380*/  ISETP.GT.U32.AND P3, PT, R2.reuse, R213, PT ;  /* 0x000000d50200720c */ /* 0x040fe20003f64070 */
[----:B------:R-:W-:Y:S01]  /*e390*/  @!P2 IMAD.IADD R209, R209, 0x1, -R2 ;  /* 0x00000001d1d1a824 */ /* 0x000fe200078e0a02 */
[----:B------:R-:W-:Y:S02]  /*e3a0*/  ISETP.GT.U32.AND P2, PT, R2, R217, PT ;  /* 0x000000d90200720c */ /* 0x000fe40003f44070 */
[-C--:B------:R-:W-:Y:S01]  /*e3b0*/  @!P0 IADD3 R220, R220, -R2.reuse, RZ ;  /* 0x80000002dcdc8210 */ /* 0x080fe20007ffe0ff */
[----:B------:R-:W-:Y:S04]  /*e3c0*/  STL [R1+0x410], R206 ;  /* 0x000410ce01007387 */ /* 0x000fe80000100800 */
[----:B------:R-:W-:Y:S01]  /*e3d0*/  STL [R1+0x40c], R207 ;  /* 0x00040ccf01007387 */ /* 0x000fe20000100800 */
[----:B------:R-:W-:-:S03]  /*e3e0*/  @!P6 IADD3 R219, R219, -R2, RZ ;  /* 0x80000002dbdbe210 */ /* 0x000fc60007ffe0ff */
[----:B------:R-:W-:Y:S04]  /*e3f0*/  STL [R1+0x408], R210 ;  /* 0x000408d201007387 */ /* 0x000fe80000100800 */
[----:B------:R-:W-:Y:S01]  /*e400*/  STL [R1+0x404], R211 ;  /* 0x000404d301007387 */ /* 0x000fe20000100800 */
[----:B------:R-:W-:-:S03]  /*e410*/  @!P5 IMAD.IADD R222, R222, 0x1, -R2 ;  /* 0x00000001deded824 */ /* 0x000fc600078e0a02 */
[----:B------:R-:W-:Y:S01]  /*e420*/  STL [R1+0x400], R216 ;  /* 0x000400d801007387 */ /* 0x000fe20000100800 */
[----:B------:R-:W-:-:S03]  /*e430*/  ISETP.GT.U32.AND P5, PT, R2, R221, PT ;  /* 0x000000dd0200720c */ /* 0x000fc60003fa4070 */
[----:B------:R1:W-:Y:S01]  /*e440*/  STL [R1+0x3fc], R218 ;  /* 0x0003fcda01007387 */ /* 0x0003e20000100800 */
[--C-:B------:R-:W-:Y:S02]  /*e450*/  @!P4 IMAD.IADD R212, R212, 0x1, -R2.reuse ;  /* 0x00000001d4d4c824 */ /* 0x100fe400078e0a02 */
[--C-:B------:R-:W-:Y:S02]  /*e460*/  @!P3 IMAD.IADD R213, R213, 0x1, -R2.reuse ;  /* 0x00000001d5d5b824 */ /* 0x100fe400078e0a02 */
[--C-:B------:R-:W-:Y:S01]  /*e470*/  @!P2 IMAD.IADD R217, R217, 0x1, -R2.reuse ;  /* 0x00000001d9d9a824 */ /* 0x100fe200078e0a02 */
[----:B-1----:R-:W3:Y:S04]  /*e480*/  LDL.LU R218, [R1+0x3c4] ;  /* 0x0003c40001da7983 */ /* 0x002ee80000300800 */
[----:B------:R-:W5:Y:S04]  /*e490*/  LDL.LU R206, [R1+0x3c0] ;  /* 0x0003c00001ce7983 */ /* 0x000f680000300800 */
[----:B------:R-:W5:Y:S04]  /*e4a0*/  LDL.LU R207, [R1+0x3bc] ;  /* 0x0003bc0001cf7983 */ /* 0x000f680000300800 */
[----:B------:R-:W5:Y:S04]  /*e4b0*/  LDL.LU R210, [R1+0x3b8] ;  /* 0x0003b80001d27983 */ /* 0x000f680000300800 */
[----:B------:R1:W-:Y:S04]  /*e4c0*/  STL [R1+0x3f8], R219 ;  /* 0x0003f8db01007387 */ /* 0x0003e80000100800 */
[----:B------:R-:W5:Y:S04]  /*e4d0*/  LDL.LU R216, [R1+0x3b4] ;  /* 0x0003b40001d87983 */ /* 0x000f680000300800 */
[----:B-1----:R-:W5:Y:S04]  /*e4e0*/  LDL.LU R219, [R1+0x3b0] ;  /* 0x0003b00001db7983 */ /* 0x002f680000300800 */
[----:B------:R1:W-:Y:S04]  /*e4f0*/  STL [R1+0x3f4], R212 ;  /* 0x0003f4d401007387 */ /* 0x0003e80000100800 */
[----:B------:R1:W-:Y:S04]  /*e500*/  STL [R1+0x3f0], R213 ;  /* 0x0003f0d501007387 */ /* 0x0003e80000100800 */
[----:B------:R1:W-:Y:S04]  /*e510*/  STL [R1+0x3ec], R217 ;  /* 0x0003ecd901007387 */ /* 0x0003e80000100800 */
[----:B------:R-:W5:Y:S01]  /*e520*/  LDL.LU R7, [R1+0x3ac] ;  /* 0x0003ac0001077983 */ /* 0x000f620000300800 */
[----:B------:R-:W-:Y:S01]  /*e530*/  @!P5 IMAD.IADD R221, R221, 0x1, -R2 ;  /* 0x00000001ddddd824 */ /* 0x000fe200078e0a02 */
[----:B------:R-:W-:-:S02]  /*e540*/  ISETP.GT.U32.AND P5, PT, R2, R6, PT ;  /* 0x000000060200720c */ /* 0x000fc40003fa4070 */
[C---:B------:R-:W-:Y:S01]  /*e550*/  ISETP.GT.U32.AND P4, PT, R2.reuse, R8, PT ;  /* 0x000000080200720c */ /* 0x040fe20003f84070 */
[----:B------:R-:W5:Y:S01]  /*e560*/  LDL.LU R211, [R1+0x3a8] ;  /* 0x0003a80001d37983 */ /* 0x000f620000300800 */
[C---:B------:R-:W-:Y:S02]  /*e570*/  ISETP.GT.U32.AND P3, PT, R2.reuse, R208, PT ;  /* 0x000000d00200720c */ /* 0x040fe40003f64070 */
[C---:B------:R-:W-:Y:S02]  /*e580*/  ISETP.GT.U32.AND P2, PT, R2.reuse, R209, PT ;  /* 0x000000d10200720c */ /* 0x040fe40003f44070 */
[----:B------:R-:W-:-:S05]  /*e590*/  ISETP.GT.U32.AND P6, PT, R2, R221, PT ;  /* 0x000000dd0200720c */ /* 0x000fca0003fc4070 */
[--C-:B------:R-:W-:Y:S02]  /*e5a0*/  @!P5 IMAD.IADD R6, R6, 0x1, -R2.reuse ;  /* 0x000000010606d824 */ /* 0x100fe400078e0a02 */
[--C-:B------:R-:W-:Y:S02]  /*e5b0*/  @!P4 IMAD.IADD R8, R8, 0x1, -R2.reuse ;  /* 0x000000010808c824 */ /* 0x100fe400078e0a02 */
[----:B------:R-:W-:Y:S02]  /*e5c0*/  @!P3 IADD3 R208, R208, -R2, RZ ;  /* 0x80000002d0d0b210 */ /* 0x000fe40007ffe0ff */
[--C-:B------:R-:W-:Y:S02]  /*e5d0*/  @!P2 IMAD.IADD R209, R209, 0x1, -R2.reuse ;  /* 0x00000001d1d1a824 */ /* 0x100fe400078e0a02 */
[----:B------:R-:W-:Y:S01]  /*e5e0*/  @!P6 IMAD.IADD R221, R221, 0x1, -R2 ;  /* 0x00000001dddde824 */ /* 0x000fe200078e0a02 */
[C---:B----4-:R-:W-:Y:S02]  /*e5f0*/  ISETP.GT.U32.AND P1, PT, R2.reuse, R214, PT ;  /* 0x000000d60200720c */ /* 0x050fe40003f24070 */
[----:B--2---:R-:W-:-:S11]  /*e600*/  ISETP.GT.U32.AND P0, PT, R2, R215, PT ;  /* 0x000000d70200720c */ /* 0x004fd60003f04070 */
[--C-:B------:R-:W-:Y:S01]  /*e610*/  @!P1 IMAD.IADD R214, R214, 0x1, -R2.reuse ;  /* 0x00000001d6d69824 */ /* 0x100fe200078e0a02 */
[C---:B------:R-:W-:Y:S01]  /*e620*/  ISETP.GT.U32.AND P1, PT, R2.reuse, R220, PT ;  /* 0x000000dc0200720c */ /* 0x040fe20003f24070 */
[----:B------:R-:W-:Y:S01]  /*e630*/  @!P0 IMAD.IADD R215, R215, 0x1, -R2 ;  /* 0x00000001d7d78824 */ /* 0x000fe200078e0a02 */
[----:B------:R-:W-:-:S11]  /*e640*/  ISETP.GT.U32.AND P0, PT, R2, R222, PT ;  /* 0x000000de0200720c */ /* 0x000fd60003f04070 */
[--C-:B------:R-:W-:Y:S01]  /*e650*/  @!P1 IMAD.IADD R220, R220, 0x1, -R2.reuse ;  /* 0x00000001dcdc9824 */ /* 0x100fe200078e0a02 */
[----:B------:R-:W-:Y:S01]  /*e660*/  ISETP.GT.U32.AND P1, PT, R2, R214, PT ;  /* 0x000000d60200720c */ /* 0x000fe20003f24070 */
[--C-:B------:R-:W-:Y:S01]  /*e670*/  @!P0 IMAD.IADD R222, R222, 0x1, -R2.reuse ;  /* 0x00000001dede8824 */ /* 0x100fe200078e0a02 */
[----:B------:R-:W-:Y:S02]  /*e680*/  ISETP.GT.U32.AND P0, PT, R2, R215, PT ;  /* 0x000000d70200720c */ /* 0x000fe40003f04070 */
[----:B------:R2:W-:Y:S04]  /*e690*/  STL [R1+0x3e8], R220 ;  /* 0x0003e8dc01007387 */ /* 0x0005e80000100800 */
[----:B-1----:R-:W4:Y:S04]  /*e6a0*/  LDL.LU R212, [R1+0x3a4] ;  /* 0x0003a40001d47983 */ /* 0x002f280000300800 */
[----:B------:R-:W4:Y:S01]  /*e6b0*/  LDL.LU R213, [R1+0x3a0] ;  /* 0x0003a00001d57983 */ /* 0x000f220000300800 */
[----:B------:R-:W-:-:S03]  /*e6c0*/  @!P1 IMAD.IADD R214, R214, 0x1, -R2 ;  /* 0x00000001d6d69824 */ /* 0x000fc600078e0a02 */
[----:B------:R1:W-:Y:S01]  /*e6d0*/  STL [R1+0x3e4], R222 ;  /* 0x0003e4de01007387 */ /* 0x0003e20000100800 */
[----:B------:R-:W-:-:S03]  /*e6e0*/  @!P0 IMAD.IADD R215, R215, 0x1, -R2 ;  /* 0x00000001d7d78824 */ /* 0x000fc600078e0a02 */
[----:B------:R-:W4:Y:S04]  /*e6f0*/  LDL.LU R217, [R1+0x39c] ;  /* 0x00039c0001d97983 */ /* 0x000f280000300800 */
[----:B--2---:R-:W2:Y:S04]  /*e700*/  LDL.LU R220, [R1+0x398] ;  /* 0x0003980001dc7983 */ /* 0x004ea80000300800 */
[----:B-1----:R-:W2:Y:S04]  /*e710*/  LDL.LU R222, [R1+0x394] ;  /* 0x0003940001de7983 */ /* 0x002ea80000300800 */
[----:B------:R-:W-:Y:S04]  /*e720*/  STL [R1+0x3e0], R6 ;  /* 0x0003e00601007387 */ /* 0x000fe80000100800 */
[----:B------:R-:W-:Y:S04]  /*e730*/  STL [R1+0x3dc], R8 ;  /* 0x0003dc0801007387 */ /* 0x000fe80000100800 */
[----:B------:R-:W-:Y:S04]  /*e740*/  STL [R1+0x3d8], R208 ;  /* 0x0003d8d001007387 */ /* 0x000fe80000100800 */
[----:B------:R-:W-:Y:S04]  /*e750*/  STL [R1+0x3d4], R209 ;  /* 0x0003d4d101007387 */ /* 0x000fe80000100800 */
[----:B------:R-:W-:Y:S04]  /*e760*/  STL [R1+0x3d0], R214 ;  /* 0x0003d0d601007387 */ /* 0x000fe80000100800 */
[----:B------:R-:W-:Y:S04]  /*e770*/  STL [R1+0x3cc], R215 ;  /* 0x0003ccd701007387 */ /* 0x000fe80000100800 */
[----:B------:R1:W-:Y:S02]  /*e780*/  STL [R1+0x3c8], R221 ;  /* 0x0003c8dd01007387 */ /* 0x0003e40000100800 */
[----:B-1----:R-:W-:-:S02]  /*e790*/  IMAD.MOV.U32 R221, RZ, RZ, R223 ;  /* 0x000000ffffdd7224 */ /* 0x002fc400078e00df */
[----:B------:R-:W4:Y:S04]  /*e7a0*/  LDL.LU R223, [R1+0x380] ;  /* 0x0003800001df7983 */ /* 0x000f280000300800 */
[----:B------:R-:W2:Y:S04]  /*e7b0*/  LDL.LU R208, [R1+0x38c] ;  /* 0x00038c0001d07983 */ /* 0x000ea80000300800 */
[----:B------:R-:W2:Y:S04]  /*e7c0*/  LDL.LU R209, [R1+0x388] ;  /* 0x0003880001d17983 */ /* 0x000ea80000300800 */
[----:B------:R-:W2:Y:S01]  /*e7d0*/  LDL.LU R214, [R1+0x384] ;  /* 0x0003840001d67983 */ /* 0x000ea20000300800 */
[----:B---3--:R-:W-:-:S13]  /*e7e0*/  ISETP.GT.U32.AND P5, PT, R2, R218, PT ;  /* 0x000000da0200720c */ /* 0x008fda0003fa4070 */
[----:B------:R-:W-:Y:S01]  /*e7f0*/  @!P5 IMAD.IADD R218, R218, 0x1, -R2 ;  /* 0x00000001dadad824 */ /* 0x000fe200078e0a02 */
[----:B-----5:R-:W-:-:S13]  /*e800*/  ISETP.GT.U32.AND P6, PT, R2, R7, PT ;  /* 0x000000070200720c */ /* 0x020fda0003fc4070 */
[----:B------:R-:W-:Y:S01]  /*e810*/  @!P6 IMAD.IADD R7, R7, 0x1, -R2 ;  /* 0x000000010707e824 */ /* 0x000fe200078e0a02 */
[----:B------:R-:W-:-:S13]  /*e820*/  ISETP.GT.U32.AND P6, PT, R2, R218, PT ;  /* 0x000000da0200720c */ /* 0x000fda0003fc4070 */
[----:B------:R-:W-:-:S05]  /*e830*/  @!P6 IMAD.IADD R218, R218, 0x1, -R2 ;  /* 0x00000001dadae824 */ /* 0x000fca00078e0a02 */
[----:B------:R1:W-:Y:S02]  /*e840*/  STL [R1+0x3c4], R218 ;  /* 0x0003c4da01007387 */ /* 0x0003e40000100800 */
[----:B-1----:R-:W-:Y:S02]  /*e850*/  IMAD.MOV.U32 R218, RZ, RZ, R224 ;  /* 0x000000ffffda7224 */ /* 0x002fe400078e00e0 */
[----:B------:R-:W-:Y:S02]  /*e860*/  IMAD.MOV.U32 R224, RZ, RZ, R226 ;  /* 0x000000ffffe07224 */ /* 0x000fe400078e00e2 */
[----:B------:R-:W-:Y:S01]  /*e870*/  IMAD.MOV.U32 R226, RZ, RZ, R228 ;  /* 0x000000ffffe27224 */ /* 0x000fe200078e00e4 */
[----:B------:R-:W-:Y:S01]  /*e880*/  MOV R228, R230 ;  /* 0x000000e600e47202 */ /* 0x000fe20000000f00 */
[----:B------:R-:W-:Y:S02]  /*e890*/  IMAD.MOV.U32 R230, RZ, RZ, R232 ;  /* 0x000000ffffe67224 */ /* 0x000fe400078e00e8 */
[----:B------:R-:W-:-:S02]  /*e8a0*/  IMAD.MOV.U32 R232, RZ, RZ, R234 ;  /* 0x000000ffffe87224 */ /* 0x000fc400078e00ea */
[----:B------:R-:W-:Y:S02]  /*e8b0*/  IMAD.MOV.U32 R234, RZ, RZ, R236 ;  /* 0x000000ffffea7224 */ /* 0x000fe400078e00ec */
[----:B------:R-:W-:Y:S02]  /*e8c0*/  IMAD.MOV.U32 R236, RZ, RZ, R238 ;  /* 0x000000ffffec7224 */ /* 0x000fe400078e00ee */
[----:B------:R-:W-:Y:S02]  /*e8d0*/  IMAD.MOV.U32 R238, RZ, RZ, R240 ;  /* 0x000000ffffee7224 */ /* 0x000fe400078e00f0 */
[----:B----4-:R-:W-:Y:S02]  /*e8e0*/  IMAD.MOV.U32 R215, RZ, RZ, R223 ;  /* 0x000000ffffd77224 */ /* 0x010fe400078e00df */
[----:B------:R-:W-:Y:S02]  /*e8f0*/  IMAD.MOV.U32 R223, RZ, RZ, R225 ;  /* 0x000000ffffdf7224 */ /* 0x000fe400078e00e1 */
[----:B------:R-:W-:-:S02]  /*e900*/  IMAD.MOV.U32 R225, RZ, RZ, R227 ;  /* 0x000000ffffe17224 */ /* 0x000fc400078e00e3 */
[----:B------:R-:W-:Y:S02]  /*e910*/  IMAD.MOV.U32 R227, RZ, RZ, R229 ;  /* 0x000000ffffe37224 */ /* 0x000fe400078e00e5 */
[----:B------:R-:W-:Y:S02]  /*e920*/  IMAD.MOV.U32 R229, RZ, RZ, R231 ;  /* 0x000000ffffe57224 */ /* 0x000fe400078e00e7 */
[----:B------:R-:W-:Y:S02]  /*e930*/  IMAD.MOV.U32 R231, RZ, RZ, R233 ;  /* 0x000000ffffe77224 */ /* 0x000fe400078e00e9 */
[----:B------:R-:W-:Y:S02]  /*e940*/  IMAD.MOV.U32 R233, RZ, RZ, R235 ;  /* 0x000000ffffe97224 */ /* 0x000fe400078e00eb */
[----:B------:R-:W-:Y:S01]  /*e950*/  IMAD.MOV.U32 R235, RZ, RZ, R237 ;  /* 0x000000ffffeb7224 */ /* 0x000fe200078e00ed */
[----:B------:R-:W-:Y:S02]  /*e960*/  MOV R237, R239 ;  /* 0x000000ef00ed7202 */ /* 0x000fe40000000f00 */
[----:B------:R-:W3:Y:S04]  /*e970*/  LDL.LU R239, [R1+0xe4] ;  /* 0x0000e40001ef7983 */ /* 0x000ee80000300800 */
[----:B------:R-:W4:Y:S01]  /*e980*/  LDL.LU R240, [R1+0x2b0] ;  /* 0x0002b00001f07983 */ /* 0x000f220000300800 */
[----:B------:R-:W-:-:S02]  /*e990*/  ISETP.GT.U32.AND P4, PT, R2, R206, PT ;  /* 0x000000ce0200720c */ /* 0x000fc40003f84070 */
[C---:B------:R-:W-:Y:S02]  /*e9a0*/  ISETP.GT.U32.AND P3, PT, R2.reuse, R207, PT ;  /* 0x000000cf0200720c */ /* 0x040fe40003f64070 */
[----:B------:R-:W-:-:S09]  /*e9b0*/  ISETP.GT.U32.AND P5, PT, R2, R211, PT ;  /* 0x000000d30200720c */ /* 0x000fd20003fa4070 */
[--C-:B------:R-:W-:Y:S01]  /*e9c0*/  @!P4 IMAD.IADD R206, R206, 0x1, -R2.reuse ;  /* 0x00000001cecec824 */ /* 0x100fe200078e0a02 */
[C---:B------:R-:W-:Y:S01]  /*e9d0*/  ISETP.GT.U32.AND P4, PT, R2.reuse, R212, PT ;  /* 0x000000d40200720c */ /* 0x040fe20003f84070 */
[--C-:B------:R-:W-:Y:S02]  /*e9e0*/  @!P3 IMAD.IADD R207, R207, 0x1, -R2.reuse ;  /* 0x00000001cfcfb824 */ /* 0x100fe400078e0a02 */
[----:B------:R-:W-:Y:S01]  /*e9f0*/  @!P5 IMAD.IADD R211, R211, 0x1, -R2 ;  /* 0x00000001d3d3d824 */ /* 0x000fe200078e0a02 */
[----:B------:R-:W-:-:S09]  /*ea00*/  ISETP.GT.U32.AND P5, PT, R2, R206, PT ;  /* 0x000000ce0200720c */ /* 0x000fd20003fa4070 */
[----:B------:R-:W-:Y:S01]  /*ea10*/  @!P4 IMAD.IADD R212, R212, 0x1, -R2 ;  /* 0x00000001d4d4c824 */ /* 0x000fe200078e0a02 */
[----:B------:R-:W-:Y:S01]  /*ea20*/  ISETP.GT.U32.AND P4, PT, R2, R207, PT ;  /* 0x000000cf0200720c */ /* 0x000fe20003f84070 */
[----:B------:R-:W-:Y:S02]  /*ea30*/  IMAD.MOV.U32 R6, RZ, RZ, R223 ;  /* 0x000000ffff067224 */ /* 0x000fe400078e00df */
[----:B------:R-:W-:Y:S02]  /*ea40*/  IMAD.MOV.U32 R8, RZ, RZ, R224 ;  /* 0x000000ffff087224 */ /* 0x000fe400078e00e0 */
[----:B------:R-:W-:Y:S02]  /*ea50*/  IMAD.MOV.U32 R223, RZ, RZ, R225 ;  /* 0x000000ffffdf7224 */ /* 0x000fe400078e00e1 */
[----:B------:R-:W-:Y:S01]  /*ea60*/  IMAD.MOV.U32 R224, RZ, RZ, R226 ;  /* 0x000000ffffe07224 */ /* 0x000fe200078e00e2 */
[----:B------:R-:W-:Y:S01]  /*ea70*/  MOV R226, R228 ;  /* 0x000000e400e27202 */ /* 0x000fe20000000f00 */
[----:B------:R-:W-:-:S02]  /*ea80*/  @!P5 IMAD.IADD R206, R206, 0x1, -R2 ;  /* 0x00000001ceced824 */ /* 0x000fc400078e0a02 */
[----:B------:R-:W-:Y:S02]  /*ea90*/  IMAD.MOV.U32 R225, RZ, RZ, R227 ;  /* 0x000000ffffe17224 */ /* 0x000fe400078e00e3 */
[----:B------:R-:W-:Y:S02]  /*eaa0*/  @!P4 IMAD.IADD R207, R207, 0x1, -R2 ;  /* 0x00000001cfcfc824 */ /* 0x000fe400078e0a02 */
[----:B------:R-:W-:Y:S02]  /*eab0*/  IMAD.MOV.U32 R227, RZ, RZ, R229 ;  /* 0x000000ffffe37224 */ /* 0x000fe400078e00e5 */
[----:B------:R-:W-:Y:S02]  /*eac0*/  IMAD.MOV.U32 R228, RZ, RZ, R230 ;  /* 0x000000ffffe47224 */ /* 0x000fe400078e00e6 */
[----:B------:R-:W-:Y:S02]  /*ead0*/  IMAD.MOV.U32 R229, RZ, RZ, R231 ;  /* 0x000000ffffe57224 */ /* 0x000fe400078e00e7 */
[----:B------:R-:W-:-:S02]  /*eae0*/  IMAD.MOV.U32 R230, RZ, RZ, R232 ;  /* 0x000000ffffe67224 */ /* 0x000fc400078e00e8 */
[----:B------:R-:W-:Y:S02]  /*eaf0*/  IMAD.MOV.U32 R231, RZ, RZ, R233 ;  /* 0x000000ffffe77224 */ /* 0x000fe400078e00e9 */
[----:B------:R-:W-:Y:S01]  /*eb00*/  IMAD.MOV.U32 R232, RZ, RZ, R234 ;  /* 0x000000ffffe87224 */ /* 0x000fe200078e00ea */
[----:B------:R1:W-:Y:S01]  /*eb10*/  STL [R1+0x3c0], R206 ;  /* 0x0003c0ce01007387 */ /* 0x0003e20000100800 */
[----:B------:R-:W-:Y:S01]  /*eb20*/  IMAD.MOV.U32 R234, RZ, RZ, R235 ;  /* 0x000000ffffea7224 */ /* 0x000fe200078e00eb */
[----:B------:R-:W-:Y:S01]  /*eb30*/  MOV R235, R237 ;  /* 0x000000ed00eb7202 */ /* 0x000fe20000000f00 */
[----:B------:R-:W-:Y:S01]  /*eb40*/  IMAD.MOV.U32 R233, RZ, RZ, R236 ;  /* 0x000000ffffe97224 */ /* 0x000fe200078e00ec */
[----:B------:R5:W-:Y:S01]  /*eb50*/  STL [R1+0x3bc], R207 ;  /* 0x0003bccf01007387 */ /* 0x000be20000100800 */
[----:B------:R-:W-:Y:S02]  /*eb60*/  IMAD.MOV.U32 R236, RZ, RZ, R238 ;  /* 0x000000ffffec7224 */ /* 0x000fe400078e00ee */
[----:B---3--:R-:W-:-:S02]  /*eb70*/  IMAD.MOV.U32 R237, RZ, RZ, R239 ;  /* 0x000000ffffed7224 */ /* 0x008fc400078e00ef */
[----:B------:R-:W-:Y:S02]  /*eb80*/  IMAD.MOV.U32 R239, RZ, RZ, R244 ;  /* 0x000000ffffef7224 */ /* 0x000fe400078e00f4 */
[----:B----4-:R-:W-:Y:S02]  /*eb90*/  IMAD.MOV.U32 R238, RZ, RZ, R240 ;  /* 0x000000ffffee7224 */ /* 0x010fe400078e00f0 */
[----:B------:R-:W3:Y:S04]  /*eba0*/  LDL.LU R240, [R1+0x178] ;  /* 0x0001780001f07983 */ /* 0x000ee80000300800 */
[----:B------:R-:W4:Y:S01]  /*ebb0*/  LDL.LU R244, [R1+0x110] ;  /* 0x0001100001f47983 */ /* 0x000f220000300800 */
[C---:B------:R-:W-:Y:S02]  /*ebc0*/  ISETP.GT.U32.AND P2, PT, R2.reuse, R210, PT ;  /* 0x000000d20200720c */ /* 0x040fe40003f44070 */
[----:B------:R-:W-:-:S11]  /*ebd0*/  ISETP.GT.U32.AND P3, PT, R2, R213, PT ;  /* 0x000000d50200720c */ /* 0x000fd60003f64070 */
[----:B------:R-:W-:Y:S02]  /*ebe0*/  @!P2 IADD3 R210, R210, -R2, RZ ;  /* 0x80000002d2d2a210 */ /* 0x000fe40007ffe0ff */
[----:B------:R-:W-:Y:S02]  /*ebf0*/  @!P3 IMAD.IADD R213, R213, 0x1, -R2 ;  /* 0x00000001d5d5b824 */ /* 0x000fe400078e0a02 */
[----:B------:R-:W-:Y:S01]  /*ec00*/  ISETP.GT.U32.AND P3, PT, R2, R210, PT ;  /* 0x000000d20200720c */ /* 0x000fe20003f64070 */
[----:B-1----:R-:W-:Y:S02]  /*ec10*/  IMAD.MOV.U32 R206, RZ, RZ, R223 ;  /* 0x000000ffffce7224 */ /* 0x002fe400078e00df */
[----:B-----5:R-:W-:Y:S01]  /*ec20*/  IMAD.MOV.U32 R207, RZ, RZ, R224 ;  /* 0x000000ffffcf7224 */ /* 0x020fe200078e00e0 */
[----:B------:R-:W-:Y:S01]  /*ec30*/  MOV R224, R226 ;  /* 0x000000e200e07202 */ /* 0x000fe20000000f00 */
[----:B------:R-:W-:Y:S02]  /*ec40*/  IMAD.MOV.U32 R223, RZ, RZ, R225 ;  /* 0x000000ffffdf7224 */ /* 0x000fe400078e00e1 */
[----:B------:R-:W-:-:S02]  /*ec50*/  IMAD.MOV.U32 R225, RZ, RZ, R227 ;  /* 0x000000ffffe17224 */ /* 0x000fc400078e00e3 */
[----:B------:R-:W-:Y:S02]  /*ec60*/  IMAD.MOV.U32 R227, RZ, RZ, R228 ;  /* 0x000000ffffe37224 */ /* 0x000fe400078e00e4 */
[----:B------:R-:W-:Y:S02]  /*ec70*/  IMAD.MOV.U32 R226, RZ, RZ, R229 ;  /* 0x000000ffffe27224 */ /* 0x000fe400078e00e5 */
[----:B------:R-:W-:Y:S02]  /*ec80*/  @!P3 IMAD.IADD R210, R210, 0x1, -R2 ;  /* 0x00000001d2d2b824 */ /* 0x000fe400078e0a02 */
[----:B------:R-:W-:Y:S02]  /*ec90*/  IMAD.MOV.U32 R228, RZ, RZ, R230 ;  /* 0x000000ffffe47224 */ /* 0x000fe400078e00e6 */
[----:B------:R-:W-:Y:S02]  /*eca0*/  IMAD.MOV.U32 R229, RZ, RZ, R231 ;  /* 0x000000ffffe57224 */ /* 0x000fe400078e00e7 */
[----:B------:R-:W-:Y:S01]  /*ecb0*/  IMAD.MOV.U32 R230, RZ, RZ, R232 ;  /* 0x000000ffffe67224 */ /* 0x000fe200078e00e8 */
[----:B------:R-:W-:Y:S01]  /*ecc0*/  MOV R232, R238 ;  /* 0x000000ee00e87202 */ /* 0x000fe20000000f00 */
[----:B------:R-:W-:Y:S01]  /*ecd0*/  IMAD.MOV.U32 R231, RZ, RZ, R236 ;  /* 0x000000ffffe77224 */ /* 0x000fe200078e00ec */
[----:B------:R1:W-:Y:S01]  /*ece0*/  STL [R1+0x3b8], R210 ;  /* 0x0003b8d201007387 */ /* 0x0003e20000100800 */
[----:B------:R-:W-:-:S02]  /*ecf0*/  IMAD.MOV.U32 R236, RZ, RZ, R237 ;  /* 0x000000ffffec7224 */ /* 0x000fc400078e00ed */
[----:B------:R-:W-:Y:S02]  /*ed00*/  IMAD.MOV.U32 R237, RZ, RZ, R239 ;  /* 0x000000ffffed7224 */ /* 0x000fe400078e00ef */
[----:B------:R-:W5:Y:S01]  /*ed10*/  LDL.LU R239, [R1+0x2c4] ;  /* 0x0002c40001ef7983 */ /* 0x000f620000300800 */
[C---:B------:R-:W-:Y:S01]  /*ed20*/  ISETP.GT.U32.AND P0, PT, R2.reuse, R219, PT ;  /* 0x000000db0200720c */ /* 0x040fe20003f04070 */
[----:B----4-:R-:W-:Y:S02]  /*ed30*/  IMAD.MOV.U32 R238, RZ, RZ, R244 ;  /* 0x000000ffffee7224 */ /* 0x010fe400078e00f4 */
[----:B------:R-:W-:Y:S02]  /*ed40*/  IMAD.MOV.U32 R244, RZ, RZ, R245 ;  /* 0x000000fffff47224 */ /* 0x000fe400078e00f5 */
[----:B------:R-:W4:Y:S01]  /*ed50*/  LDL.LU R245, [R1+0x80] ;  /* 0x0000800001f57983 */ /* 0x000f220000300800 */
[----:B------:R-:W-:-:S07]  /*ed60*/  ISETP.GT.U32.AND P1, PT, R2, R216, PT ;  /* 0x000000d80200720c */ /* 0x000fce0003f24070 */
[--C-:B------:R-:W-:Y:S01]  /*ed70*/  @!P0 IMAD.IADD R219, R219, 0x1, -R2.reuse ;  /* 0x00000001dbdb8824 */ /* 0x100fe200078e0a02 */
[C---:B--2---:R-:W-:Y:S02]  /*ed80*/  ISETP.GT.U32.AND P0, PT, R2.reuse, R222, PT ;  /* 0x000000de0200720c */ /* 0x044fe40003f04070 */
[C---:B------:R-:W-:Y:S02]  /*ed90*/  ISETP.GT.U32.AND P2, PT, R2.reuse, R217, PT ;  /* 0x000000d90200720c */ /* 0x040fe40003f44070 */
[----:B------:R-:W-:Y:S01]  /*eda0*/  ISETP.GT.U32.AND P5, PT, R2, R211, PT ;  /* 0x000000d30200720c */ /* 0x000fe20003fa4070 */
[----:B------:R-:W-:Y:S01]  /*edb0*/  @!P1 IMAD.IADD R216, R216, 0x1, -R2 ;  /* 0x00000001d8d89824 */ /* 0x000fe200078e0a02 */
[----:B------:R-:W-:-:S07]  /*edc0*/  ISETP.GT.U32.AND P1, PT, R2, R220, PT ;  /* 0x000000dc0200720c */ /* 0x000fce0003f24070 */
[----:B------:R-:W-:Y:S02]  /*edd0*/  @!P0 IADD3 R222, R222, -R2, RZ ;  /* 0x80000002dede8210 */ /* 0x000fe40007ffe0ff */
[--C-:B------:R-:W-:Y:S01]  /*ede0*/  @!P2 IMAD.IADD R217, R217, 0x1, -R2.reuse ;  /* 0x00000001d9d9a824 */ /* 0x100fe200078e0a02 */
[C---:B------:R-:W-:Y:S02]  /*edf0*/  ISETP.GT.U32.AND P0, PT, R2.reuse, R7, PT ;  /* 0x000000070200720c */ /* 0x040fe40003f04070 */
[C---:B------:R-:W-:Y:S02]  /*ee00*/  ISETP.GT.U32.AND P2, PT, R2.reuse, R216, PT ;  /* 0x000000d80200720c */ /* 0x040fe40003f44070 */
[C---:B------:R-:W-:Y:S02]  /*ee10*/  ISETP.GT.U32.AND P4, PT, R2.reuse, R212, PT ;  /* 0x000000d40200720c */ /* 0x040fe40003f84070 */
[----:B------:R-:W-:Y:S01]  /*ee20*/  ISETP.GT.U32.AND P3, PT, R2, R213, PT ;  /* 0x000000d50200720c */ /* 0x000fe20003f64070 */
[----:B------:R-:W-:Y:S01]  /*ee30*/  @!P1 IMAD.IADD R220, R220, 0x1, -R2 ;  /* 0x00000001dcdc9824 */ /* 0x000fe200078e0a02 */
[----:B------:R-:W-:-:S02]  /*ee40*/  ISETP.GT.U32.AND P1, PT, R2, R219, PT ;  /* 0x000000db0200720c */ /* 0x000fc40003f24070 */
[----:B------:R-:W-:-:S03]  /*ee50*/  ISETP.GT.U32.AND P6, PT, R2, R222, PT ;  /* 0x000000de0200720c */ /* 0x000fc60003fc4070 */
[--C-:B------:R-:W-:Y:S01]  /*ee60*/  @!P0 IMAD.IADD R7, R7, 0x1, -R2.reuse ;  /* 0x0000000107078824 */ /* 0x100fe200078e0a02 */
[C---:B------:R-:W-:Y:S01]  /*ee70*/  ISETP.GT.U32.AND P0, PT, R2.reuse, R221, PT ;  /* 0x000000dd0200720c */ /* 0x040fe20003f04070 */
[--C-:B------:R-:W-:Y:S01]  /*ee80*/  @!P5 IMAD.IADD R211, R211, 0x1, -R2.reuse ;  /* 0x00000001d3d3d824 */ /* 0x100fe200078e0a02 */
[----:B------:R-:W-:Y:S01]  /*ee90*/  ISETP.GT.U32.AND P5, PT, R2, R208, PT ;  /* 0x000000d00200720c */ /* 0x000fe20003fa4070 */
[--C-:B------:R-:W-:Y:S01]  /*eea0*/  @!P2 IMAD.IADD R216, R216, 0x1, -R2.reuse ;  /* 0x00000001d8d8a824 */ /* 0x100fe200078e0a02 */
[----:B------:R-:W-:Y:S01]  /*eeb0*/  ISETP.GT.U32.AND P2, PT, R2, R217, PT ;  /* 0x000000d90200720c */ /* 0x000fe20003f44070 */
[----:B------:R-:W-:Y:S01]  /*eec0*/  @!P4 IMAD.IADD R212, R212, 0x1, -R2 ;  /* 0x00000001d4d4c824 */ /* 0x000fe200078e0a02 */
[----:B------:R-:W-:Y:S01]  /*eed0*/  ISETP.GT.U32.AND P4, PT, R2, R209, PT ;  /* 0x000000d10200720c */ /* 0x000fe20003f84070 */
[----:B-1----:R-:W-:Y:S02]  /*eee0*/  IMAD.MOV.U32 R210, RZ, RZ, R223 ;  /* 0x000000ffffd27224 */ /* 0x002fe400078e00df */
[----:B------:R-:W-:Y:S01]  /*eef0*/  IMAD.MOV.U32 R223, RZ, RZ, R225 ;  /* 0x000000ffffdf7224 */ /* 0x000fe200078e00e1 */
[----:B------:R-:W-:Y:S01]  /*ef00*/  @!P1 IADD3 R219, R219, -R2, RZ ;  /* 0x80000002dbdb9210 */ /* 0x000fe20007ffe0ff */
[----:B------:R-:W-:Y:S01]  /*ef10*/  IMAD.HI.U32 R3, R252, R12, RZ ;  /* 0x0000000cfc037227 */ /* 0x000fe200078e00ff */
[----:B------:R1:W-:Y:S01]  /*ef20*/  STL [R1+0x3b4], R216 ;  /* 0x0003b4d801007387 */ /* 0x0003e20000100800 */
[----:B------:R-:W-:-:S02]  /*ef30*/  ISETP.GT.U32.AND P1, PT, R2, R220, PT ;  /* 0x000000dc0200720c */ /* 0x000fc40003f24070 */
[----:B------:R-:W-:Y:S01]  /*ef40*/  IMAD.MOV.U32 R225, RZ, RZ, R226 ;  /* 0x000000ffffe17224 */ /* 0x000fe200078e00e2 */
[----:B------:R-:W-:Y:S01]  /*ef50*/  MOV R226, R228 ;  /* 0x000000e400e27202 */ /* 0x000fe20000000f00 */
[--C-:B------:R-:W-:Y:S01]  /*ef60*/  @!P3 IMAD.IADD R213, R213, 0x1, -R2.reuse ;  /* 0x00000001d5d5b824 */ /* 0x100fe200078e0a02 */
[----:B------:R-:W-:Y:S01]  /*ef70*/  ISETP.GT.U32.AND P3, PT, R2, R214, PT ;  /* 0x000000d60200720c */ /* 0x000fe20003f64070 */
[----:B------:R-:W-:Y:S01]  /*ef80*/  @!P6 IMAD.IADD R222, R222, 0x1, -R2 ;  /* 0x00000001dedee824 */ /* 0x000fe200078e0a02 */
[----:B------:R-:W-:Y:S01]  /*ef90*/  ISETP.GT.U32.AND P6, PT, R2, R6, PT ;  /* 0x000000060200720c */ /* 0x000fe20003fc4070 */
[----:B------:R-:W-:Y:S02]  /*efa0*/  IMAD.MOV.U32 R228, RZ, RZ, R230 ;  /* 0x000000ffffe47224 */ /* 0x000fe400078e00e6 */
[----:B-1----:R-:W-:Y:S02]  /*efb0*/  IMAD.MOV.U32 R216, RZ, RZ, R224 ;  /* 0x000000ffffd87224 */ /* 0x002fe400078e00e0 */
[----:B------:R-:W-:-:S02]  /*efc0*/  IMAD.MOV.U32 R224, RZ, RZ, R229 ;  /* 0x000000ffffe07224 */ /* 0x000fc400078e00e5 */
[----:B------:R-:W-:Y:S02]  /*efd0*/  IMAD.MOV.U32 R230, RZ, RZ, R232 ;  /* 0x000000ffffe67224 */ /* 0x000fe400078e00e8 */
[----:B------:R-:W-:Y:S02]  /*efe0*/  IMAD.MOV R3, RZ, RZ, -R3 ;  /* 0x000000ffff037224 */ /* 0x000fe400078e0a03 */
[----:B------:R-:W-:Y:S02]  /*eff0*/  IMAD.MOV.U32 R229, RZ, RZ, R237 ;  /* 0x000000ffffe57224 */ /* 0x000fe400078e00ed */
[----:B------:R-:W-:Y:S02]  /*f000*/  IMAD.MOV.U32 R232, RZ, RZ, R238 ;  /* 0x000000ffffe87224 */ /* 0x000fe400078e00ee */
[----:B-----5:R-:W-:Y:S02]  /*f010*/  IMAD.MOV.U32 R237, RZ, RZ, R239 ;  /* 0x000000ffffed7224 */ /* 0x020fe400078e00ef */
[--C-:B------:R-:W-:Y:S01]  /*f020*/  @!P0 IMAD.IADD R221, R221, 0x1, -R2.reuse ;  /* 0x00000001dddd8824 */ /* 0x100fe200078e0a02 */
[----:B------:R-:W-:Y:S01]  /*f030*/  ISETP.GT.U32.AND P0, PT, R2, R8, PT ;  /* 0x000000080200720c */ /* 0x000fe20003f04070 */
[----:B------:R-:W-:Y:S01]  /*f040*/  IMAD.MOV.U32 R239, RZ, RZ, R251 ;  /* 0x000000ffffef7224 */ /* 0x000fe200078e00fb */
[----:B------:R-:W-:Y:S01]  /*f050*/  @!P2 IADD3 R217, R217, -R2, RZ ;  /* 0x80000002d9d9a210 */ /* 0x000fe20007ffe0ff */
[--C-:B------:R-:W-:Y:S01]  /*f060*/  @!P5 IMAD.IADD R208, R208, 0x1, -R2.reuse ;  /* 0x00000001d0d0d824 */ /* 0x100fe200078e0a02 */
[C---:B------:R-:W-:Y:S01]  /*f070*/  ISETP.GT.U32.AND P5, PT, R2.reuse, R206, PT ;  /* 0x000000ce0200720c */ /* 0x040fe20003fa4070 */
[----:B------:R-:W-:Y:S01]  /*f080*/  @!P4 IMAD.IADD R209, R209, 0x1, -R2 ;  /* 0x00000001d1d1c824 */ /* 0x000fe200078e0a02 */
[C---:B------:R-:W-:Y:S01]  /*f090*/  ISETP.GT.U32.AND P2, PT, R2.reuse, R215, PT ;  /* 0x000000d70200720c */ /* 0x040fe20003f44070 */
[C---:B------:R-:W-:Y:S01]  /*f0a0*/  IMAD R12, R2.reuse, R3, R12 ;  /* 0x00000003020c7224 */ /* 0x040fe200078e020c */
[----:B------:R-:W-:Y:S01]  /*f0b0*/  ISETP.GT.U32.AND P4, PT, R2, R207, PT ;  /* 0x000000cf0200720c */ /* 0x000fe20003f84070 */
[----:B------:R-:W-:-:S02]  /*f0c0*/  VIADD R3, R243, 0x1f4 ;  /* 0x000001f4f3037836 */ /* 0x000fc40000000000 */
[--C-:B------:R-:W-:Y:S02]  /*f0d0*/  @!P1 IMAD.IADD R220, R220, 0x1, -R2.reuse ;  /* 0x00000001dcdc9824 */ /* 0x100fe400078e0a02 */
[--C-:B------:R-:W-:Y:S01]  /*f0e0*/  @!P3 IMAD.IADD R214, R214, 0x1, -R2.reuse ;  /* 0x00000001d6d6b824 */ /* 0x100fe200078e0a02 */
[----:B------:R-:W-:Y:S01]  /*f0f0*/  ISETP.GT.U32.AND P3, PT, R2, R210, PT ;  /* 0x000000d20200720c */ /* 0x000fe20003f64070 */
[--C-:B------:R-:W-:Y:S01]  /*f100*/  @!P6 IMAD.IADD R6, R6, 0x1, -R2.reuse ;  /* 0x000000010606e824 */ /* 0x100fe200078e0a02 */
[----:B------:R-:W-:Y:S01]  /*f110*/  ISETP.GT.U32.AND P6, PT, R2, R221, PT ;  /* 0x000000dd0200720c */ /* 0x000fe20003fc4070 */
[--C-:B------:R-:W-:Y:S01]  /*f120*/  @!P0 IMAD.IADD R8, R8, 0x1, -R2.reuse ;  /* 0x0000000108088824 */ /* 0x100fe200078e0a02 */
[----:B------:R-:W-:Y:S01]  /*f130*/  ISETP.GT.U32.AND P1, PT, R2, R218, PT ;  /* 0x000000da0200720c */ /* 0x000fe20003f24070 */
[--C-:B------:R-:W-:Y:S01]  /*f140*/  @!P5 IMAD.IADD R206, R206, 0x1, -R2.reuse ;  /* 0x00000001ceced824 */ /* 0x100fe200078e0a02 */
[----:B------:R-:W-:Y:S01]  /*f150*/  ISETP.GT.U32.AND P0, PT, R2, R208, PT ;  /* 0x000000d00200720c */ /* 0x000fe20003f04070 */
[----:B------:R-:W-:Y:S01]  /*f160*/  @!P4 IMAD.IADD R207, R207, 0x1, -R2 ;  /* 0x00000001cfcfc824 */ /* 0x000fe200078e0a02 */
[----:B------:R-:W-:-:S02]  /*f170*/  @!P2 IADD3 R215, R215, -R2, RZ ;  /* 0x80000002d7d7a210 */ /* 0x000fc40007ffe0ff */
[C---:B------:R-:W-:Y:S02]  /*f180*/  ISETP.GT.U32.AND P5, PT, R2.reuse, R209, PT ;  /* 0x000000d10200720c */ /* 0x040fe40003fa4070 */
[C---:B------:R-:W-:Y:S02]  /*f190*/  ISETP.GT.U32.AND P2, PT, R2.reuse, R216, PT ;  /* 0x000000d80200720c */ /* 0x040fe40003f44070 */
[----:B------:R-:W-:Y:S01]  /*f1a0*/  ISETP.GT.U32.AND P4, PT, R2, R214, PT ;  /* 0x000000d60200720c */ /* 0x000fe20003f84070 */
[--C-:B------:R-:W-:Y:S01]  /*f1b0*/  @!P3 IMAD.IADD R210, R210, 0x1, -R2.reuse ;  /* 0x00000001d2d2b824 */ /* 0x100fe200078e0a02 */
[----:B------:R-:W-:Y:S01]  /*f1c0*/  ISETP.GT.U32.AND P3, PT, R2, R215, PT ;  /* 0x000000d70200720c */ /* 0x000fe20003f64070 */
[--C-:B------:R-:W-:Y:S02]  /*f1d0*/  @!P6 IMAD.IADD R221, R221, 0x1, -R2.reuse ;  /* 0x00000001dddde824 */ /* 0x100fe400078e0a02 */
[--C-:B------:R-:W-:Y:S02]  /*f1e0*/  @!P1 IMAD.IADD R218, R218, 0x1, -R2.reuse ;  /* 0x00000001dada9824 */ /* 0x100fe400078e0a02 */
[----:B------:R-:W-:-:S02]  /*f1f0*/  @!P0 IMAD.IADD R208, R208, 0x1, -R2 ;  /* 0x00000001d0d08824 */ /* 0x000fc400078e0a02 */
[--C-:B------:R-:W-:Y:S02]  /*f200*/  @!P5 IMAD.IADD R209, R209, 0x1, -R2.reuse ;  /* 0x00000001d1d1d824 */ /* 0x100fe400078e0a02 */
[--C-:B------:R-:W-:Y:S01]  /*f210*/  @!P2 IMAD.IADD R216, R216, 0x1, -R2.reuse ;  /* 0x00000001d8d8a824 */ /* 0x100fe200078e0a02 */
[----:B------:R-:W-:Y:S01]  /*f220*/  ISETP.GT.U32.AND P2, PT, R2, R218, PT ;  /* 0x000000da0200720c */ /* 0x000fe20003f44070 */
[--C-:B------:R-:W-:Y:S02]  /*f230*/  @!P4 IMAD.IADD R214, R214, 0x1, -R2.reuse ;  /* 0x00000001d6d6c824 */ /* 0x100fe400078e0a02 */
[----:B------:R-:W-:Y:S02]  /*f240*/  IMAD R13, R2, R4, R13 ;  /* 0x00000004020d7224 */ /* 0x000fe400078e020d */
[----:B------:R-:W-:-:S08]  /*f250*/  @!P3 IMAD.IADD R215, R215, 0x1, -R2 ;  /* 0x00000001d7d7b824 */ /* 0x000fd000078e0a02 */
[----:B------:R-:W-:Y:S02]  /*f260*/  @!P2 IMAD.IADD R218, R218, 0x1, -R2 ;  /* 0x00000001dadaa824 */ /* 0x000fe400078e0a02 */
[----:B----4-:R-:W-:Y:S02]  /*f270*/  IMAD.MOV.U32 R238, RZ, RZ, R245 ;  /* 0x000000ffffee7224 */ /* 0x010fe400078e00f5 */
[----:B------:R-:W2:Y:S04]  /*f280*/  LDL.LU R245, [R1+0x64] ;  /* 0x0000640001f57983 */ /* 0x000ea80000300800 */
[----:B------:R-:W4:Y:S04]  /*f290*/  LDL.LU R251, [R1+0x68] ;  /* 0x0000680001fb7983 */ /* 0x000f280000300800 */
[----:B------:R1:W-:Y:S02]  /*f2a0*/  STL [R1+0x3b0], R219 ;  /* 0x0003b0db01007387 */ /* 0x0003e40000100800 */
[----:B-1----:R-:W-:-:S02]  /*f2b0*/  IMAD.MOV.U32 R219, RZ, RZ, R223 ;  /* 0x000000ffffdb7224 */ /* 0x002fc400078e00df */
[----:B------:R-:W-:Y:S02]  /*f2c0*/  IMAD.MOV.U32 R223, RZ, RZ, R228 ;  /* 0x000000ffffdf7224 */ /* 0x000fe400078e00e4 */
[----:B------:R-:W-:Y:S02]  /*f2d0*/  IMAD.MOV.U32 R228, RZ, RZ, R237 ;  /* 0x000000ffffe47224 */ /* 0x000fe400078e00ed */
[----:B------:R-:W5:Y:S04]  /*f2e0*/  LDL.LU R237, [R1+0x84] ;  /* 0x0000840001ed7983 */ /* 0x000f680000300800 */
[----:B------:R-:W-:Y:S04]  /*f2f0*/  STL [R1+0x3ac], R7 ;  /* 0x0003ac0701007387 */ /* 0x000fe80000100800 */
[----:B------:R-:W-:Y:S04]  /*f300*/  STL [R1+0x53dc], R3 ;  /* 0x0053dc0301007387 */ /* 0x000fe80000100800 */
[----:B------:R-:W-:Y:S04]  /*f310*/  STL [R1+0x3a8], R211 ;  /* 0x0003a8d301007387 */ /* 0x000fe80000100800 */
[----:B------:R-:W-:Y:S04]  /*f320*/  STL [R1+0x3a4], R212 ;  /* 0x0003a4d401007387 */ /* 0x000fe80000100800 */
[----:B------:R-:W-:Y:S04]  /*f330*/  STL [R1+0x3a0], R213 ;  /* 0x0003a0d501007387 */ /* 0x000fe80000100800 */
[----:B------:R-:W-:Y:S04]  /*f340*/  STL [R1+0x39c], R217 ;  /* 0x00039cd901007387 */ /* 0x000fe80000100800 */
[----:B------:R1:W-:Y:S04]  /*f350*/  STL [R1+0x398], R220 ;  /* 0x000398dc01007387 */ /* 0x0003e80000100800 */
[----:B------:R3:W-:Y:S04]  /*f360*/  STL [R1+0x394], R222 ;  /* 0x000394de01007387 */ /* 0x0007e80000100800 */
[----:B-1----:R-:W2:Y:S01]  /*f370*/  LDL.LU R220, [R1+0x35c] ;  /* 0x00035c0001dc7983 */ /* 0x002ea20000300800 */
[----:B---3--:R-:W-:-:S03]  /*f380*/  IMAD.MOV.U32 R222, RZ, RZ, R233 ;  /* 0x000000ffffde7224 */ /* 0x008fc600078e00e9 */
[----:B------:R-:W3:Y:S01]  /*f390*/  LDL.LU R211, [R1+0x358] ;  /* 0x0003580001d37983 */ /* 0x000ee20000300800 */
[----:B------:R-:W-:Y:S01]  /*f3a0*/  IMAD.MOV.U32 R217, RZ, RZ, R222 ;  /* 0x000000ffffd97224 */ /* 0x000fe200078e00de */
[----:B------:R-:W-:Y:S01]  /*f3b0*/  MOV R222, R223 ;  /* 0x000000df00de7202 */ /* 0x000fe20000000f00 */
[----:B------:R-:W-:Y:S02]  /*f3c0*/  IMAD.MOV.U32 R223, RZ, RZ, R224 ;  /* 0x000000ffffdf7224 */ /* 0x000fe400078e00e0 */
[----:B------:R-:W-:Y:S02]  /*f3d0*/  IMAD.MOV.U32 R224, RZ, RZ, R228 ;  /* 0x000000ffffe07224 */ /* 0x000fe400078e00e4 */
[----:B------:R-:W-:Y:S02]  /*f3e0*/  IMAD.MOV.U32 R228, RZ, RZ, R231 ;  /* 0x000000ffffe47224 */ /* 0x000fe400078e00e7 */
[----:B------:R-:W-:Y:S02]  /*f3f0*/  IMAD.MOV.U32 R231, RZ, RZ, R235 ;  /* 0x000000ffffe77224 */ /* 0x000fe400078e00eb */
[----:B------:R-:W4:Y:S01]  /*f400*/  LDL.LU R235, [R1+0x21c] ;  /* 0x00021c0001eb7983 */ /* 0x000f220000300800 */
[----:B------:R-:W-:-:S02]  /*f410*/  IMAD.MOV.U32 R213, RZ, RZ, R217 ;  /* 0x000000ffffd57224 */ /* 0x000fc400078e00d9 */
[----:B------:R-:W-:Y:S01]  /*f420*/  IMAD.MOV.U32 R217, RZ, RZ, R222 ;  /* 0x000000ffffd97224 */ /* 0x000fe200078e00de */
[----:B------:R-:W5:Y:S01]  /*f430*/  LDL.LU R212, [R1+0x354] ;  /* 0x0003540001d47983 */ /* 0x000f620000300800 */
[----:B------:R-:W-:-:S03]  /*f440*/  IMAD.MOV.U32 R222, RZ, RZ, R231 ;  /* 0x000000ffffde7224 */ /* 0x000fc600078e00e7 */
[----:B------:R1:W-:Y:S04]  /*f450*/  STL [R1+0x390], R221 ;  /* 0x000390dd01007387 */ /* 0x0003e80000100800 */
[----:B------:R-:W4:Y:S01]  /*f460*/  LDL.LU R231, [R1+0x2e0] ;  /* 0x0002e00001e77983 */ /* 0x000f220000300800 */
[----:B-1----:R-:W-:Y:S01]  /*f470*/  MOV R221, R223 ;  /* 0x000000df00dd7202 */ /* 0x002fe20000000f00 */
[----:B------:R-:W-:Y:S02]  /*f480*/  IMAD.MOV.U32 R223, RZ, RZ, R228 ;  /* 0x000000ffffdf7224 */ /* 0x000fe400078e00e4 */
[----:B------:R-:W4:Y:S04]  /*f490*/  LDL.LU R228, [R1+0x18c] ;  /* 0x00018c0001e47983 */ /* 0x000f280000300800 */
[----:B------:R1:W-:Y:S04]  /*f4a0*/  STL [R1+0x38c], R208 ;  /* 0x00038cd001007387 */ /* 0x0003e80000100800 */
[----:B------:R1:W-:Y:S04]  /*f4b0*/  STL [R1+0x388], R209 ;  /* 0x000388d101007387 */ /* 0x0003e80000100800 */
[----:B------:R1:W-:Y:S04]  /*f4c0*/  STL [R1+0x384], R214 ;  /* 0x000384d601007387 */ /* 0x0003e80000100800 */
[----:B------:R-:W4:Y:S04]  /*f4d0*/  LDL.LU R4, [R1+0x344] ;  /* 0x0003440001047983 */ /* 0x000f280000300800 */
[----:B------:R-:W4:Y:S04]  /*f4e0*/  LDL.LU R7, [R1+0x340] ;  /* 0x0003400001077983 */ /* 0x000f280000300800 */
[----:B------:R1:W-:Y:S04]  /*f4f0*/  STL [R1+0x380], R215 ;  /* 0x000380d701007387 */ /* 0x0003e80000100800 */
[----:B-1----:R-:W4:Y:S04]  /*f500*/  LDL.LU R208, [R1+0x33c] ;  /* 0x00033c0001d07983 */ /* 0x002f280000300800 */
[----:B------:R-:W4:Y:S04]  /*f510*/  LDL.LU R209, [R1+0x338] ;  /* 0x0003380001d17983 */ /* 0x000f280000300800 */
[----:B------:R1:W-:Y:S04]  /*f520*/  STL [R1+0x37c], R218 ;  /* 0x00037cda01007387 */ /* 0x0003e80000100800 */
[----:B------:R-:W4:Y:S04]  /*f530*/  LDL.LU R214, [R1+0x334] ;  /* 0x0003340001d67983 */ /* 0x000f280000300800 */
[----:B------:R-:W4:Y:S04]  /*f540*/  LDL.LU R215, [R1+0x330] ;  /* 0x0003300001d77983 */ /* 0x000f280000300800 */
[----:B-1----:R-:W4:Y:S01]  /*f550*/  LDL.LU R218, [R1+0x32c] ;  /* 0x00032c0001da7983 */ /* 0x002f220000300800 */
[----:B------:R-:W-:-:S02]  /*f560*/  ISETP.GT.U32.AND P1, PT, R2, R219, PT ;  /* 0x000000db0200720c */ /* 0x000fc40003f24070 */
[C---:B------:R-:W-:Y:S02]  /*f570*/  ISETP.GT.U32.AND P0, PT, R2.reuse, R8, PT ;  /* 0x000000080200720c */ /* 0x040fe40003f04070 */
[----:B------:R-:W-:-:S09]  /*f580*/  ISETP.GT.U32.AND P5, PT, R2, R206, PT ;  /* 0x000000ce0200720c */ /* 0x000fd20003fa4070 */
[--C-:B------:R-:W-:Y:S01]  /*f590*/  @!P1 IMAD.IADD R219, R219, 0x1, -R2.reuse ;  /* 0x00000001dbdb9824 */ /* 0x100fe200078e0a02 */
[C---:B------:R-:W-:Y:S02]  /*f5a0*/  ISETP.GT.U32.AND P1, PT, R2.reuse, R6, PT ;  /* 0x000000060200720c */ /* 0x040fe40003f24070 */
[C---:B------:R-:W-:Y:S02]  /*f5b0*/  ISETP.GT.U32.AND P4, PT, R2.reuse, R207, PT ;  /* 0x000000cf0200720c */ /* 0x040fe40003f84070 */
[----:B------:R-:W-:Y:S01]  /*f5c0*/  ISETP.GT.U32.AND P6, PT, R2, R219, PT ;  /* 0x000000db0200720c */ /* 0x000fe20003fc4070 */
[----:B------:R-:W-:Y:S01]  /*f5d0*/  @!P5 IMAD.IADD R206, R206, 0x1, -R2 ;  /* 0x00000001ceced824 */ /* 0x000fe200078e0a02 */
[----:B------:R-:W-:Y:S02]  /*f5e0*/  @!P0 IADD3 R8, R8, -R2, RZ ;  /* 0x8000000208088210 */ /* 0x000fe40007ffe0ff */
[----:B------:R-:W-:-:S05]  /*f5f0*/  ISETP.GT.U32.AND P3, PT, R2, R210, PT ;  /* 0x000000d20200720c */ /* 0x000fca0003f64070 */
[--C-:B------:R-:W-:Y:S02]  /*f600*/  @!P1 IMAD.IADD R6, R6, 0x1, -R2.reuse ;  /* 0x0000000106069824 */ /* 0x100fe400078e0a02 */
[--C-:B------:R-:W-:Y:S01]  /*f610*/  @!P4 IMAD.IADD R207, R207, 0x1, -R2.reuse ;  /* 0x00000001cfcfc824 */ /* 0x100fe200078e0a02 */
[C---:B------:R-:W-:Y:S01]  /*f620*/  ISETP.GT.U32.AND P4, PT, R2.reuse, R213, PT ;  /* 0x000000d50200720c */ /* 0x040fe20003f84070 */
[----:B------:R-:W-:Y:S01]  /*f630*/  @!P6 IMAD.IADD R219, R219, 0x1, -R2 ;  /* 0x00000001dbdbe824 */ /* 0x000fe200078e0a02 */
[----:B------:R-:W-:-:S03]  /*f640*/  ISETP.GT.U32.AND P2, PT, R2, R216, PT ;  /* 0x000000d80200720c */ /* 0x000fc60003f44070 */
[----:B------:R-:W-:Y:S01]  /*f650*/  @!P3 IMAD.IADD R210, R210, 0x1, -R2 ;  /* 0x00000001d2d2b824 */ /* 0x000fe200078e0a02 */
[----:B------:R-:W-:-:S07]  /*f660*/  ISETP.GT.U32.AND P3, PT, R2, R217, PT ;  /* 0x000000d90200720c */ /* 0x000fce0003f64070 */
[----:B------:R-:W-:Y:S02]  /*f670*/  @!P4 IADD3 R213, R213, -R2, RZ ;  /* 0x80000002d5d5c210 */ /* 0x000fe40007ffe0ff */
[--C-:B------:R-:W-:Y:S01]  /*f680*/  @!P2 IMAD.IADD R216, R216, 0x1, -R2.reuse ;  /* 0x00000001d8d8a824 */ /* 0x100fe200078e0a02 */
[----:B------:R-:W-:Y:S01]  /*f690*/  ISETP.GT.U32.AND P2, PT, R2, R221, PT ;  /* 0x000000dd0200720c */ /* 0x000fe20003f44070 */
[----:B------:R-:W-:Y:S02]  /*f6a0*/  STL [R1+0x378], R6 ;  /* 0x0003780601007387 */ /* 0x000fe40000100800 */
[----:B------:R-:W-:Y:S02]  /*f6b0*/  @!P3 IMAD.IADD R217, R217, 0x1, -R2 ;  /* 0x00000001d9d9b824 */ /* 0x000fe400078e0a02 */
[----:B------:R-:W-:Y:S04]  /*f6c0*/  STL [R1+0x374], R8 ;  /* 0x0003740801007387 */ /* 0x000fe80000100800 */
[----:B------:R-:W-:Y:S04]  /*f6d0*/  STL [R1+0x370], R206 ;  /* 0x000370ce01007387 */ /* 0x000fe80000100800 */
[----:B------:R-:W-:Y:S01]  /*f6e0*/  STL [R1+0x36c], R207 ;  /* 0x00036ccf01007387 */ /* 0x000fe20000100800 */
[----:B------:R-:W-:-:S03]  /*f6f0*/  IMAD.MOV.U32 R233, RZ, RZ, R11 ;  /* 0x000000ffffe97224 */ /* 0x000fc600078e000b */
[----:B------:R-:W-:Y:S04]  /*f700*/  STL [R1+0x368], R210 ;  /* 0x000368d201007387 */ /* 0x000fe80000100800 */
[----:B------:R1:W-:Y:S04]  /*f710*/  STL [R1+0x364], R216 ;  /* 0x000364d801007387 */ /* 0x0003e80000100800 */
[----:B------:R1:W-:Y:S01]  /*f720*/  STL [R1+0x360], R219 ;  /* 0x000360db01007387 */ /* 0x0003e20000100800 */
[----:B------:R-:W-:Y:S02]  /*f730*/  @!P2 IMAD.IADD R221, R221, 0x1, -R2 ;  /* 0x00000001dddda824 */ /* 0x000fe400078e0a02 */
[----:B-1----:R-:W-:Y:S01]  /*f740*/  IMAD.MOV.U32 R216, RZ, RZ, R222 ;  /* 0x000000ffffd87224 */ /* 0x002fe200078e00de */
[----:B------:R-:W4:Y:S01]  /*f750*/  LDL.LU R219, [R1+0x328] ;  /* 0x0003280001db7983 */ /* 0x000f220000300800 */
[----:B------:R-:W-:-:S03]  /*f760*/  IMAD.MOV.U32 R222, RZ, RZ, R233 ;  /* 0x000000ffffde7224 */ /* 0x000fc600078e00e9 */
[----:B------:R-:W4:Y:S04]  /*f770*/  LDL.LU R8, [R1+0x324] ;  /* 0x0003240001087983 */ /* 0x000f280000300800 */
[----:B------:R-:W4:Y:S04]  /*f780*/  LDL.LU R206, [R1+0x320] ;  /* 0x0003200001ce7983 */ /* 0x000f280000300800 */
[----:B------:R-:W4:Y:S01]  /*f790*/  LDL.LU R210, [R1+0x31c] ;  /* 0x00031c0001d27983 */ /* 0x000f220000300800 */
[C---:B--2---:R-:W-:Y:S02]  /*f7a0*/  ISETP.GT.U32.AND P1, PT, R2.reuse, R220, PT ;  /* 0x000000dc0200720c */ /* 0x044fe40003f24070 */
[----:B---3--:R-:W-:-:S02]  /*f7b0*/  ISETP.GT.U32.AND P0, PT, R2, R211, PT ;  /* 0x000000d30200720c */ /* 0x008fc40003f04070 */
[----:B-----5:R-:W-:-:S09]  /*f7c0*/  ISETP.GT.U32.AND P5, PT, R2, R212, PT ;  /* 0x000000d40200720c */ /* 0x020fd20003fa4070 */
[--C-:B------:R-:W-:Y:S02]  /*f7d0*/  @!P1 IMAD.IADD R220, R220, 0x1, -R2.reuse ;  /* 0x00000001dcdc9824 */ /* 0x100fe400078e0a02 */
[--C-:B------:R-:W-:Y:S02]  /*f7e0*/  @!P0 IMAD.IADD R211, R211, 0x1, -R2.reuse ;  /* 0x00000001d3d38824 */ /* 0x100fe400078e0a02 */
[----:B------:R-:W-:Y:S01]  /*f7f0*/  @!P5 IMAD.IADD R212, R212, 0x1, -R2 ;  /* 0x00000001d4d4d824 */ /* 0x000fe200078e0a02 */
[C---:B----4-:R-:W-:Y:S02]  /*f800*/  ISETP.GT.U32.AND P6, PT, R2.reuse, R4, PT ;  /* 0x000000040200720c */ /* 0x050fe40003fc4070 */
[C---:B------:R-:W-:Y:S02]  /*f810*/  ISETP.GT.U32.AND P1, PT, R2.reuse, R7, PT ;  /* 0x000000070200720c */ /* 0x040fe40003f24070 */
[C---:B------:R-:W-:Y:S02]  /*f820*/  ISETP.GT.U32.AND P0, PT, R2.reuse, R208, PT ;  /* 0x000000d00200720c */ /* 0x040fe40003f04070 */
[----:B------:R-:W-:-:S07]  /*f830*/  ISETP.GT.U32.AND P5, PT, R2, R209, PT ;  /* 0x000000d10200720c */ /* 0x000fce0003fa4070 */
[--C-:B------:R-:W-:Y:S01]  /*f840*/  @!P6 IMAD.IADD R4, R4, 0x1, -R2.reuse ;  /* 0x000000010404e824 */ /* 0x100fe200078e0a02 */
[C---:B------:R-:W-:Y:S01]  /*f850*/  ISETP.GT.U32.AND P6, PT, R2.reuse, R220, PT ;  /* 0x000000dc0200720c */ /* 0x040fe20003fc4070 */
[--C-:B------:R-:W-:Y:S01]  /*f860*/  @!P1 IMAD.IADD R7, R7, 0x1, -R2.reuse ;  /* 0x0000000107079824 */ /* 0x100fe200078e0a02 */
[----:B------:R-:W-:Y:S01]  /*f870*/  ISETP.GT.U32.AND P4, PT, R2, R214, PT ;  /* 0x000000d60200720c */ /* 0x000fe20003f84070 */
[--C-:B------:R-:W-:Y:S01]  /*f880*/  @!P0 IMAD.IADD R208, R208, 0x1, -R2.reuse ;  /* 0x00000001d0d08824 */ /* 0x100fe200078e0a02 */
[C---:B------:R-:W-:Y:S02]  /*f890*/  ISETP.GT.U32.AND P1, PT, R2.reuse, R211, PT ;  /* 0x000000d30200720c */ /* 0x040fe40003f24070 */
[C---:B------:R-:W-:Y:S01]  /*f8a0*/  ISETP.GT.U32.AND P0, PT, R2.reuse, R212, PT ;  /* 0x000000d40200720c */ /* 0x040fe20003f04070 */
[----:B------:R-:W-:Y:S01]  /*f8b0*/  @!P5 IMAD.IADD R209, R209, 0x1, -R2 ;  /* 0x00000001d1d1d824 */ /* 0x000fe200078e0a02 */
[C---:B------:R-:W-:Y:S02]  /*f8c0*/  ISETP.GT.U32.AND P5, PT, R2.reuse, R213, PT ;  /* 0x000000d50200720c */ /* 0x040fe40003fa4070 */
[----:B------:R-:W-:-:S03]  /*f8d0*/  ISETP.GT.U32.AND P3, PT, R2, R215, PT ;  /* 0x000000d70200720c */ /* 0x000fc60003f64070 */
[--C-:B------:R-:W-:Y:S02]  /*f8e0*/  @!P6 IMAD.IADD R220, R220, 0x1, -R2.reuse ;  /* 0x00000001dcdce824 */ /* 0x100fe400078e0a02 */
[--C-:B------:R-:W-:Y:S01]  /*f8f0*/  @!P4 IMAD.IADD R214, R214, 0x1, -R2.reuse ;  /* 0x00000001d6d6c824 */ /* 0x100fe200078e0a02 */
[C---:B------:R-:W-:Y:S02]  /*f900*/  ISETP.GT.U32.AND P4, PT, R2.reuse, R217, PT ;  /* 0x000000d90200720c */ /* 0x040fe40003f84070 */
[----:B------:R1:W-:Y:S01]  /*f910*/  STL [R1+0x35c], R220 ;  /* 0x00035cdc01007387 */ /* 0x0003e20000100800 */
[----:B------:R-:W-:Y:S01]  /*f920*/  IMAD.MOV.U32 R233, RZ, RZ, R235 ;  /* 0x000000ffffe97224 */ /* 0x000fe200078e00eb */
[----:B------:R-:W-:Y:S01]  /*f930*/  ISETP.GT.U32.AND P2, PT, R2, R218, PT ;  /* 0x000000da0200720c */ /* 0x000fe20003f44070 */
[--C-:B------:R-:W-:Y:S01]  /*f940*/  @!P1 IMAD.IADD R211, R211, 0x1, -R2.reuse ;  /* 0x00000001d3d39824 */ /* 0x100fe200078e0a02 */
[----:B------:R-:W-:Y:S01]  /*f950*/  MOV R235, R249 ;  /* 0x000000f900eb7202 */ /* 0x000fe20000000f00 */
[----:B------:R-:W-:-:S02]  /*f960*/  @!P0 IMAD.IADD R212, R212, 0x1, -R2 ;  /* 0x00000001d4d48824 */ /* 0x000fc400078e0a02 */
[----:B------:R-:W-:Y:S02]  /*f970*/  IMAD.MOV.U32 R249, RZ, RZ, R10 ;  /* 0x000000fffff97224 */ /* 0x000fe400078e000a */
[----:B------:R-:W-:Y:S01]  /*f980*/  @!P5 IMAD.IADD R213, R213, 0x1, -R2 ;  /* 0x00000001d5d5d824 */ /* 0x000fe200078e0a02 */
[----:B------:R-:W2:Y:S01]  /*f990*/  LDL.LU R10, [R1+0xd8] ;  /* 0x0000d800010a7983 */ /* 0x000ea20000300800 */
[----:B-1----:R-:W-:Y:S02]  /*f9a0*/  IMAD.MOV.U32 R220, RZ, RZ, R223 ;  /* 0x000000ffffdc7224 */ /* 0x002fe400078e00df */
[----:B------:R-:W-:Y:S02]  /*f9b0*/  IMAD.MOV.U32 R223, RZ, RZ, R231 ;  /* 0x000000ffffdf7224 */ /* 0x000fe400078e00e7 */
[----:B------:R-:W-:Y:S02]  /*f9c0*/  IMAD.MOV.U32 R231, RZ, RZ, R234 ;  /* 0x000000ffffe77224 */ /* 0x000fe400078e00ea */
[----:B------:R-:W-:-:S02]  /*f9d0*/  IMAD.MOV.U32 R234, RZ, RZ, R246 ;  /* 0x000000ffffea7224 */ /* 0x000fc400078e00f6 */
[----:B------:R-:W3:Y:S01]  /*f9e0*/  LDL.LU R246, [R1+0x2b4] ;  /* 0x0002b40001f67983 */ /* 0x000ee20000300800 */
[--C-:B------:R-:W-:Y:S01]  /*f9f0*/  @!P3 IMAD.IADD R215, R215, 0x1, -R2.reuse ;  /* 0x00000001d7d7b824 */ /* 0x100fe200078e0a02 */
[----:B------:R-:W-:Y:S02]  /*fa00*/  ISETP.GT.U32.AND P3, PT, R2, R221, PT ;  /* 0x000000dd0200720c */ /* 0x000fe40003f64070 */
[----:B------:R1:W-:Y:S01]  /*fa10*/  STL [R1+0x358], R211 ;  /* 0x000358d301007387 */ /* 0x0003e20000100800 */
[----:B------:R-:W-:-:S03]  /*fa20*/  @!P4 IMAD.IADD R217, R217, 0x1, -R2 ;  /* 0x00000001d9d9c824 */ /* 0x000fc600078e0a02 */
[----:B------:R4:W-:Y:S04]  /*fa30*/  STL [R1+0x354], R212 ;  /* 0x000354d401007387 */ /* 0x0009e80000100800 */
[----:B------:R5:W-:Y:S04]  /*fa40*/  STL [R1+0x350], R213 ;  /* 0x000350d501007387 */ /* 0x000be80000100800 */
[----:B------:R-:W2:Y:S01]  /*fa50*/  LDL.LU R6, [R1+0x310] ;  /* 0x0003100001067983 */ /* 0x000ea20000300800 */
[----:B------:R-:W-:-:S03]  /*fa60*/  @!P2 IADD3 R218, R218, -R2, RZ ;  /* 0x80000002dadaa210 */ /* 0x000fc60007ffe0ff */
[----:B------:R-:W3:Y:S01]  /*fa70*/  LDL.LU R207, [R1+0x30c] ;  /* 0x00030c0001cf7983 */ /* 0x000ee20000300800 */
[----:B------:R-:W-:-:S03]  /*fa80*/  ISETP.GT.U32.AND P2, PT, R2, R4, PT ;  /* 0x000000040200720c */ /* 0x000fc60003f44070 */
[----:B------:R5:W-:Y:S01]  /*fa90*/  STL [R1+0x34c], R217 ;  /* 0x00034cd901007387 */ /* 0x000be20000100800 */
[----:B------:R-:W-:-:S03]  /*faa0*/  ISETP.GT.U32.AND P1, PT, R2, R7, PT ;  /* 0x000000070200720c */ /* 0x000fc60003f24070 */
[----:B-1----:R-:W3:Y:S01]  /*fab0*/  LDL.LU R211, [R1+0x308] ;  /* 0x0003080001d37983 */ /* 0x002ee20000300800 */
[C---:B------:R-:W-:Y:S01]  /*fac0*/  ISETP.GT.U32.AND P0, PT, R2.reuse, R208, PT ;  /* 0x000000d00200720c */ /* 0x040fe20003f04070 */
[--C-:B------:R-:W-:Y:S01]  /*fad0*/  @!P3 IMAD.IADD R221, R221, 0x1, -R2.reuse ;  /* 0x00000001ddddb824 */ /* 0x100fe200078e0a02 */
[C---:B------:R-:W-:Y:S01]  /*fae0*/  ISETP.GT.U32.AND P5, PT, R2.reuse, R209, PT ;  /* 0x000000d10200720c */ /* 0x040fe20003fa4070 */
[----:B----4-:R-:W4:Y:S01]  /*faf0*/  LDL.LU R212, [R1+0x304] ;  /* 0x0003040001d47983 */ /* 0x010f220000300800 */
[C---:B------:R-:W-:Y:S02]  /*fb00*/  ISETP.GT.U32.AND P4, PT, R2.reuse, R214, PT ;  /* 0x000000d60200720c */ /* 0x040fe40003f84070 */
[C---:B------:R-:W-:Y:S02]  /*fb10*/  ISETP.GT.U32.AND P3, PT, R2.reuse, R215, PT ;  /* 0x000000d70200720c */ /* 0x040fe40003f64070 */
[----:B------:R-:W-:Y:S01]  /*fb20*/  ISETP.GT.U32.AND P6, PT, R2, R218, PT ;  /* 0x000000da0200720c */ /* 0x000fe20003fc4070 */
[----:B------:R1:W-:Y:S01]  /*fb30*/  STL [R1+0x348], R221 ;  /* 0x000348dd01007387 */ /* 0x0003e20000100800 */
[----:B------:R-:W-:-:S03]  /*fb40*/  @!P2 IMAD.IADD R4, R4, 0x1, -R2 ;  /* 0x000000010404a824 */ /* 0x000fc600078e0a02 */
[----:B-----5:R-:W5:Y:S01]  /*fb50*/  LDL.LU R213, [R1+0x300] ;  /* 0x0003000001d57983 */ /* 0x020f620000300800 */
[----:B------:R-:W-:Y:S01]  /*fb60*/  @!P1 IADD3 R7, R7, -R2, RZ ;  /* 0x8000000207079210 */ /* 0x000fe20007ffe0ff */
[--C-:B------:R-:W-:Y:S02]  /*fb70*/  @!P0 IMAD.IADD R208, R208, 0x1, -R2.reuse ;  /* 0x00000001d0d08824 */ /* 0x100fe400078e0a02 */
[----:B------:R-:W5:Y:S01]  /*fb80*/  LDL.LU R217, [R1+0x2fc] ;  /* 0x0002fc0001d97983 */ /* 0x000f620000300800 */
[--C-:B------:R-:W-:Y:S02]  /*fb90*/  @!P5 IMAD.IADD R209, R209, 0x1, -R2.reuse ;  /* 0x00000001d1d1d824 */ /* 0x100fe400078e0a02 */
[--C-:B------:R-:W-:Y:S01]  /*fba0*/  @!P4 IMAD.IADD R214, R214, 0x1, -R2.reuse ;  /* 0x00000001d6d6c824 */ /* 0x100fe200078e0a02 */
[----:B-1----:R-:W5:Y:S01]  /*fbb0*/  LDL.LU R221, [R1+0x2f8] ;  /* 0x0002f80001dd7983 */ /* 0x002f620000300800 */
[--C-:B------:R-:W-:Y:S02]  /*fbc0*/  @!P3 IMAD.IADD R215, R215, 0x1, -R2.reuse ;  /* 0x00000001d7d7b824 */ /* 0x100fe400078e0a02 */
[----:B------:R-:W-:Y:S01]  /*fbd0*/  @!P6 IMAD.IADD R218, R218, 0x1, -R2 ;  /* 0x00000001dadae824 */ /* 0x000fe200078e0a02 */
[----:B------:R-:W-:Y:S04]  /*fbe0*/  STL [R1+0x344], R4 ;  /* 0x0003440401007387 */ /* 0x000fe80000100800 */
[----:B------:R-:W-:Y:S04]  /*fbf0*/  STL [R1+0x340], R7 ;  /* 0x0003400701007387 */ /* 0x000fe80000100800 */
[----:B------:R-:W-:Y:S04]  /*fc00*/  STL [R1+0x33c], R208 ;  /* 0x00033cd001007387 */ /* 0x000fe80000100800 */
[----:B------:R-:W-:Y:S04]  /*fc10*/  STL [R1+0x338], R209 ;  /* 0x000338d101007387 */ /* 0x000fe80000100800 */
[----:B------:R1:W-:Y:S04]  /*fc20*/  STL [R1+0x334], R214 ;  /* 0x000334d601007387 */ /* 0x0003e80000100800 */
[----:B------:R-:W-:Y:S04]  /*fc30*/  STL [R1+0x330], R215 ;  /* 0x000330d701007387 */ /* 0x000fe80000100800 */
[----:B------:R1:W-:Y:S02]  /*fc40*/  STL [R1+0x32c], R218 ;  /* 0x00032cda01007387 */ /* 0x0003e40000100800 */
[----:B-1----:R-:W-:-:S02]  /*fc50*/  IMAD.MOV.U32 R214, RZ, RZ, R222 ;  /* 0x000000ffffd67224 */ /* 0x002fc400078e00de */
[----:B------:R-:W5:Y:S01]  /*fc60*/  LDL.LU R222, [R1+0x2e4] ;  /* 0x0002e40001de7983 */ /* 0x000f620000300800 */
[C---:B------:R-:W-:Y:S02]  /*fc70*/  ISETP.GT.U32.AND P2, PT, R2.reuse, R219, PT ;  /* 0x000000db0200720c */ /* 0x040fe40003f44070 */
[C---:B------:R-:W-:Y:S02]  /*fc80*/  ISETP.GT.U32.AND P1, PT, R2.reuse, R8, PT ;  /* 0x000000080200720c */ /* 0x040fe40003f24070 */
[C---:B------:R-:W-:Y:S01]  /*fc90*/  ISETP.GT.U32.AND P0, PT, R2.reuse, R206, PT ;  /* 0x000000ce0200720c */ /* 0x040fe20003f04070 */
[----:B------:R-:W5:Y:S01]  /*fca0*/  LDL.LU R218, [R1+0x2f4] ;  /* 0x0002f40001da7983 */ /* 0x000f620000300800 */
[C---:B------:R-:W-:Y:S02]  /*fcb0*/  ISETP.GT.U32.AND P5, PT, R2.reuse, R210, PT ;  /* 0x000000d20200720c */ /* 0x040fe40003fa4070 */
[----:B------:R-:W-:Y:S01]  /*fcc0*/  ISETP.GT.U32.AND P4, PT, R2, R216, PT ;  /* 0x000000d80200720c */ /* 0x000fe20003f84070 */
[----:B------:R-:W5:Y:S04]  /*fcd0*/  LDL.LU R208, [R1+0x2f0] ;  /* 0x0002f00001d07983 */ /* 0x000f680000300800 */
[--C-:B------:R-:W-:Y:S01]  /*fce0*/  @!P2 IMAD.IADD R219, R219, 0x1, -R2.reuse ;  /* 0x00000001dbdba824 */ /* 0x100fe200078e0a02 */
[----:B------:R-:W5:Y:S01]  /*fcf0*/  LDL.LU R209, [R1+0x2ec] ;  /* 0x0002ec0001d17983 */ /* 0x000f620000300800 */
[----:B------:R-:W-:-:S02]  /*fd00*/  @!P1 IMAD.IADD R8, R8, 0x1, -R2 ;  /* 0x0000000108089824 */ /* 0x000fc400078e0a02 */
[----:B------:R-:W-:Y:S02]  /*fd10*/  @!P0 IADD3 R206, R206, -R2, RZ ;  /* 0x80000002cece8210 */ /* 0x000fe40007ffe0ff */
[--C-:B------:R-:W-:Y:S02]  /*fd20*/  @!P5 IMAD.IADD R210, R210, 0x1, -R2.reuse ;  /* 0x00000001d2d2d824 */ /* 0x100fe400078e0a02 */
[----:B------:R-:W-:Y:S01]  /*fd30*/  @!P4 IMAD.IADD R216, R216, 0x1, -R2 ;  /* 0x00000001d8d8c824 */ /* 0x000fe200078e0a02 */
[C---:B--2---:R-:W-:Y:S02]  /*fd40*/  ISETP.GT.U32.AND P6, PT, R2.reuse, R6, PT ;  /* 0x000000060200720c */ /* 0x044fe40003fc4070 */
[C---:B---3--:R-:W-:Y:S02]  /*fd50*/  ISETP.GT.U32.AND P2, PT, R2.reuse, R207, PT ;  /* 0x000000cf0200720c */ /* 0x048fe40003f44070 */
[----:B------:R-:W-:-:S09]  /*fd60*/  ISETP.GT.U32.AND P1, PT, R2, R211, PT ;  /* 0x000000d30200720c */ /* 0x000fd20003f24070 */
[--C-:B------:R-:W-:Y:S01]  /*fd70*/  @!P6 IMAD.IADD R6, R6, 0x1, -R2.reuse ;  /* 0x000000010606e824 */ /* 0x100fe200078e0a02 */
[C---:B----4-:R-:W-:Y:S02]  /*fd80*/  ISETP.GT.U32.AND P0, PT, R2.reuse, R212, PT ;  /* 0x000000d40200720c */ /* 0x050fe40003f04070 */
[C---:B------:R-:W-:Y:S01]  /*fd90*/  ISETP.GT.U32.AND P6, PT, R2.reuse, R219, PT ;  /* 0x000000db0200720c */ /* 0x040fe20003fc4070 */
[--C-:B------:R-:W-:Y:S01]  /*fda0*/  @!P2 IMAD.IADD R207, R207, 0x1, -R2.reuse ;  /* 0x00000001cfcfa824 */ /* 0x100fe200078e0a02 */
[C---:B------:R-:W-:Y:S02]  /*fdb0*/  ISETP.GT.U32.AND P2, PT, R2.reuse, R8, PT ;  /* 0x000000080200720c */ /* 0x040fe40003f44070 */
[C---:B-----5:R-:W-:Y:S01]  /*fdc0*/  ISETP.GT.U32.AND P5, PT, R2.reuse, R213, PT ;  /* 0x000000d50200720c */ /* 0x060fe20003fa4070 */
[----:B------:R-:W-:Y:S01]  /*fdd0*/  @!P1 IMAD.IADD R211, R211, 0x1, -R2 ;  /* 0x00000001d3d39824 */ /* 0x000fe200078e0a02 */
[----:B------:R-:W-:-:S05]  /*fde0*/  ISETP.GT.U32.AND P1, PT, R2, R206, PT ;  /* 0x000000ce0200720c */ /* 0x000fca0003f24070 */
[--C-:B------:R-:W-:Y:S01]  /*fdf0*/  @!P0 IMAD.IADD R212, R212, 0x1, -R2.reuse ;  /* 0x00000001d4d48824 */ /* 0x100fe200078e0a02 */
[----:B------:R-:W-:Y:S01]  /*fe00*/  ISETP.GT.U32.AND P0, PT, R2, R210, PT ;  /* 0x000000d20200720c */ /* 0x000fe20003f04070 */
[----:B------:R-:W-:Y:S02]  /*fe10*/  @!P6 IMAD.IADD R219, R219, 0x1, -R2 ;  /* 0x00000001dbdbe824 */ /* 0x000fe400078e0a02 */
[----:B------:R-:W-:-:S03]  /*fe20*/  @!P2 IADD3 R8, R8, -R2, RZ ;  /* 0x800000020808a210 */ /* 0x000fc60007ffe0ff */
[----:B------:R1:W-:Y:S01]  /*fe30*/  STL [R1+0x328], R219 ;  /* 0x000328db01007387 */ /* 0x0003e20000100800 */
[--C-:B------:R-:W-:Y:S01]  /*fe40*/  @!P5 IMAD.IADD R213, R213, 0x1, -R2.reuse ;  /* 0x00000001d5d5d824 */ /* 0x100fe200078e0a02 */
[----:B------:R-:W-:Y:S01]  /*fe50*/  ISETP.GT.U32.AND P5, PT, R2, R216, PT ;  /* 0x000000d80200720c */ /* 0x000fe20003fa4070 */
[--C-:B------:R-:W-:Y:S02]  /*fe60*/  @!P1 IMAD.IADD R206, R206, 0x1, -R2.reuse ;  /* 0x00000001cece9824 */ /* 0x100fe400078e0a02 */
[----:B-1----:R-:W-:Y:S02]  /*fe70*/  IMAD.MOV.U32 R219, RZ, RZ, R223 ;  /* 0x000000ffffdb7224 */ /* 0x002fe400078e00df */
[----:B------:R-:W-:Y:S02]  /*fe80*/  IMAD.MOV.U32 R223, RZ, RZ, R229 ;  /* 0x000000ffffdf7224 */ /* 0x000fe400078e00e5 */
[----:B------:R-:W2:Y:S01]  /*fe90*/  LDL.LU R229, [R1+0x1a8] ;  /* 0x0001a80001e57983 */ /* 0x000ea20000300800 */
[----:B------:R-:W-:-:S05]  /*fea0*/  @!P0 IMAD.IADD R210, R210, 0x1, -R2 ;  /* 0x00000001d2d28824 */ /* 0x000fca00078e0a02 */
[----:B------:R-:W-:Y:S02]  /*feb0*/  @!P5 IMAD.IADD R216, R216, 0x1, -R2 ;  /* 0x00000001d8d8d824 */ /* 0x000fe400078e0a02 */
[----:B------:R-:W-:Y:S02]  /*fec0*/  IMAD.MOV.U32 R215, RZ, RZ, R222 ;  /* 0x000000ffffd77224 */ /* 0x000fe400078e00de */
[----:B------:R-:W-:Y:S02]  /*fed0*/  IMAD.MOV.U32 R222, RZ, RZ, R224 ;  /* 0x000000ffffde7224 */ /* 0x000fe400078e00e0 */
[----:B------:R-:W-:Y:S02]  /*fee0*/  IMAD.MOV.U32 R224, RZ, RZ, R230 ;  /* 0x000000ffffe07224 */ /* 0x000fe400078e00e6 */
[----:B------:R-:W-:Y:S02]  /*fef0*/  IMAD.MOV.U32 R230, RZ, RZ, R231 ;  /* 0x000000ffffe67224 */ /* 0x000fe400078e00e7 */
[----:B------:R-:W3:Y:S04]  /*ff00*/  LDL.LU R231, [R1+0x10c] ;  /* 0x00010c0001e77983 */ /* 0x000ee80000300800 */
[----:B------:R1:W-:Y:S04]  /*ff10*/  STL [R1+0x324], R8 ;  /* 0x0003240801007387 */ /* 0x0003e80000100800 */
[----:B------:R4:W-:Y:S04]  /*ff20*/  STL [R1+0x320], R206 ;  /* 0x000320ce01007387 */ /* 0x0009e80000100800 */
[----:B------:R-:W5:Y:S04]  /*ff30*/  LDL.LU R4, [R1+0x2dc] ;  /* 0x0002dc0001047983 */ /* 0x000f680000300800 */
[----:B------:R-:W3:Y:S04]  /*ff40*/  LDL.LU R7, [R1+0x2d8] ;  /* 0x0002d80001077983 */ /* 0x000ee80000300800 */
[----:B------:R4:W-:Y:S04]  /*ff50*/  STL [R1+0x31c], R210 ;  /* 0x00031cd201007387 */ /* 0x0009e80000100800 */
[----:B-1----:R-:W3:Y:S04]  /*ff60*/  LDL.LU R8, [R1+0x2d4] ;  /* 0x0002d40001087983 */ /* 0x002ee80000300800 */
[----:B----4-:R-:W4:Y:S04]  /*ff70*/  LDL.LU R206, [R1+0x2d0] ;  /* 0x0002d00001ce7983 */ /* 0x010f280000300800 */
[----:B------:R1:W-:Y:S04]  /*ff80*/  STL [R1+0x318], R216 ;  /* 0x000318d801007387 */ /* 0x0003e80000100800 */
[----:B------:R-:W4:Y:S04]  /*ff90*/  LDL.LU R210, [R1+0x2cc] ;  /* 0x0002cc0001d27983 */ /* 0x000f280000300800 */
[----:B-1----:R-:W4:Y:S01]  /*ffa0*/  LDL.LU R216, [R1+0x2c8] ;  /* 0x0002c80001d87983 */ /* 0x002f220000300800 */
[----:B------:R-:W-:-:S02]  /*ffb0*/  ISETP.GT.U32.AND P3, PT, R2, R220, PT ;  /* 0x000000dc0200720c */ /* 0x000fc40003f64070 */
[----:B------:R-:W-:-:S11]  /*ffc0*/  ISETP.GT.U32.AND P4, PT, R2, R217, PT ;  /* 0x000000d90200720c */ /* 0x000fd60003f84070 */
[----:B------:R-:W-:Y:S01]  /*ffd0*/  @!P3 IMAD.IADD R220, R220, 0x1, -R2 ;  /* 0x00000001dcdcb824 */ /* 0x000fe200078e0a02 */
[C---:B------:R-:W-:Y:S02]  /*ffe0*/  ISETP.GT.U32.AND P3, PT, R2.reuse, R221, PT ;  /* 0x000000dd0200720c */ /* 0x040fe40003f64070 */
[C---:B------:R-:W-:Y:S02]  /*fff0*/  ISETP.GT.U32.AND P2, PT, R2.reuse, R207, PT ;  /* 0x000000cf0200720c */ /* 0x040fe40003f44070 */
[----:B------:R-:W-:Y:S02]  /*10000*/  ISETP.GT.U32.AND P1, PT, R2, R211, PT ;  /* 0x000000d30200720c */ /* 0x000fe40003f24070 */
[----:B------:R-:W-:-:S07]  /*10010*/  @!P4 IADD3 R217, R217, -R2, RZ ;  /* 0x80000002d9d9c210 */ /* 0x000fce0007ffe0ff */
[--C-:B------:R-:W-:Y:S01]  /*10020*/  @!P3 IMAD.IADD R221, R221, 0x1, -R2.reuse ;  /* 0x00000001ddddb824 */ /* 0x100fe200078e0a02 */
[C---:B------:R-:W-:Y:S02]  /*10030*/  ISETP.GT.U32.AND P3, PT, R2.reuse, R6, PT ;  /* 0x000000060200720c */ /* 0x040fe40003f64070 */
[C---:B------:R-:W-:Y:S02]  /*10040*/  ISETP.GT.U32.AND P4, PT, R2.reuse, R220, PT ;  /* 0x000000dc0200720c */ /* 0x040fe40003f84070 */
[C---:B------:R-:W-:Y:S02]  /*10050*/  ISETP.GT.U32.AND P0, PT, R2.reuse, R212, PT ;  /* 0x000000d40200720c */ /* 0x040fe40003f04070 */
[C---:B------:R-:W-:Y:S01]  /*10060*/  ISETP.GT.U32.AND P6, PT, R2.reuse, R221, PT ;  /* 0x000000dd0200720c */ /* 0x040fe20003fc4070 */
[--C-:B------:R-:W-:Y:S01]  /*10070*/  @!P2 IMAD.IADD R207, R207, 0x1, -R2.reuse ;  /* 0x00000001cfcfa824 */ /* 0x100fe200078e0a02 */
[----:B------:R-:W-:Y:S01]  /*10080*/  IABS R11, R3 ;  /* 0x00000003000b7213 */ /* 0x000fe20000000000 */
[----:B------:R-:W-:Y:S01]  /*10090*/  @!P1 IMAD.IADD R211, R211, 0x1, -R2 ;  /* 0x00000001d3d39824 */ /* 0x000fe200078e0a02 */
[----:B------:R-:W-:-:S03]  /*100a0*/  ISETP.GT.U32.AND P2, PT, R2, R208, PT ;  /* 0x000000d00200720c */ /* 0x000fc60003f44070 */
[----:B------:R-:W-:Y:S01]  /*100b0*/  @!P3 IMAD.IADD R6, R6, 0x1, -R2 ;  /* 0x000000010606b824 */ /* 0x000fe200078e0a02 */
[C---:B------:R-:W-:Y:S02]  /*100c0*/  ISETP.GT.U32.AND P3, PT, R2.reuse, R218, PT ;  /* 0x000000da0200720c */ /* 0x040fe40003f64070 */
[C---:B------:R-:W-:Y:S02]  /*100d0*/  ISETP.GT.U32.AND P1, PT, R2.reuse, R209, PT ;  /* 0x000000d10200720c */ /* 0x040fe40003f24070 */
[----:B------:R-:W-:Y:S01]  /*100e0*/  ISETP.GT.U32.AND P5, PT, R2, R213, PT ;  /* 0x000000d50200720c */ /* 0x000fe20003fa4070 */
[----:B------:R-:W-:-:S04]  /*100f0*/  IMAD.HI.U32 R3, R252, R11, RZ ;  /* 0x0000000bfc037227 */ /* 0x000fc800078e00ff */
[--C-:B------:R-:W-:Y:S01]  /*10100*/  @!P4 IMAD.IADD R220, R220, 0x1, -R2.reuse ;  /* 0x00000001dcdcc824 */ /* 0x100fe200078e0a02 */
[----:B------:R-:W-:Y:S01]  /*10110*/  ISETP.GT.U32.AND P4, PT, R2, R217, PT ;  /* 0x000000d90200720c */ /* 0x000fe20003f84070 */
[--C-:B------:R-:W-:Y:S01]  /*10120*/  @!P0 IMAD.IADD R212, R212, 0x1, -R2.reuse ;  /* 0x00000001d4d48824 */ /* 0x100fe200078e0a02 */
[----:B------:R-:W-:Y:S01]  /*10130*/  ISETP.GT.U32.AND P0, PT, R2, R214, PT ;  /* 0x000000d60200720c */ /* 0x000fe20003f04070 */
[----:B------:R-:W-:Y:S02]  /*10140*/  IMAD.MOV R3, RZ, RZ, -R3 ;  /* 0x000000ffff037224 */ /* 0x000fe400078e0a03 */
[--C-:B------:R-:W-:Y:S01]  /*10150*/  @!P6 IMAD.IADD R221, R221, 0x1, -R2.reuse ;  /* 0x00000001dddde824 */ /* 0x100fe200078e0a02 */
[----:B------:R1:W-:Y:S01]  /*10160*/  STL [R1+0x314], R220 ;  /* 0x000314dc01007387 */ /* 0x0003e20000100800 */
[----:B------:R-:W-:Y:S02]  /*10170*/  @!P3 IMAD.IADD R218, R218, 0x1, -R2 ;  /* 0x00000001dadab824 */ /* 0x000fe400078e0a02 */
[----:B------:R-:W-:-:S02]  /*10180*/  IMAD R11, R2, R3, R11 ;  /* 0x00000003020b7224 */ /* 0x000fc400078e020b */
[----:B------:R-:W-:Y:S02]  /*10190*/  @!P2 IMAD.IADD R208, R208, 0x1, -R2 ;  /* 0x00000001d0d0a824 */ /* 0x000fe400078e0a02 */
[----:B------:R-:W-:Y:S02]  /*101a0*/  VIADD R3, R243, 0x1f5 ;  /* 0x000001f5f3037836 */ /* 0x000fe40000000000 */
[----:B-1----:R-:W-:Y:S02]  /*101b0*/  IMAD.MOV.U32 R220, RZ, RZ, R222 ;  /* 0x000000ffffdc7224 */ /* 0x002fe400078e00de */
[----:B------:R-:W-:Y:S02]  /*101c0*/  IMAD.MOV.U32 R222, RZ, RZ, R224 ;  /* 0x000000ffffde7224 */ /* 0x000fe400078e00e0 */
[----:B------:R-:W-:Y:S02]  /*101d0*/  IMAD.MOV.U32 R224, RZ, RZ, R226 ;  /* 0x000000ffffe07224 */ /* 0x000fe400078e00e2 */
[----:B------:R-:W-:-:S02]  /*101e0*/  @!P1 IMAD.IADD R209, R209, 0x1, -R2 ;  /* 0x00000001d1d19824 */ /* 0x000fc400078e0a02 */
[----:B------:R-:W-:Y:S01]  /*101f0*/  IMAD.MOV.U32 R226, RZ, RZ, R240 ;  /* 0x000000ffffe27224 */ /* 0x000fe200078e00f0 */
[----:B------:R-:W-:Y:S01]  /*10200*/  MOV R240, R245 ;  /* 0x000000f500f07202 */ /* 0x000fe20000000f00 */
[--C-:B------:R-:W-:Y:S01]  /*10210*/  @!P5 IMAD.IADD R213, R213, 0x1, -R2.reuse ;  /* 0x00000001d5d5d824 */ /* 0x100fe200078e0a02 */
[----:B------:R-:W4:Y:S01]  /*10220*/  LDL.LU R245, [R1+0x54] ;  /* 0x0000540001f57983 */ /* 0x000f220000300800 */
[----:B------:R-:W-:Y:S01]  /*10230*/  ISETP.GT.U32.AND P5, PT, R2, R215, PT ;  /* 0x000000d70200720c */ /* 0x000fe20003fa4070 */
[--C-:B------:R-:W-:Y:S02]  /*10240*/  @!P4 IMAD.IADD R217, R217, 0x1, -R2.reuse ;  /* 0x00000001d9d9c824 */ /* 0x100fe400078e0a02 */
[----:B------:R-:W-:Y:S01]  /*10250*/  STL [R1+0x310], R6 ;  /* 0x0003100601007387 */ /* 0x000fe20000100800 */
[----:B------:R-:W-:-:S03]  /*10260*/  @!P0 IMAD.IADD R214, R214, 0x1, -R2 ;  /* 0x00000001d6d68824 */ /* 0x000fc600078e0a02 */
[----:B------:R-:W-:Y:S04]  /*10270*/  STL [R1+0x53cc], R3 ;  /* 0x0053cc0301007387 */ /* 0x000fe80000100800 */
[----:B------:R-:W-:Y:S04]  /*10280*/  STL [R1+0x30c], R207 ;  /* 0x00030ccf01007387 */ /* 0x000fe80000100800 */
[----:B------:R-:W-:Y:S04]  /*10290*/  STL [R1+0x308], R211 ;  /* 0x000308d301007387 */ /* 0x000fe80000100800 */
[----:B------:R-:W-:Y:S04]  /*102a0*/  STL [R1+0x304], R212 ;  /* 0x000304d401007387 */ /* 0x000fe80000100800 */
[----:B------:R-:W-:Y:S01]  /*102b0*/  STL [R1+0x300], R213 ;  /* 0x000300d501007387 */ /* 0x000fe20000100800 */
[----:B------:R-:W-:-:S03]  /*102c0*/  ISETP.GT.U32.AND P4, PT, R2, R219, PT ;  /* 0x000000db0200720c */ /* 0x000fc60003f84070 */
[----:B------:R1:W-:Y:S04]  /*102d0*/  STL [R1+0x2fc], R217 ;  /* 0x0002fcd901007387 */ /* 0x0003e80000100800 */
[----:B------:R1:W-:Y:S01]  /*102e0*/  STL [R1+0x2f8], R221 ;  /* 0x0002f8dd01007387 */ /* 0x0003e20000100800 */
[----:B------:R-:W-:-:S03]  /*102f0*/  @!P5 IMAD.IADD R215, R215, 0x1, -R2 ;  /* 0x00000001d7d7d824 */ /* 0x000fc600078e0a02 */
[----:B-1----:R-:W4:Y:S01]  /*10300*/  LDL.LU R217, [R1+0x2c0] ;  /* 0x0002c00001d97983 */ /* 0x002f220000300800 */
[----:B------:R-:W-:-:S03]  /*10310*/  MOV R221, R246 ;  /* 0x000000f600dd7202 */ /* 0x000fc60000000f00 */
[----:B------:R-:W4:Y:S02]  /*10320*/  LDL.LU R207, [R1+0x2bc] ;  /* 0x0002bc0001cf7983 */ /* 0x000f240000300800 */
[----:B------:R-:W-:Y:S02]  /*10330*/  IMAD.MOV.U32 R213, RZ, RZ, R221 ;  /* 0x000000ffffd57224 */ /* 0x000fe400078e00dd */
[----:B------:R-:W-:Y:S02]  /*10340*/  IMAD.MOV.U32 R221, RZ, RZ, R222 ;  /* 0x000000ffffdd7224 */ /* 0x000fe400078e00de */
[----:B------:R-:W-:Y:S02]  /*10350*/  IMAD.MOV.U32 R222, RZ, RZ, R223 ;  /* 0x000000ffffde7224 */ /* 0x000fe400078e00df */
[----:B------:R-:W-:Y:S02]  /*10360*/  IMAD.MOV.U32 R223, RZ, RZ, R224 ;  /* 0x000000ffffdf7224 */ /* 0x000fe400078e00e0 */
[----:B------:R-:W-:-:S02]  /*10370*/  IMAD.MOV.U32 R212, RZ, RZ, R213 ;  /* 0x000000ffffd47224 */ /* 0x000fc400078e00d5 */
[----:B------:R-:W-:Y:S02]  /*10380*/  @!P4 IMAD.IADD R219, R219, 0x1, -R2 ;  /* 0x00000001dbdbc824 */ /* 0x000fe400078e0a02 */
[----:B------:R-:W-:Y:S01]  /*10390*/  IMAD.MOV.U32 R213, RZ, RZ, R221 ;  /* 0x000000ffffd57224 */ /* 0x000fe200078e00dd */
[----:B--2---:R-:W-:Y:S01]  /*103a0*/  MOV R224, R229 ;  /* 0x000000e500e07202 */ /* 0x004fe20000000f00 */
[----:B------:R-:W-:Y:S02]  /*103b0*/  IMAD.MOV.U32 R229, RZ, RZ, R230 ;  /* 0x000000ffffe57224 */ /* 0x000fe400078e00e6 */
[----:B------:R-:W-:Y:S02]  /*103c0*/  IMAD.MOV.U32 R230, RZ, RZ, R233 ;  /* 0x000000ffffe67224 */ /* 0x000fe400078e00e9 */
[----:B------:R-:W-:Y:S02]  /*103d0*/  IMAD.MOV.U32 R233, RZ, RZ, R234 ;  /* 0x000000ffffe97224 */ /* 0x000fe400078e00ea */
[----:B------:R-:W-:-:S02]  /*103e0*/  IMAD.MOV.U32 R234, RZ, RZ, R235 ;  /* 0x000000ffffea7224 */ /* 0x000fc400078e00eb */
[----:B------:R-:W2:Y:S01]  /*103f0*/  LDL.LU R235, [R1+0xe0] ;  /* 0x0000e00001eb7983 */ /* 0x000ea20000300800 */
[----:B-----5:R-:W-:-:S03]  /*10400*/  ISETP.GT.U32.AND P6, PT, R2, R4, PT ;  /* 0x000000040200720c */ /* 0x020fc60003fc4070 */
[----:B------:R-:W5:Y:S01]  /*10410*/  LDL.LU R211, [R1+0x2b8] ;  /* 0x0002b80001d37983 */ /* 0x000f620000300800 */
[C---:B---3--:R-:W-:Y:S02]  /*10420*/  ISETP.GT.U32.AND P3, PT, R2.reuse, R7, PT ;  /* 0x000000070200720c */ /* 0x048fe40003f64070 */
[C---:B------:R-:W-:Y:S02]  /*10430*/  ISETP.GT.U32.AND P2, PT, R2.reuse, R8, PT ;  /* 0x000000080200720c */ /* 0x040fe40003f44070 */
[----:B----4-:R-:W-:-:S05]  /*10440*/  ISETP.GT.U32.AND P1, PT, R2, R206, PT ;  /* 0x000000ce0200720c */ /* 0x010fca0003f24070 */
[----:B------:R-:W-:Y:S01]  /*10450*/  @!P6 IMAD.IADD R4, R4, 0x1, -R2 ;  /* 0x000000010404e824 */ /* 0x000fe200078e0a02 */
[C---:B------:R-:W-:Y:S02]  /*10460*/  ISETP.GT.U32.AND P6, PT, R2.reuse, R218, PT ;  /* 0x000000da0200720c */ /* 0x040fe40003fc4070 */
[----:B------:R-:W-:-:S03]  /*10470*/  ISETP.GT.U32.AND P0, PT, R2, R210, PT ;  /* 0x000000d20200720c */ /* 0x000fc60003f04070 */
[--C-:B------:R-:W-:Y:S01]  /*10480*/  @!P2 IMAD.IADD R8, R8, 0x1, -R2.reuse ;  /* 0x000000010808a824 */ /* 0x100fe200078e0a02 */
[----:B------:R-:W-:Y:S02]  /*10490*/  @!P3 IADD3 R7, R7, -R2, RZ ;  /* 0x800000020707b210 */ /* 0x000fe40007ffe0ff */
[----:B------:R-:W-:Y:S01]  /*104a0*/  ISETP.GT.U32.AND P3, PT, R2, R208, PT ;  /* 0x000000d00200720c */ /* 0x000fe20003f64070 */
[--C-:B------:R-:W-:Y:S01]  /*104b0*/  @!P1 IMAD.IADD R206, R206, 0x1, -R2.reuse ;  /* 0x00000001cece9824 */ /* 0x100fe200078e0a02 */
[C---:B------:R-:W-:Y:S02]  /*104c0*/  ISETP.GT.U32.AND P2, PT, R2.reuse, R209, PT ;  /* 0x000000d10200720c */ /* 0x040fe40003f44070 */
[C---:B------:R-:W-:Y:S02]  /*104d0*/  ISETP.GT.U32.AND P1, PT, R2.reuse, R214, PT ;  /* 0x000000d60200720c */ /* 0x040fe40003f24070 */
[----:B------:R-:W-:Y:S01]  /*104e0*/  ISETP.GT.U32.AND P5, PT, R2, R216, PT ;  /* 0x000000d80200720c */ /* 0x000fe20003fa4070 */
[--C-:B------:R-:W-:Y:S01]  /*104f0*/  @!P0 IMAD.IADD R210, R210, 0x1, -R2.reuse ;  /* 0x00000001d2d28824 */ /* 0x100fe200078e0a02 */
[----:B------:R-:W-:Y:S01]  /*10500*/  ISETP.GT.U32.AND P0, PT, R2, R215, PT ;  /* 0x000000d70200720c */ /* 0x000fe20003f04070 */
[----:B------:R-:W-:-:S04]  /*10510*/  @!P6 IMAD.IADD R218, R218, 0x1, -R2 ;  /* 0x00000001dadae824 */ /* 0x000fc800078e0a02 */
[--C-:B------:R-:W-:Y:S02]  /*10520*/  @!P3 IMAD.IADD R208, R208, 0x1, -R2.reuse ;  /* 0x00000001d0d0b824 */ /* 0x100fe400078e0a02 */
[----:B------:R-:W-:Y:S01]  /*10530*/  IMAD.MOV.U32 R221, RZ, RZ, R229 ;  /* 0x000000ffffdd7224 */ /* 0x000fe200078e00e5 */
[----:B------:R1:W-:Y:S01]  /*10540*/  STL [R1+0x2f4], R218 ;  /* 0x0002f4da01007387 */ /* 0x0003e20000100800 */
[----:B------:R-:W-:Y:S02]  /*10550*/  @!P2 IMAD.IADD R209, R209, 0x1, -R2 ;  /* 0x00000001d1d1a824 */ /* 0x000fe400078e0a02 */
[----:B------:R-:W-:Y:S02]  /*10560*/  IMAD.MOV.U32 R229, RZ, RZ, R230 ;  /* 0x000000ffffe57224 */ /* 0x000fe400078e00e6 */
[--C-:B------:R-:W-:Y:S01]  /*10570*/  @!P1 IMAD.IADD R214, R214, 0x1, -R2.reuse ;  /* 0x00000001d6d69824 */ /* 0x100fe200078e0a02 */
[----:B------:R-:W3:Y:S01]  /*10580*/  LDL.LU R230, [R1+0x248] ;  /* 0x0002480001e67983 */ /* 0x000ee20000300800 */
[----:B------:R-:W-:Y:S01]  /*10590*/  @!P5 IMAD.IADD R216, R216, 0x1, -R2 ;  /* 0x00000001d8d8d824 */ /* 0x000fe200078e0a02 */
[----:B------:R-:W-:-:S02]  /*105a0*/  ISETP.GT.U32.AND P5, PT, R2, R219, PT ;  /* 0x000000db0200720c */ /* 0x000fc40003fa4070 */
[----:B-1----:R-:W-:Y:S02]  /*105b0*/  MOV R218, R222 ;  /* 0x000000de00da7202 */ /* 0x002fe40000000f00 */
[----:B------:R-:W4:Y:S01]  /*105c0*/  LDL.LU R222, [R1+0x244] ;  /* 0x0002440001de7983 */ /* 0x000f220000300800 */
[----:B------:R-:W-:-:S03]  /*105d0*/  @!P0 IMAD.IADD R215, R215, 0x1, -R2 ;  /* 0x00000001d7d78824 */ /* 0x000fc600078e0a02 */
[----:B------:R1:W-:Y:S04]  /*105e0*/  STL [R1+0x2f0], R208 ;  /* 0x0002f0d001007387 */ /* 0x0003e80000100800 */
[----:B------:R1:W-:Y:S04]  /*105f0*/  STL [R1+0x2ec], R209 ;  /* 0x0002ecd101007387 */ /* 0x0003e80000100800 */
[----:B------:R1:W-:Y:S04]  /*10600*/  STL [R1+0x2e8], R214 ;  /* 0x0002e8d601007387 */ /* 0x0003e80000100800 */
[----:B------:R-:W2:Y:S04]  /*10610*/  LDL.LU R5, [R1+0x2a8] ;  /* 0x0002a80001057983 */ /* 0x000ea80000300800 */
[----:B------:R-:W3:Y:S04]  /*10620*/  LDL.LU R6, [R1+0x2a4] ;  /* 0x0002a40001067983 */ /* 0x000ee80000300800 */
[----:B------:R1:W-:Y:S04]  /*10630*/  STL [R1+0x2e4], R215 ;  /* 0x0002e4d701007387 */ /* 0x0003e80000100800 */
[----:B-1----:R-:W4:Y:S01]  /*10640*/  LDL.LU R208, [R1+0x2a0] ;  /* 0x0002a00001d07983 */ /* 0x002f220000300800 */
[----:B------:R-:W-:-:S03]  /*10650*/  @!P5 IMAD.IADD R219, R219, 0x1, -R2 ;  /* 0x00000001dbdbd824 */ /* 0x000fc600078e0a02 */
[----:B------:R-:W4:Y:S04]  /*10660*/  LDL.LU R209, [R1+0x29c] ;  /* 0x00029c0001d17983 */ /* 0x000f280000300800 */
[----:B------:R1:W-:Y:S04]  /*10670*/  STL [R1+0x2e0], R219 ;  /* 0x0002e0db01007387 */ /* 0x0003e80000100800 */
[----:B------:R-:W4:Y:S04]  /*10680*/  LDL.LU R214, [R1+0x298] ;  /* 0x0002980001d67983 */ /* 0x000f280000300800 */
[----:B------:R-:W4:Y:S01]  /*10690*/  LDL.LU R215, [R1+0x294] ;  /* 0x0002940001d77983 */ /* 0x000f220000300800 */
[----:B------:R-:W-:-:S02]  /*106a0*/  ISETP.GT.U32.AND P4, PT, R2, R220, PT ;  /* 0x000000dc0200720c */ /* 0x000fc40003f84070 */
[C---:B------:R-:W-:Y:S01]  /*106b0*/  ISETP.GT.U32.AND P3, PT, R2.reuse, R7, PT ;  /* 0x000000070200720c */ /* 0x040fe20003f64070 */
[----:B-1----:R-:W4:Y:S01]  /*106c0*/  LDL.LU R219, [R1+0x290] ;  /* 0x0002900001db7983 */ /* 0x002f220000300800 */
[----:B------:R-:W-:-:S09]  /*106d0*/  ISETP.GT.U32.AND P2, PT, R2, R8, PT ;  /* 0x000000080200720c */ /* 0x000fd20003f44070 */
[--C-:B------:R-:W-:Y:S01]  /*106e0*/  @!P4 IMAD.IADD R220, R220, 0x1, -R2.reuse ;  /* 0x00000001dcdcc824 */ /* 0x100fe200078e0a02 */
[C---:B------:R-:W-:Y:S02]  /*106f0*/  ISETP.GT.U32.AND P4, PT, R2.reuse, R4, PT ;  /* 0x000000040200720c */ /* 0x040fe40003f84070 */
[C---:B------:R-:W-:Y:S02]  /*10700*/  ISETP.GT.U32.AND P1, PT, R2.reuse, R206, PT ;  /* 0x000000ce0200720c */ /* 0x040fe40003f24070 */
[----:B------:R-:W-:Y:S01]  /*10710*/  ISETP.GT.U32.AND P6, PT, R2, R220, PT ;  /* 0x000000dc0200720c */ /* 0x000fe20003fc4070 */
[----:B------:R-:W-:Y:S01]  /*10720*/  @!P2 IMAD.IADD R8, R8, 0x1, -R2 ;  /* 0x000000010808a824 */ /* 0x000fe200078e0a02 */
[----:B------:R-:W-:-:S07]  /*10730*/  @!P3 IADD3 R7, R7, -R2, RZ ;  /* 0x800000020707b210 */ /* 0x000fce0007ffe0ff */
[--C-:B------:R-:W-:Y:S01]  /*10740*/  @!P4 IMAD.IADD R4, R4, 0x1, -R2.reuse ;  /* 0x000000010404c824 */ /* 0x100fe200078e0a02 */
[----:B------:R-:W-:Y:S01]  /*10750*/  ISETP.GT.U32.AND P0, PT, R2, R210, PT ;  /* 0x000000d20200720c */ /* 0x000fe20003f04070 */
[--C-:B------:R-:W-:Y:S02]  /*10760*/  @!P1 IMAD.IADD R206, R206, 0x1, -R2.reuse ;  /* 0x00000001cece9824 */ /* 0x100fe400078e0a02 */
[----:B------:R-:W-:Y:S01]  /*10770*/  @!P6 IMAD.IADD R220, R220, 0x1, -R2 ;  /* 0x00000001dcdce824 */ /* 0x000fe200078e0a02 */
[C---:B------:R-:W-:Y:S02]  /*10780*/  ISETP.GT.U32.AND P1, PT, R2.reuse, R212, PT ;  /* 0x000000d40200720c */ /* 0x040fe40003f24070 */
[C---:B------:R-:W-:Y:S02]  /*10790*/  ISETP.GT.U32.AND P4, PT, R2.reuse, R217, PT ;  /* 0x000000d90200720c */ /* 0x040fe40003f84070 */
[C---:B------:R-:W-:Y:S02]  /*107a0*/  ISETP.GT.U32.AND P3, PT, R2.reuse, R207, PT ;  /* 0x000000cf0200720c */ /* 0x040fe40003f64070 */
[----:B------:R-:W-:-:S09]  /*107b0*/  ISETP.GT.U32.AND P5, PT, R2, R216, PT ;  /* 0x000000d80200720c */ /* 0x000fd20003fa4070 */
[--C-:B------:R-:W-:Y:S02]  /*107c0*/  @!P4 IMAD.IADD R217, R217, 0x1, -R2.reuse ;  /* 0x00000001d9d9c824 */ /* 0x100fe400078e0a02 */
[--C-:B------:R-:W-:Y:S02]  /*107d0*/  @!P3 IMAD.IADD R207, R207, 0x1, -R2.reuse ;  /* 0x00000001cfcfb824 */ /* 0x100fe400078e0a02 */
[--C-:B------:R-:W-:Y:S01]  /*107e0*/  @!P0 IMAD.IADD R210, R210, 0x1, -R2.reuse ;  /* 0x00000001d2d28824 */ /* 0x100fe200078e0a02 */
[----:B------:R-:W-:Y:S02]  /*107f0*/  ISETP.GT.U32.AND P0, PT, R2, R213, PT ;  /* 0x000000d50200720c */ /* 0x000fe40003f04070 */
[----:B------:R-:W-:Y:S01]  /*10800*/  @!P1 IADD3 R212, R212, -R2, RZ ;  /* 0x80000002d4d49210 */ /* 0x000fe20007ffe0ff */
[----:B------:R-:W-:Y:S01]  /*10810*/  STL [R1+0x2dc], R4 ;  /* 0x0002dc0401007387 */ /* 0x000fe20000100800 */
[----:B------:R-:W-:Y:S01]  /*10820*/  @!P5 IMAD.IADD R216, R216, 0x1, -R2 ;  /* 0x00000001d8d8d824 */ /* 0x000fe200078e0a02 */
[----:B------:R-:W-:-:S02]  /*10830*/  ISETP.GT.U32.AND P5, PT, R2, R218, PT ;  /* 0x000000da0200720c */ /* 0x000fc40003fa4070 */
[----:B------:R-:W-:Y:S04]  /*10840*/  STL [R1+0x2d8], R7 ;  /* 0x0002d80701007387 */ /* 0x000fe80000100800 */
[----:B------:R-:W-:Y:S02]  /*10850*/  STL [R1+0x2d4], R8 ;  /* 0x0002d40801007387 */ /* 0x000fe40000100800 */
[--C-:B------:R-:W-:Y:S02]  /*10860*/  @!P0 IMAD.IADD R213, R213, 0x1, -R2.reuse ;  /* 0x00000001d5d58824 */ /* 0x100fe400078e0a02 */
[----:B------:R-:W-:Y:S04]  /*10870*/  STL [R1+0x2d0], R206 ;  /* 0x0002d0ce01007387 */ /* 0x000fe80000100800 */
[----:B------:R-:W-:Y:S04]  /*10880*/  STL [R1+0x2cc], R210 ;  /* 0x0002ccd201007387 */ /* 0x000fe80000100800 */
[----:B------:R-:W-:Y:S04]  /*10890*/  STL [R1+0x2c8], R216 ;  /* 0x0002c8d801007387 */ /* 0x000fe80000100800 */
[----:B------:R1:W-:Y:S01]  /*108a0*/  STL [R1+0x2c4], R220 ;  /* 0x0002c4dc01007387 */ /* 0x0003e20000100800 */
[----:B------:R-:W-:-:S03]  /*108b0*/  @!P5 IMAD.IADD R218, R218, 0x1, -R2 ;  /* 0x00000001dadad824 */ /* 0x000fc600078e0a02 */
[----:B-1----:R-:W4:Y:S04]  /*108c0*/  LDL.LU R220, [R1+0x28c] ;  /* 0x00028c0001dc7983 */ /* 0x002f280000300800 */
[----:B------:R-:W4:Y:S04]  /*108d0*/  LDL.LU R7, [R1+0x288] ;  /* 0x0002880001077983 */ /* 0x000f280000300800 */
[----:B------:R-:W4:Y:S04]  /*108e0*/  LDL.LU R8, [R1+0x284] ;  /* 0x0002840001087983 */ /* 0x000f280000300800 */
[----:B------:R-:W4:Y:S01]  /*108f0*/  LDL.LU R210, [R1+0x280] ;  /* 0x0002800001d27983 */ /* 0x000f220000300800 */
[----:B-----5:R-:W-:-:S13]  /*10900*/  ISETP.GT.U32.AND P2, PT, R2, R211, PT ;  /* 0x000000d30200720c */ /* 0x020fda0003f44070 */
[----:B------:R-:W-:Y:S01]  /*10910*/  @!P2 IMAD.IADD R211, R211, 0x1, -R2 ;  /* 0x00000001d3d3a824 */ /* 0x000fe200078e0a02 */
[C---:B--2---:R-:W-:Y:S02]  /*10920*/  ISETP.GT.U32.AND P6, PT, R2.reuse, R5, PT ;  /* 0x000000050200720c */ /* 0x044fe40003fc4070 */
[C---:B---3--:R-:W-:Y:S02]  /*10930*/  ISETP.GT.U32.AND P4, PT, R2.reuse, R6, PT ;  /* 0x000000060200720c */ /* 0x048fe40003f84070 */
[C---:B----4-:R-:W-:Y:S02]  /*10940*/  ISETP.GT.U32.AND P3, PT, R2.reuse, R208, PT ;  /* 0x000000d00200720c */ /* 0x050fe40003f64070 */
[----:B------:R-:W-:-:S07]  /*10950*/  ISETP.GT.U32.AND P2, PT, R2, R209, PT ;  /* 0x000000d10200720c */ /* 0x000fce0003f44070 */
[--C-:B------:R-:W-:Y:S01]  /*10960*/  @!P6 IMAD.IADD R5, R5, 0x1, -R2.reuse ;  /* 0x000000010505e824 */ /* 0x100fe200078e0a02 */
[----:B------:R-:W-:Y:S01]  /*10970*/  ISETP.GT.U32.AND P6, PT, R2, R217, PT ;  /* 0x000000d90200720c */ /* 0x000fe20003fc4070 */
[--C-:B------:R-:W-:Y:S01]  /*10980*/  @!P4 IMAD.IADD R6, R6, 0x1, -R2.reuse ;  /* 0x000000010606c824 */ /* 0x100fe200078e0a02 */
[C---:B------:R-:W-:Y:S02]  /*10990*/  ISETP.GT.U32.AND P4, PT, R2.reuse, R207, PT ;  /* 0x000000cf0200720c */ /* 0x040fe40003f84070 */
[----:B------:R-:W-:Y:S01]  /*109a0*/  ISETP.GT.U32.AND P1, PT, R2, R214, PT ;  /* 0x000000d60200720c */ /* 0x000fe20003f24070 */
[--C-:B------:R-:W-:Y:S01]  /*109b0*/  @!P3 IMAD.IADD R208, R208, 0x1, -R2.reuse ;  /* 0x00000001d0d0b824 */ /* 0x100fe200078e0a02 */
[C---:B------:R-:W-:Y:S01]  /*109c0*/  ISETP.GT.U32.AND P3, PT, R2.reuse, R211, PT ;  /* 0x000000d30200720c */ /* 0x040fe20003f64070 */
[----:B------:R-:W-:Y:S01]  /*109d0*/  @!P2 IMAD.IADD R209, R209, 0x1, -R2 ;  /* 0x00000001d1d1a824 */ /* 0x000fe200078e0a02 */
[----:B------:R-:W-:-:S05]  /*109e0*/  ISETP.GT.U32.AND P2, PT, R2, R212, PT ;  /* 0x000000d40200720c */ /* 0x000fca0003f44070 */
[--C-:B------:R-:W-:Y:S01]  /*109f0*/  @!P6 IMAD.IADD R217, R217, 0x1, -R2.reuse ;  /* 0x00000001d9d9e824 */ /* 0x100fe200078e0a02 */
[----:B------:R-:W-:Y:S01]  /*10a00*/  ISETP.GT.U32.AND P0, PT, R2, R215, PT ;  /* 0x000000d70200720c */ /* 0x000fe20003f04070 */
[--C-:B------:R-:W-:Y:S02]  /*10a10*/  @!P4 IMAD.IADD R207, R207, 0x1, -R2.reuse ;  /* 0x00000001cfcfc824 */ /* 0x100fe400078e0a02 */
[--C-:B------:R-:W-:Y:S01]  /*10a20*/  @!P1 IMAD.IADD R214, R214, 0x1, -R2.reuse ;  /* 0x00000001d6d69824 */ /* 0x100fe200078e0a02 */
[----:B------:R-:W-:Y:S01]  /*10a30*/  ISETP.GT.U32.AND P1, PT, R2, R213, PT ;  /* 0x000000d50200720c */ /* 0x000fe20003f24070 */
[----:B------:R1:W-:Y:S01]  /*10a40*/  STL [R1+0x2c0], R217 ;  /* 0x0002c0d901007387 */ /* 0x0003e20000100800 */
[--C-:B------:R-:W-:Y:S02]  /*10a50*/  @!P3 IMAD.IADD R211, R211, 0x1, -R2.reuse ;  /* 0x00000001d3d3b824 */ /* 0x100fe400078e0a02 */
[----:B------:R-:W-:Y:S02]  /*10a60*/  @!P2 IMAD.IADD R212, R212, 0x1, -R2 ;  /* 0x00000001d4d4a824 */ /* 0x000fe400078e0a02 */
[----:B-1----:R-:W-:-:S02]  /*10a70*/  IMAD.MOV.U32 R217, RZ, RZ, R221 ;  /* 0x000000ffffd97224 */ /* 0x002fc400078e00dd */
[----:B------:R-:W-:Y:S02]  /*10a80*/  IMAD.MOV.U32 R221, RZ, RZ, R230 ;  /* 0x000000ffffdd7224 */ /* 0x000fe400078e00e6 */
[----:B------:R-:W2:Y:S01]  /*10a90*/  LDL.LU R230, [R1+0x218] ;  /* 0x0002180001e67983 */ /* 0x000ea20000300800 */
[----:B------:R-:W-:-:S03]  /*10aa0*/  @!P0 IMAD.IADD R215, R215, 0x1, -R2 ;  /* 0x00000001d7d78824 */ /* 0x000fc600078e0a02 */
[----:B------:R-:W3:Y:S01]  /*10ab0*/  LDL.LU R216, [R1+0x27c] ;  /* 0x00027c0001d87983 */ /* 0x000ee20000300800 */
[----:B------:R-:W-:-:S03]  /*10ac0*/  ISETP.GT.U32.AND P0, PT, R2, R218, PT ;  /* 0x000000da0200720c */ /* 0x000fc60003f04070 */
[----:B------:R1:W-:Y:S04]  /*10ad0*/  STL [R1+0x2bc], R207 ;  /* 0x0002bccf01007387 */ /* 0x0003e80000100800 */
[----:B------:R4:W-:Y:S04]  /*10ae0*/  STL [R1+0x2b8], R211 ;  /* 0x0002b8d301007387 */ /* 0x0009e80000100800 */
[----:B------:R5:W-:Y:S01]  /*10af0*/  STL [R1+0x2b4], R212 ;  /* 0x0002b4d401007387 */ /* 0x000be20000100800 */
[----:B------:R-:W-:-:S03]  /*10b00*/  @!P1 IMAD.IADD R213, R213, 0x1, -R2 ;  /* 0x00000001d5d59824 */ /* 0x000fc600078e0a02 */
[----:B------:R-:W2:Y:S04]  /*10b10*/  LDL.LU R206, [R1+0x274] ;  /* 0x0002740001ce7983 */ /* 0x000ea80000300800 */
[----:B-1----:R-:W2:Y:S04]  /*10b20*/  LDL.LU R207, [R1+0x270] ;  /* 0x0002700001cf7983 */ /* 0x002ea80000300800 */
[----:B------:R1:W-:Y:S04]  /*10b30*/  STL [R1+0x2b0], R213 ;  /* 0x0002b0d501007387 */ /* 0x0003e80000100800 */
[----:B------:R-:W2:Y:S01]  /*10b40*/  LDL.LU R4, [R1+0x26c] ;  /* 0x00026c0001047983 */ /* 0x000ea20000300800 */
[----:B------:R-:W-:-:S03]  /*10b50*/  @!P0 IMAD.IADD R218, R218, 0x1, -R2 ;  /* 0x00000001dada8824 */ /* 0x000fc600078e0a02 */
[----:B----4-:R-:W4:Y:S04]  /*10b60*/  LDL.LU R211, [R1+0x268] ;  /* 0x0002680001d37983 */ /* 0x010f280000300800 */
[----:B------:R1:W-:Y:S04]  /*10b70*/  STL [R1+0x2ac], R218 ;  /* 0x0002acda01007387 */ /* 0x0003e80000100800 */
[----:B-----5:R-:W5:Y:S01]  /*10b80*/  LDL.LU R212, [R1+0x264] ;  /* 0x0002640001d47983 */ /* 0x020f620000300800 */
[C---:B------:R-:W-:Y:S02]  /*10b90*/  ISETP.GT.U32.AND P5, PT, R2.reuse, R219, PT ;  /* 0x000000db0200720c */ /* 0x040fe40003fa4070 */
[C---:B------:R-:W-:Y:S01]  /*10ba0*/  ISETP.GT.U32.AND P4, PT, R2.reuse, R6, PT ;  /* 0x000000060200720c */ /* 0x040fe20003f84070 */
[----:B-1----:R-:W5:Y:S01]  /*10bb0*/  LDL.LU R213, [R1+0x260] ;  /* 0x0002600001d57983 */ /* 0x002f620000300800 */
[----:B------:R-:W-:-:S02]  /*10bc0*/  ISETP.GT.U32.AND P3, PT, R2, R208, PT ;  /* 0x000000d00200720c */ /* 0x000fc40003f64070 */
[C---:B------:R-:W-:Y:S01]  /*10bd0*/  ISETP.GT.U32.AND P2, PT, R2.reuse, R209, PT ;  /* 0x000000d10200720c */ /* 0x040fe20003f44070 */
[----:B------:R-:W5:Y:S06]  /*10be0*/  LDL.LU R218, [R1+0x25c] ;  /* 0x00025c0001da7983 */ /* 0x000f6c0000300800 */
[----:B------:R-:W-:Y:S02]  /*10bf0*/  @!P5 IADD3 R219, R219, -R2, RZ ;  /* 0x80000002dbdbd210 */ /* 0x000fe40007ffe0ff */
[C---:B------:R-:W-:Y:S02]  /*10c00*/  ISETP.GT.U32.AND P5, PT, R2.reuse, R5, PT ;  /* 0x000000050200720c */ /* 0x040fe40003fa4070 */
[----:B------:R-:W-:Y:S01]  /*10c10*/  ISETP.GT.U32.AND P6, PT, R2, R219, PT ;  /* 0x000000db0200720c */ /* 0x000fe20003fc4070 */
[----:B------:R-:W-:-:S02]  /*10c20*/  @!P4 IMAD.IADD R6, R6, 0x1, -R2 ;  /* 0x000000010606c824 */ /* 0x000fc400078e0a02 */
[----:B------:R-:W-:-:S08]  /*10c30*/  @!P3 IMAD.IADD R208, R208, 0x1, -R2 ;  /* 0x00000001d0d0b824 */ /* 0x000fd000078e0a02 */
[--C-:B------:R-:W-:Y:S02]  /*10c40*/  @!P5 IMAD.IADD R5, R5, 0x1, -R2.reuse ;  /* 0x000000010505d824 */ /* 0x100fe400078e0a02 */
[--C-:B------:R-:W-:Y:S01]  /*10c50*/  @!P6 IMAD.IADD R219, R219, 0x1, -R2.reuse ;  /* 0x00000001dbdbe824 */ /* 0x100fe200078e0a02 */
[C---:B------:R-:W-:Y:S02]  /*10c60*/  ISETP.GT.U32.AND P5, PT, R2.reuse, R220, PT ;  /* 0x000000dc0200720c */ /* 0x040fe40003fa4070 */
[C---:B------:R-:W-:Y:S02]  /*10c70*/  ISETP.GT.U32.AND P4, PT, R2.reuse, R7, PT ;  /* 0x000000070200720c */ /* 0x040fe40003f84070 */
[C---:B------:R-:W-:Y:S02]  /*10c80*/  ISETP.GT.U32.AND P3, PT, R2.reuse, R8, PT ;  /* 0x000000080200720c */ /* 0x040fe40003f64070 */
[C---:B------:R-:W-:Y:S01]  /*10c90*/  ISETP.GT.U32.AND P1, PT, R2.reuse, R214, PT ;  /* 0x000000d60200720c */ /* 0x040fe20003f24070 */
[----:B------:R-:W-:Y:S01]  /*10ca0*/  @!P2 IMAD.IADD R209, R209, 0x1, -R2 ;  /* 0x00000001d1d1a824 */ /* 0x000fe200078e0a02 */
[----:B------:R-:W-:-:S05]  /*10cb0*/  ISETP.GT.U32.AND P2, PT, R2, R210, PT ;  /* 0x000000d20200720c */ /* 0x000fca0003f44070 */
[--C-:B------:R-:W-:Y:S01]  /*10cc0*/  @!P5 IMAD.IADD R220, R220, 0x1, -R2.reuse ;  /* 0x00000001dcdcd824 */ /* 0x100fe200078e0a02 */
[----:B------:R-:W-:Y:S02]  /*10cd0*/  ISETP.GT.U32.AND P0, PT, R2, R215, PT ;  /* 0x000000d70200720c */ /* 0x000fe40003f04070 */
[----:B------:R-:W-:Y:S01]  /*10ce0*/  @!P4 IADD3 R7, R7, -R2, RZ ;  /* 0x800000020707c210 */ /* 0x000fe20007ffe0ff */
[--C-:B------:R-:W-:Y:S02]  /*10cf0*/  @!P3 IMAD.IADD R8, R8, 0x1, -R2.reuse ;  /* 0x000000010808b824 */ /* 0x100fe400078e0a02 */
[--C-:B------:R-:W-:Y:S02]  /*10d00*/  @!P1 IMAD.IADD R214, R214, 0x1, -R2.reuse ;  /* 0x00000001d6d69824 */ /* 0x100fe400078e0a02 */
[--C-:B------:R-:W-:Y:S01]  /*10d10*/  @!P2 IMAD.IADD R210, R210, 0x1, -R2.reuse ;  /* 0x00000001d2d2a824 */ /* 0x100fe200078e0a02 */
[----:B------:R-:W-:Y:S05]  /*10d20*/  STL [R1+0x2a8], R5 ;  /* 0x0002a80501007387 */ /* 0x000fea0000100800 */
[----:B------:R-:W-:Y:S01]  /*10d30*/  @!P0 IMAD.IADD R215, R215, 0x1, -R2 ;  /* 0x00000001d7d78824 */ /* 0x000fe200078e0a02 */
[----:B------:R-:W-:Y:S04]  /*10d40*/  STL [R1+0x2a4], R6 ;  /* 0x0002a40601007387 */ /* 0x000fe80000100800 */
[----:B------:R1:W-:Y:S04]  /*10d50*/  STL [R1+0x2a0], R208 ;  /* 0x0002a0d001007387 */ /* 0x0003e80000100800 */
[----:B------:R1:W-:Y:S04]  /*10d60*/  STL [R1+0x29c], R209 ;  /* 0x00029cd101007387 */ /* 0x0003e80000100800 */
[----:B------:R1:W-:Y:S04]  /*10d70*/  STL [R1+0x298], R214 ;  /* 0x000298d601007387 */ /* 0x0003e80000100800 */
[----:B------:R-:W-:Y:S04]  /*10d80*/  STL [R1+0x294], R215 ;  /* 0x000294d701007387 */ /* 0x000fe80000100800 */
[----:B------:R1:W-:Y:S04]  /*10d90*/  STL [R1+0x290], R219 ;  /* 0x000290db01007387 */ /* 0x0003e80000100800 */
[----:B-1----:R-:W5:Y:S04]  /*10da0*/  LDL.LU R208, [R1+0x258] ;  /* 0x0002580001d07983 */ /* 0x002f680000300800 */
[----:B------:R-:W5:Y:S01]  /*10db0*/  LDL.LU R209, [R1+0x254] ;  /* 0x0002540001d17983 */ /* 0x000f620000300800 */
[----:B------:R-:W-:-:S03]  /*10dc0*/  IMAD.MOV.U32 R246, RZ, RZ, R10 ;  /* 0x000000fffff67224 */ /* 0x000fc600078e000a */
[----:B------:R-:W5:Y:S01]  /*10dd0*/  LDL.LU R214, [R1+0x250] ;  /* 0x0002500001d67983 */ /* 0x000f620000300800 */
[----:B------:R-:W-:-:S03]  /*10de0*/  IMAD.MOV.U32 R219, RZ, RZ, R223 ;  /* 0x000000ffffdb7224 */ /* 0x000fc600078e00df */
[----:B------:R-:W5:Y:S01]  /*10df0*/  LDL.LU R215, [R1+0x24c] ;  /* 0x00024c0001d77983 */ /* 0x000f620000300800 */
[C---:B---3--:R-:W-:Y:S02]  /*10e00*/  ISETP.GT.U32.AND P1, PT, R2.reuse, R216, PT ;  /* 0x000000d80200720c */ /* 0x048fe40003f24070 */
[C---:B--2---:R-:W-:Y:S02]  /*10e10*/  ISETP.GT.U32.AND P6, PT, R2.reuse, R206, PT ;  /* 0x000000ce0200720c */ /* 0x044fe40003fc4070 */
[C---:B------:R-:W-:Y:S02]  /*10e20*/  ISETP.GT.U32.AND P5, PT, R2.reuse, R207, PT ;  /* 0x000000cf0200720c */ /* 0x040fe40003fa4070 */
[----:B------:R-:W-:-:S09]  /*10e30*/  ISETP.GT.U32.AND P4, PT, R2, R4, PT ;  /* 0x000000040200720c */ /* 0x000fd20003f84070 */
[--C-:B------:R-:W-:Y:S01]  /*10e40*/  @!P6 IMAD.IADD R206, R206, 0x1, -R2.reuse ;  /* 0x00000001cecee824 */ /* 0x100fe200078e0a02 */
[C---:B------:R-:W-:Y:S02]  /*10e50*/  ISETP.GT.U32.AND P6, PT, R2.reuse, R220, PT ;  /* 0x000000dc0200720c */ /* 0x040fe40003fc4070 */
[C---:B----4-:R-:W-:Y:S01]  /*10e60*/  ISETP.GT.U32.AND P3, PT, R2.reuse, R211, PT ;  /* 0x000000d30200720c */ /* 0x050fe20003f64070 */
[--C-:B------:R-:W-:Y:S01]  /*10e70*/  @!P5 IMAD.IADD R207, R207, 0x1, -R2.reuse ;  /* 0x00000001cfcfd824 */ /* 0x100fe200078e0a02 */
[C---:B------:R-:W-:Y:S02]  /*10e80*/  ISETP.GT.U32.AND P5, PT, R2.reuse, R7, PT ;  /* 0x000000070200720c */ /* 0x040fe40003fa4070 */
[----:B-----5:R-:W-:Y:S01]  /*10e90*/  ISETP.GT.U32.AND P2, PT, R2, R212, PT ;  /* 0x000000d40200720c */ /* 0x020fe20003f44070 */
[----:B------:R-:W-:Y:S01]  /*10ea0*/  @!P4 IMAD.IADD R4, R4, 0x1, -R2 ;  /* 0x000000010404c824 */ /* 0x000fe200078e0a02 */
[----:B------:R-:W-:-:S05]  /*10eb0*/  ISETP.GT.U32.AND P4, PT, R2, R8, PT ;  /* 0x000000080200720c */ /* 0x000fca0003f84070 */
[--C-:B------:R-:W-:Y:S02]  /*10ec0*/  @!P6 IMAD.IADD R220, R220, 0x1, -R2.reuse ;  /* 0x00000001dcdce824 */ /* 0x100fe400078e0a02 */
[--C-:B------:R-:W-:Y:S01]  /*10ed0*/  @!P3 IMAD.IADD R211, R211, 0x1, -R2.reuse ;  /* 0x00000001d3d3b824 */ /* 0x100fe200078e0a02 */
[----:B------:R-:W-:Y:S01]  /*10ee0*/  ISETP.GT.U32.AND P3, PT, R2, R210, PT ;  /* 0x000000d20200720c */ /* 0x000fe20003f64070 */
[----:B------:R-:W-:Y:S01]  /*10ef0*/  @!P1 IMAD.IADD R216, R216, 0x1, -R2 ;  /* 0x00000001d8d89824 */ /* 0x000fe200078e0a02 */
[----:B------:R1:W-:Y:S01]  /*10f00*/  STL [R1+0x28c], R220 ;  /* 0x00028cdc01007387 */ /* 0x0003e20000100800 */
[----:B------:R-:W-:Y:S01]  /*10f10*/  IMAD.MOV.U32 R223, RZ, RZ, R230 ;  /* 0x000000ffffdf7224 */ /* 0x000fe200078e00e6 */
[----:B------:R-:W-:Y:S02]  /*10f20*/  @!P2 IADD3 R212, R212, -R2, RZ ;  /* 0x80000002d4d4a210 */ /* 0x000fe40007ffe0ff */
[----:B------:R-:W-:Y:S01]  /*10f30*/  ISETP.GT.U32.AND P2, PT, R2, R216, PT ;  /* 0x000000d80200720c */ /* 0x000fe20003f44070 */
[----:B------:R-:W-:-:S02]  /*10f40*/  @!P5 IMAD.IADD R7, R7, 0x1, -R2 ;  /* 0x000000010707d824 */ /* 0x000fc400078e0a02 */
[----:B-1----:R-:W-:Y:S02]  /*10f50*/  IMAD.MOV.U32 R220, RZ, RZ, R221 ;  /* 0x000000ffffdc7224 */ /* 0x002fe400078e00dd */
[----:B------:R-:W-:Y:S02]  /*10f60*/  IMAD.MOV.U32 R221, RZ, RZ, R222 ;  /* 0x000000ffffdd7224 */ /* 0x000fe400078e00de */
[----:B------:R-:W-:Y:S01]  /*10f70*/  IMAD.MOV.U32 R222, RZ, RZ, R229 ;  /* 0x000000ffffde7224 */ /* 0x000fe200078e00e5 */
[----:B------:R-:W-:Y:S01]  /*10f80*/  MOV R229, R233 ;  /* 0x000000e900e57202 */ /* 0x000fe20000000f00 */
[----:B------:R-:W-:Y:S02]  /*10f90*/  IMAD.MOV.U32 R230, RZ, RZ, R234 ;  /* 0x000000ffffe67224 */ /* 0x000fe400078e00ea */
[----:B------:R-:W-:Y:S02]  /*10fa0*/  @!P4 IMAD.IADD R8, R8, 0x1, -R2 ;  /* 0x000000010808c824 */ /* 0x000fe400078e0a02 */
[----:B------:R-:W-:-:S02]  /*10fb0*/  IMAD.MOV.U32 R234, RZ, RZ, R235 ;  /* 0x000000ffffea7224 */ /* 0x000fc400078e00eb */
[----:B------:R-:W-:Y:S01]  /*10fc0*/  IMAD.MOV.U32 R233, RZ, RZ, R236 ;  /* 0x000000ffffe97224 */ /* 0x000fe200078e00ec */
[----:B------:R-:W2:Y:S01]  /*10fd0*/  LDL.LU R235, [R1+0xdc] ;  /* 0x0000dc0001eb7983 */ /* 0x000ea20000300800 */
[----:B------:R-:W-:Y:S02]  /*10fe0*/  IMAD.MOV.U32 R236, RZ, RZ, R246 ;  /* 0x000000ffffec7224 */ /* 0x000fe400078e00f6 */
[--C-:B------:R-:W-:Y:S01]  /*10ff0*/  @!P3 IMAD.IADD R210, R210, 0x1, -R2.reuse ;  /* 0x00000001d2d2b824 */ /* 0x100fe200078e0a02 */
[----:B------:R-:W3:Y:S04]  /*11000*/  LDL.LU R246, [R1+0x78] ;  /* 0x0000780001f67983 */ /* 0x000ee80000300800 */
[----:B------:R1:W-:Y:S04]  /*11010*/  STL [R1+0x288], R7 ;  /* 0x0002880701007387 */ /* 0x0003e80000100800 */
[----:B------:R4:W-:Y:S04]  /*11020*/  STL [R1+0x284], R8 ;  /* 0x0002840801007387 */ /* 0x0009e80000100800 */
[----:B------:R-:W5:Y:S01]  /*11030*/  LDL.LU R5, [R1+0x240] ;  /* 0x0002400001057983 */ /* 0x000f620000300800 */
[----:B------:R-:W-:-:S03]  /*11040*/  @!P2 IMAD.IADD R216, R216, 0x1, -R2 ;  /* 0x00000001d8d8a824 */ /* 0x000fc600078e0a02 */
[----:B------:R-:W2:Y:S04]  /*11050*/  LDL.LU R6, [R1+0x23c] ;  /* 0x00023c0001067983 */ /* 0x000ea80000300800 */
        /* <DEDUP_REMOVED lines=11> */
[----:B------:R-:W-:-:S09]  /*11110*/  ISETP.GT.U32.AND P4, PT, R2, R4, PT ;  /* 0x000000040200720c */ /* 0x000fd20003f84070 */
[--C-:B------:R-:W-:Y:S01]  /*11120*/  @!P0 IMAD.IADD R218, R218, 0x1, -R2.reuse ;  /* 0x00000001dada8824 */ /* 0x100fe200078e0a02 */
[C---:B------:R-:W-:Y:S01]  /*11130*/  ISETP.GT.U32.AND P0, PT, R2.reuse, R206, PT ;  /* 0x000000ce0200720c */ /* 0x040fe20003f04070 */
[--C-:B------:R-:W-:Y:S01]  /*11140*/  @!P1 IMAD.IADD R213, R213, 0x1, -R2.reuse ;  /* 0x00000001d5d59824 */ /* 0x100fe200078e0a02 */
[C---:B------:R-:W-:Y:S02]  /*11150*/  ISETP.GT.U32.AND P3, PT, R2.reuse, R211, PT ;  /* 0x000000d30200720c */ /* 0x040fe40003f64070 */
[C---:B------:R-:W-:Y:S01]  /*11160*/  ISETP.GT.U32.AND P1, PT, R2.reuse, R217, PT ;  /* 0x000000d90200720c */ /* 0x040fe20003f24070 */
[--C-:B------:R-:W-:Y:S01]  /*11170*/  @!P5 IMAD.IADD R207, R207, 0x1, -R2.reuse ;  /* 0x00000001cfcfd824 */ /* 0x100fe200078e0a02 */
[C---:B------:R-:W-:Y:S02]  /*11180*/  ISETP.GT.U32.AND P2, PT, R2.reuse, R212, PT ;  /* 0x000000d40200720c */ /* 0x040fe40003f44070 */
[----:B------:R-:W-:Y:S01]  /*11190*/  ISETP.GT.U32.AND P6, PT, R2, R218, PT ;  /* 0x000000da0200720c */ /* 0x000fe20003fc4070 */
[----:B------:R-:W-:Y:S01]  /*111a0*/  @!P4 IMAD.IADD R4, R4, 0x1, -R2 ;  /* 0x000000010404c824 */ /* 0x000fe200078e0a02 */
[----:B------:R-:W-:-:S03]  /*111b0*/  ISETP.GT.U32.AND P5, PT, R2, R209, PT ;  /* 0x000000d10200720c */ /* 0x000fc60003fa4070 */
[--C-:B------:R-:W-:Y:S01]  /*111c0*/  @!P0 IMAD.IADD R206, R206, 0x1, -R2.reuse ;  /* 0x00000001cece8824 */ /* 0x100fe200078e0a02 */
[C---:B------:R-:W-:Y:S02]  /*111d0*/  ISETP.GT.U32.AND P0, PT, R2.reuse, R208, PT ;  /* 0x000000d00200720c */ /* 0x040fe40003f04070 */
[C---:B------:R-:W-:Y:S01]  /*111e0*/  ISETP.GT.U32.AND P4, PT, R2.reuse, R214, PT ;  /* 0x000000d60200720c */ /* 0x040fe20003f84070 */
[--C-:B------:R-:W-:Y:S01]  /*111f0*/  @!P3 IMAD.IADD R211, R211, 0x1, -R2.reuse ;  /* 0x00000001d3d3b824 */ /* 0x100fe200078e0a02 */
[----:B------:R-:W-:Y:S02]  /*11200*/  IABS R10, R3 ;  /* 0x00000003000a7213 */ /* 0x000fe40000000000 */
[-C--:B------:R-:W-:Y:S02]  /*11210*/  @!P1 IADD3 R217, R217, -R2.reuse, RZ ;  /* 0x80000002d9d99210 */ /* 0x080fe40007ffe0ff */
[C---:B------:R-:W-:Y:S02]  /*11220*/  ISETP.GT.U32.AND P3, PT, R2.reuse, R215, PT ;  /* 0x000000d70200720c */ /* 0x040fe40003f64070 */
[----:B------:R-:W-:Y:S01]  /*11230*/  ISETP.GT.U32.AND P1, PT, R2, R213, PT ;  /* 0x000000d50200720c */ /* 0x000fe20003f24070 */
[----:B------:R-:W-:Y:S01]  /*11240*/  @!P6 IMAD.IADD R218, R218, 0x1, -R2 ;  /* 0x00000001dadae824 */ /* 0x000fe200078e0a02 */
[----:B------:R-:W-:Y:S01]  /*11250*/  @!P2 IADD3 R212, R212, -R2, RZ ;  /* 0x80000002d4d4a210 */ /* 0x000fe20007ffe0ff */
[----:B------:R-:W-:Y:S01]  /*11260*/  IMAD.HI.U32 R3, R252, R10, RZ ;  /* 0x0000000afc037227 */ /* 0x000fe200078e00ff */
[----:B------:R-:W-:-:S03]  /*11270*/  ISETP.GT.U32.AND P2, PT, R2, R220, PT ;  /* 0x000000dc0200720c */ /* 0x000fc60003f44070 */
[--C-:B------:R-:W-:Y:S02]  /*11280*/  @!P0 IMAD.IADD R208, R208, 0x1, -R2.reuse ;  /* 0x00000001d0d08824 */ /* 0x100fe400078e0a02 */
[--C-:B------:R-:W-:Y:S02]  /*11290*/  @!P5 IMAD.IADD R209, R209, 0x1, -R2.reuse ;  /* 0x00000001d1d1d824 */ /* 0x100fe400078e0a02 */
[--C-:B------:R-:W-:Y:S01]  /*112a0*/  @!P4 IMAD.IADD R214, R214, 0x1, -R2.reuse ;  /* 0x00000001d6d6c824 */ /* 0x100fe200078e0a02 */
[----:B------:R-:W-:Y:S01]  /*112b0*/  IADD3 R3, -R3, RZ, RZ ;  /* 0x000000ff03037210 */ /* 0x000fe20007ffe1ff */
[----:B------:R1:W-:Y:S01]  /*112c0*/  STL [R1+0x278], R217 ;  /* 0x000278d901007387 */ /* 0x0003e20000100800 */
[----:B------:R-:W-:Y:S01]  /*112d0*/  @!P3 IADD3 R215, R215, -R2, RZ ;  /* 0x80000002d7d7b210 */ /* 0x000fe20007ffe0ff */
[----:B------:R-:W-:Y:S01]  /*112e0*/  @!P1 IMAD.IADD R213, R213, 0x1, -R2 ;  /* 0x00000001d5d59824 */ /* 0x000fe200078e0a02 */
[C---:B------:R-:W-:Y:S01]  /*112f0*/  ISETP.GT.U32.AND P1, PT, R2.reuse, R221, PT ;  /* 0x000000dd0200720c */ /* 0x040fe20003f24070 */
[----:B------:R-:W-:-:S02]  /*11300*/  IMAD R10, R2, R3, R10 ;  /* 0x00000003020a7224 */ /* 0x000fc400078e020a */
[----:B------:R-:W-:Y:S02]  /*11310*/  VIADD R3, R243, 0x1f6 ;  /* 0x000001f6f3037836 */ /* 0x000fe40000000000 */
[----:B-1----:R-:W-:Y:S02]  /*11320*/  IMAD.MOV.U32 R217, RZ, RZ, R219 ;  /* 0x000000ffffd97224 */ /* 0x002fe400078e00db */
[----:B------:R-:W-:Y:S02]  /*11330*/  IMAD.MOV.U32 R219, RZ, RZ, R229 ;  /* 0x000000ffffdb7224 */ /* 0x000fe400078e00e5 */
[----:B------:R-:W-:Y:S02]  /*11340*/  IMAD.MOV.U32 R229, RZ, RZ, R232 ;  /* 0x000000ffffe57224 */ /* 0x000fe400078e00e8 */
[----:B------:R-:W4:Y:S01]  /*11350*/  LDL.LU R232, [R1+0x174] ;  /* 0x0001740001e87983 */ /* 0x000f220000300800 */
[----:B------:R-:W-:-:S03]  /*11360*/  @!P2 IMAD.IADD R220, R220, 0x1, -R2 ;  /* 0x00000001dcdca824 */ /* 0x000fc600078e0a02 */
[----:B------:R1:W-:Y:S01]  /*11370*/  STL [R1+0x274], R206 ;  /* 0x000274ce01007387 */ /* 0x0003e20000100800 */
[----:B------:R-:W-:-:S03]  /*11380*/  @!P1 IMAD.IADD R221, R221, 0x1, -R2 ;  /* 0x00000001dddd9824 */ /* 0x000fc600078e0a02 */
[----:B-1----:R-:W4:Y:S04]  /*11390*/  LDL.LU R206, [R1+0x5748] ;  /* 0x0057480001ce7983 */ /* 0x002f280000300800 */
[----:B------:R-:W-:Y:S04]  /*113a0*/  STL [R1+0x53c0], R3 ;  /* 0x0053c00301007387 */ /* 0x000fe80000100800 */
[----:B------:R1:W-:Y:S04]  /*113b0*/  STL [R1+0x270], R207 ;  /* 0x000270cf01007387 */ /* 0x0003e80000100800 */
[----:B-1----:R-:W4:Y:S04]  /*113c0*/  LDL.LU R207, [R1+0x5744] ;  /* 0x0057440001cf7983 */ /* 0x002f280000300800 */
[----:B------:R-:W-:Y:S04]  /*113d0*/  STL [R1+0x26c], R4 ;  /* 0x00026c0401007387 */ /* 0x000fe80000100800 */
[----:B------:R-:W-:Y:S04]  /*113e0*/  STL [R1+0x268], R211 ;  /* 0x000268d301007387 */ /* 0x000fe80000100800 */
[----:B------:R-:W-:Y:S04]  /*113f0*/  STL [R1+0x264], R212 ;  /* 0x000264d401007387 */ /* 0x000fe80000100800 */
[----:B------:R1:W-:Y:S04]  /*11400*/  STL [R1+0x260], R213 ;  /* 0x000260d501007387 */ /* 0x0003e80000100800 */
[----:B------:R1:W-:Y:S02]  /*11410*/  STL [R1+0x25c], R218 ;  /* 0x00025cda01007387 */ /* 0x0003e40000100800 */
[----:B-1----:R-:W-:-:S02]  /*11420*/  IMAD.MOV.U32 R213, RZ, RZ, R222 ;  /* 0x000000ffffd57224 */ /* 0x002fc400078e00de */
[----:B------:R-:W4:Y:S01]  /*11430*/  LDL.LU R222, [R1+0x224] ;  /* 0x0002240001de7983 */ /* 0x000f220000300800 */
[----:B------:R-:W-:Y:S02]  /*11440*/  IMAD.MOV.U32 R218, RZ, RZ, R223 ;  /* 0x000000ffffda7224 */ /* 0x000fe400078e00df */
[----:B------:R-:W-:Y:S01]  /*11450*/  MOV R212, R213 ;  /* 0x000000d500d47202 */ /* 0x000fe20000000f00 */
[----:B------:R-:W4:Y:S01]  /*11460*/  LDL.LU R211, [R1+0x220] ;  /* 0x0002200001d37983 */ /* 0x000f220000300800 */
[----:B------:R-:W-:Y:S02]  /*11470*/  IMAD.MOV.U32 R213, RZ, RZ, R218 ;  /* 0x000000ffffd57224 */ /* 0x000fe400078e00da */
[----:B------:R-:W-:Y:S02]  /*11480*/  IMAD.MOV.U32 R218, RZ, RZ, R219 ;  /* 0x000000ffffda7224 */ /* 0x000fe400078e00db */
[----:B------:R-:W4:Y:S01]  /*11490*/  LDL.LU R219, [R1+0x210] ;  /* 0x0002100001db7983 */ /* 0x000f220000300800 */
[----:B-----5:R-:W-:-:S02]  /*114a0*/  ISETP.GT.U32.AND P6, PT, R2, R5, PT ;  /* 0x000000050200720c */ /* 0x020fc40003fc4070 */
[C---:B--2---:R-:W-:Y:S02]  /*114b0*/  ISETP.GT.U32.AND P0, PT, R2.reuse, R6, PT ;  /* 0x000000060200720c */ /* 0x044fe40003f04070 */
[C---:B---3--:R-:W-:Y:S02]  /*114c0*/  ISETP.GT.U32.AND P5, PT, R2.reuse, R7, PT ;  /* 0x000000070200720c */ /* 0x048fe40003fa4070 */
[----:B----4-:R-:W-:-:S07]  /*114d0*/  ISETP.GT.U32.AND P4, PT, R2, R8, PT ;  /* 0x000000080200720c */ /* 0x010fce0003f84070 */
[--C-:B------:R-:W-:Y:S01]  /*114e0*/  @!P6 IMAD.IADD R5, R5, 0x1, -R2.reuse ;  /* 0x000000010505e824 */ /* 0x100fe200078e0a02 */
[----:B------:R-:W-:Y:S01]  /*114f0*/  ISETP.GT.U32.AND P6, PT, R2, R208, PT ;  /* 0x000000d00200720c */ /* 0x000fe20003fc4070 */
[--C-:B------:R-:W-:Y:S01]  /*11500*/  @!P0 IMAD.IADD R6, R6, 0x1, -R2.reuse ;  /* 0x0000000106068824 */ /* 0x100fe200078e0a02 */
[C---:B------:R-:W-:Y:S01]  /*11510*/  ISETP.GT.U32.AND P3, PT, R2.reuse, R210, PT ;  /* 0x000000d20200720c */ /* 0x040fe20003f64070 */
[--C-:B------:R-:W-:Y:S01]  /*11520*/  @!P5 IMAD.IADD R7, R7, 0x1, -R2.reuse ;  /* 0x000000010707d824 */ /* 0x100fe200078e0a02 */
[C---:B------:R-:W-:Y:S02]  /*11530*/  ISETP.GT.U32.AND P0, PT, R2.reuse, R209, PT ;  /* 0x000000d10200720c */ /* 0x040fe40003f04070 */
[C---:B------:R-:W-:Y:S02]  /*11540*/  ISETP.GT.U32.AND P5, PT, R2.reuse, R214, PT ;  /* 0x000000d60200720c */ /* 0x040fe40003fa4070 */
[----:B------:R-:W-:Y:S01]  /*11550*/  ISETP.GT.U32.AND P2, PT, R2, R216, PT ;  /* 0x000000d80200720c */ /* 0x000fe20003f44070 */
[----:B------:R-:W-:Y:S01]  /*11560*/  @!P4 IMAD.IADD R8, R8, 0x1, -R2 ;  /* 0x000000010808c824 */ /* 0x000fe200078e0a02 */
[----:B------:R-:W-:-:S05]  /*11570*/  ISETP.GT.U32.AND P4, PT, R2, R215, PT ;  /* 0x000000d70200720c */ /* 0x000fca0003f84070 */
[--C-:B------:R-:W-:Y:S01]  /*11580*/  @!P3 IMAD.IADD R210, R210, 0x1, -R2.reuse ;  /* 0x00000001d2d2b824 */ /* 0x100fe200078e0a02 */
[----:B------:R-:W-:Y:S01]  /*11590*/  ISETP.GT.U32.AND P3, PT, R2, R220, PT ;  /* 0x000000dc0200720c */ /* 0x000fe20003f64070 */
[--C-:B------:R-:W-:Y:S02]  /*115a0*/  @!P6 IMAD.IADD R208, R208, 0x1, -R2.reuse ;  /* 0x00000001d0d0e824 */ /* 0x100fe400078e0a02 */
[--C-:B------:R-:W-:Y:S02]  /*115b0*/  @!P0 IMAD.IADD R209, R209, 0x1, -R2.reuse ;  /* 0x00000001d1d18824 */ /* 0x100fe400078e0a02 */
[--C-:B------:R-:W-:Y:S01]  /*115c0*/  @!P2 IMAD.IADD R216, R216, 0x1, -R2.reuse ;  /* 0x00000001d8d8a824 */ /* 0x100fe200078e0a02 */
[----:B------:R-:W-:Y:S01]  /*115d0*/  ISETP.GT.U32.AND P2, PT, R2, R221, PT ;  /* 0x000000dd0200720c */ /* 0x000fe20003f44070 */
[--C-:B------:R-:W-:Y:S02]  /*115e0*/  @!P5 IMAD.IADD R214, R214, 0x1, -R2.reuse ;  /* 0x00000001d6d6d824 */ /* 0x100fe400078e0a02 */
[--C-:B------:R-:W-:Y:S01]  /*115f0*/  @!P4 IMAD.IADD R215, R215, 0x1, -R2.reuse ;  /* 0x00000001d7d7c824 */ /* 0x100fe200078e0a02 */
[----:B------:R1:W-:Y:S04]  /*11600*/  STL [R1+0x258], R208 ;  /* 0x000258d001007387 */ /* 0x0003e80000100800 */
[----:B------:R2:W-:Y:S01]  /*11610*/  STL [R1+0x254], R209 ;  /* 0x000254d101007387 */ /* 0x0005e20000100800 */
[----:B------:R-:W-:-:S03]  /*11620*/  @!P3 IMAD.IADD R220, R220, 0x1, -R2 ;  /* 0x00000001dcdcb824 */ /* 0x000fc600078e0a02 */
[----:B------:R3:W-:Y:S04]  /*11630*/  STL [R1+0x250], R214 ;  /* 0x000250d601007387 */ /* 0x0007e80000100800 */
[----:B------:R4:W-:Y:S04]  /*11640*/  STL [R1+0x24c], R215 ;  /* 0x00024cd701007387 */ /* 0x0009e80000100800 */
[----:B-1----:R-:W5:Y:S01]  /*11650*/  LDL.LU R208, [R1+0x20c] ;  /* 0x00020c0001d07983 */ /* 0x002f620000300800 */
[----:B------:R-:W-:-:S03]  /*11660*/  @!P2 IADD3 R221, R221, -R2, RZ ;  /* 0x80000002dddda210 */ /* 0x000fc60007ffe0ff */
[----:B--2---:R-:W2:Y:S04]  /*11670*/  LDL.LU R209, [R1+0x208] ;  /* 0x0002080001d17983 */ /* 0x004ea80000300800 */
[----:B------:R1:W-:Y:S04]  /*11680*/  STL [R1+0x248], R220 ;  /* 0x000248dc01007387 */ /* 0x0003e80000100800 */
[----:B------:R-:W2:Y:S04]  /*11690*/  LDL.LU R4, [R1+0x204] ;  /* 0x0002040001047983 */ /* 0x000ea80000300800 */
[----:B---3--:R-:W3:Y:S04]  /*116a0*/  LDL.LU R214, [R1+0x200] ;  /* 0x0002000001d67983 */ /* 0x008ee80000300800 */
[----:B------:R1:W-:Y:S04]  /*116b0*/  STL [R1+0x244], R221 ;  /* 0x000244dd01007387 */ /* 0x0003e80000100800 */
[----:B----4-:R-:W4:Y:S01]  /*116c0*/  LDL.LU R215, [R1+0x1fc] ;  /* 0x0001fc0001d77983 */ /* 0x010f220000300800 */
[----:B------:R-:W-:-:S02]  /*116d0*/  ISETP.GT.U32.AND P1, PT, R2, R217, PT ;  /* 0x000000d90200720c */ /* 0x000fc40003f24070 */
[C---:B------:R-:W-:Y:S01]  /*116e0*/  ISETP.GT.U32.AND P0, PT, R2.reuse, R6, PT ;  /* 0x000000060200720c */ /* 0x040fe20003f04070 */
[----:B-1----:R-:W4:Y:S01]  /*116f0*/  LDL.LU R220, [R1+0x1f8] ;  /* 0x0001f80001dc7983 */ /* 0x002f220000300800 */
[C---:B------:R-:W-:Y:S02]  /*11700*/  ISETP.GT.U32.AND P5, PT, R2.reuse, R7, PT ;  /* 0x000000070200720c */ /* 0x040fe40003fa4070 */
[C---:B------:R-:W-:Y:S01]  /*11710*/  ISETP.GT.U32.AND P4, PT, R2.reuse, R8, PT ;  /* 0x000000080200720c */ /* 0x040fe20003f84070 */
[----:B------:R-:W4:Y:S06]  /*11720*/  LDL.LU R221, [R1+0x1f4] ;  /* 0x0001f40001dd7983 */ /* 0x000f2c0000300800 */
[----:B------:R-:W-:Y:S01]  /*11730*/  @!P1 IMAD.IADD R217, R217, 0x1, -R2 ;  /* 0x00000001d9d99824 */ /* 0x000fe200078e0a02 */
[----:B------:R-:W-:-:S04]  /*11740*/  ISETP.GT.U32.AND P1, PT, R2, R5, PT ;  /* 0x000000050200720c */ /* 0x000fc80003f24070 */
[----:B------:R-:W-:Y:S01]  /*11750*/  ISETP.GT.U32.AND P6, PT, R2, R217, PT ;  /* 0x000000d90200720c */ /* 0x000fe20003fc4070 */
[--C-:B------:R-:W-:Y:S01]  /*11760*/  @!P0 IMAD.IADD R6, R6, 0x1, -R2.reuse ;  /* 0x0000000106068824 */ /* 0x100fe200078e0a02 */
[C---:B------:R-:W-:Y:S01]  /*11770*/  ISETP.GT.U32.AND P3, PT, R2.reuse, R210, PT ;  /* 0x000000d20200720c */ /* 0x040fe20003f64070 */
[----:B------:R-:W-:Y:S01]  /*11780*/  @!P5 IMAD.IADD R7, R7, 0x1, -R2 ;  /* 0x000000010707d824 */ /* 0x000fe200078e0a02 */
[----:B------:R-:W-:-:S05]  /*11790*/  ISETP.GT.U32.AND P5, PT, R2, R212, PT ;  /* 0x000000d40200720c */ /* 0x000fca0003fa4070 */
[--C-:B------:R-:W-:Y:S02]  /*117a0*/  @!P1 IMAD.IADD R5, R5, 0x1, -R2.reuse ;  /* 0x0000000105059824 */ /* 0x100fe400078e0a02 */
[--C-:B------:R-:W-:Y:S01]  /*117b0*/  @!P4 IMAD.IADD R8, R8, 0x1, -R2.reuse ;  /* 0x000000010808c824 */ /* 0x100fe200078e0a02 */
[C---:B------:R-:W-:Y:S01]  /*117c0*/  ISETP.GT.U32.AND P4, PT, R2.reuse, R213, PT ;  /* 0x000000d50200720c */ /* 0x040fe20003f84070 */
[--C-:B------:R-:W-:Y:S01]  /*117d0*/  @!P6 IMAD.IADD R217, R217, 0x1, -R2.reuse ;  /* 0x00000001d9d9e824 */ /* 0x100fe200078e0a02 */
[----:B------:R-:W-:Y:S01]  /*117e0*/  ISETP.GT.U32.AND P2, PT, R2, R216, PT ;  /* 0x000000d80200720c */ /* 0x000fe20003f44070 */
[--C-:B------:R-:W-:Y:S01]  /*117f0*/  @!P3 IMAD.IADD R210, R210, 0x1, -R2.reuse ;  /* 0x00000001d2d2b824 */ /* 0x100fe200078e0a02 */
[----:B------:R-:W-:Y:S01]  /*11800*/  ISETP.GT.U32.AND P3, PT, R2, R218, PT ;  /* 0x000000da0200720c */ /* 0x000fe20003f64070 */
[----:B------:R-:W-:-:S08]  /*11810*/  @!P5 IMAD.IADD R212, R212, 0x1, -R2 ;  /* 0x00000001d4d4d824 */ /* 0x000fd000078e0a02 */
[--C-:B------:R-:W-:Y:S01]  /*11820*/  @!P4 IMAD.IADD R213, R213, 0x1, -R2.reuse ;  /* 0x00000001d5d5c824 */ /* 0x100fe200078e0a02 */
[----:B------:R-:W-:Y:S01]  /*11830*/  STL [R1+0x240], R5 ;  /* 0x0002400501007387 */ /* 0x000fe20000100800 */
[--C-:B------:R-:W-:Y:S02]  /*11840*/  @!P2 IMAD.IADD R216, R216, 0x1, -R2.reuse ;  /* 0x00000001d8d8a824 */ /* 0x100fe400078e0a02 */
[----:B------:R-:W-:Y:S01]  /*11850*/  @!P3 IMAD.IADD R218, R218, 0x1, -R2 ;  /* 0x00000001dadab824 */ /* 0x000fe200078e0a02 */
[----:B------:R1:W-:Y:S04]  /*11860*/  STL [R1+0x23c], R6 ;  /* 0x00023c0601007387 */ /* 0x0003e80000100800 */
[----:B------:R1:W-:Y:S01]  /*11870*/  STL [R1+0x238], R7 ;  /* 0x0002380701007387 */ /* 0x0003e20000100800 */
[----:B------:R-:W-:-:S02]  /*11880*/  ISETP.GT.U32.AND P1, PT, R2, R222, PT ;  /* 0x000000de0200720c */ /* 0x000fc40003f24070 */
[----:B------:R-:W-:-:S11]  /*11890*/  ISETP.GT.U32.AND P0, PT, R2, R211, PT ;  /* 0x000000d30200720c */ /* 0x000fd60003f04070 */
[----:B------:R-:W-:Y:S02]  /*118a0*/  @!P1 IMAD.IADD R222, R222, 0x1, -R2 ;  /* 0x00000001dede9824 */ /* 0x000fe400078e0a02 */
[----:B------:R-:W-:Y:S01]  /*118b0*/  @!P0 IADD3 R211, R211, -R2, RZ ;  /* 0x80000002d3d38210 */ /* 0x000fe20007ffe0ff */
[----:B------:R-:W-:Y:S04]  /*118c0*/  STL [R1+0x234], R8 ;  /* 0x0002340801007387 */ /* 0x000fe80000100800 */
[----:B------:R-:W-:Y:S04]  /*118d0*/  STL [R1+0x230], R210 ;  /* 0x000230d201007387 */ /* 0x000fe80000100800 */
[----:B------:R1:W-:Y:S04]  /*118e0*/  STL [R1+0x22c], R216 ;  /* 0x00022cd801007387 */ /* 0x0003e80000100800 */
[----:B------:R1:W-:Y:S04]  /*118f0*/  STL [R1+0x228], R217 ;  /* 0x000228d901007387 */ /* 0x0003e80000100800 */
[----:B-1----:R-:W4:Y:S04]  /*11900*/  LDL.LU R6, [R1+0x1f0] ;  /* 0x0001f00001067983 */ /* 0x002f280000300800 */
[----:B------:R-:W4:Y:S04]  /*11910*/  LDL.LU R7, [R1+0x1ec] ;  /* 0x0001ec0001077983 */ /* 0x000f280000300800 */
[----:B------:R-:W4:Y:S04]  /*11920*/  LDL.LU R216, [R1+0x1e8] ;  /* 0x0001e80001d87983 */ /* 0x000f280000300800 */
[----:B------:R-:W4:Y:S01]  /*11930*/  LDL.LU R217, [R1+0x1e4] ;  /* 0x0001e40001d97983 */ /* 0x000f220000300800 */
[----:B-----5:R-:W-:-:S02]  /*11940*/  ISETP.GT.U32.AND P6, PT, R2, R208, PT ;  /* 0x000000d00200720c */ /* 0x020fc40003fc4070 */
[C---:B--2---:R-:W-:Y:S02]  /*11950*/  ISETP.GT.U32.AND P1, PT, R2.reuse, R209, PT ;  /* 0x000000d10200720c */ /* 0x044fe40003f24070 */
[C---:B------:R-:W-:Y:S02]  /*11960*/  ISETP.GT.U32.AND P0, PT, R2.reuse, R4, PT ;  /* 0x000000040200720c */ /* 0x040fe40003f04070 */
[----:B---3--:R-:W-:-:S07]  /*11970*/  ISETP.GT.U32.AND P5, PT, R2, R214, PT ;  /* 0x000000d60200720c */ /* 0x008fce0003fa4070 */
[--C-:B------:R-:W-:Y:S01]  /*11980*/  @!P6 IMAD.IADD R208, R208, 0x1, -R2.reuse ;  /* 0x00000001d0d0e824 */ /* 0x100fe200078e0a02 */
[C---:B------:R-:W-:Y:S02]  /*11990*/  ISETP.GT.U32.AND P6, PT, R2.reuse, R222, PT ;  /* 0x000000de0200720c */ /* 0x040fe40003fc4070 */
[C---:B----4-:R-:W-:Y:S01]  /*119a0*/  ISETP.GT.U32.AND P4, PT, R2.reuse, R215, PT ;  /* 0x000000d70200720c */ /* 0x050fe20003f84070 */
[--C-:B------:R-:W-:Y:S01]  /*119b0*/  @!P1 IMAD.IADD R209, R209, 0x1, -R2.reuse ;  /* 0x00000001d1d19824 */ /* 0x100fe200078e0a02 */
[----:B------:R-:W-:Y:S01]  /*119c0*/  ISETP.GT.U32.AND P1, PT, R2, R211, PT ;  /* 0x000000d30200720c */ /* 0x000fe20003f24070 */
[--C-:B------:R-:W-:Y:S01]  /*119d0*/  @!P0 IMAD.IADD R4, R4, 0x1, -R2.reuse ;  /* 0x0000000104048824 */ /* 0x100fe200078e0a02 */
[----:B------:R-:W-:Y:S01]  /*119e0*/  ISETP.GT.U32.AND P0, PT, R2, R212, PT ;  /* 0x000000d40200720c */ /* 0x000fe20003f04070 */
[----:B------:R-:W-:Y:S01]  /*119f0*/  @!P5 IMAD.IADD R214, R214, 0x1, -R2 ;  /* 0x00000001d6d6d824 */ /* 0x000fe200078e0a02 */
[----:B------:R-:W-:-:S05]  /*11a00*/  ISETP.GT.U32.AND P5, PT, R2, R213, PT ;  /* 0x000000d50200720c */ /* 0x000fca0003fa4070 */
[--C-:B------:R-:W-:Y:S02]  /*11a10*/  @!P6 IMAD.IADD R222, R222, 0x1, -R2.reuse ;  /* 0x00000001dedee824 */ /* 0x100fe400078e0a02 */
[----:B------:R-:W-:Y:S02]  /*11a20*/  @!P4 IADD3 R215, R215, -R2, RZ ;  /* 0x80000002d7d7c210 */ /* 0x000fe40007ffe0ff */
[----:B------:R-:W-:Y:S01]  /*11a30*/  ISETP.GT.U32.AND P4, PT, R2, R218, PT ;  /* 0x000000da0200720c */ /* 0x000fe20003f84070 */
[----:B------:R1:W-:Y:S01]  /*11a40*/  STL [R1+0x224], R222 ;  /* 0x000224de01007387 */ /* 0x0003e20000100800 */
[--C-:B------:R-:W-:Y:S02]  /*11a50*/  @!P1 IMAD.IADD R211, R211, 0x1, -R2.reuse ;  /* 0x00000001d3d39824 */ /* 0x100fe400078e0a02 */
[--C-:B------:R-:W-:Y:S02]  /*11a60*/  @!P0 IMAD.IADD R212, R212, 0x1, -R2.reuse ;  /* 0x00000001d4d48824 */ /* 0x100fe400078e0a02 */
[----:B------:R-:W-:-:S02]  /*11a70*/  @!P5 IMAD.IADD R213, R213, 0x1, -R2 ;  /* 0x00000001d5d5d824 */ /* 0x000fc400078e0a02 */
[----:B-1----:R-:W-:Y:S02]  /*11a80*/  IMAD.MOV.U32 R222, RZ, RZ, R225 ;  /* 0x000000ffffde7224 */ /* 0x002fe400078e00e1 */
[----:B------:R-:W-:Y:S02]  /*11a90*/  IMAD.MOV.U32 R225, RZ, RZ, R227 ;  /* 0x000000ffffe17224 */ /* 0x000fe400078e00e3 */
[----:B------:R-:W2:Y:S01]  /*11aa0*/  LDL.LU R227, [R1+0x1e0] ;  /* 0x0001e00001e37983 */ /* 0x000ea20000300800 */
[----:B------:R-:W-:-:S03]  /*11ab0*/  @!P4 IADD3 R218, R218, -R2, RZ ;  /* 0x80000002dadac210 */ /* 0x000fc60007ffe0ff */
[----:B------:R-:W3:Y:S04]  /*11ac0*/  LDL.LU R210, [R1+0x1dc] ;  /* 0x0001dc0001d27983 */ /* 0x000ee80000300800 */
[----:B------:R1:W-:Y:S04]  /*11ad0*/  STL [R1+0x220], R211 ;  /* 0x000220d301007387 */ /* 0x0003e80000100800 */
[----:B------:R4:W-:Y:S04]  /*11ae0*/  STL [R1+0x21c], R212 ;  /* 0x00021cd401007387 */ /* 0x0009e80000100800 */
[----:B------:R5:W-:Y:S04]  /*11af0*/  STL [R1+0x218], R213 ;  /* 0x000218d501007387 */ /* 0x000be80000100800 */
[----:B-1----:R-:W2:Y:S04]  /*11b00*/  LDL.LU R211, [R1+0x1d8] ;  /* 0x0001d80001d37983 */ /* 0x002ea80000300800 */
[----:B----4-:R-:W4:Y:S04]  /*11b10*/  LDL.LU R212, [R1+0x1d4] ;  /* 0x0001d40001d47983 */ /* 0x010f280000300800 */
[----:B------:R1:W-:Y:S04]  /*11b20*/  STL [R1+0x214], R218 ;  /* 0x000214da01007387 */ /* 0x0003e80000100800 */
[----:B-----5:R-:W5:Y:S04]  /*11b30*/  LDL.LU R213, [R1+0x1d0] ;  /* 0x0001d00001d57983 */ /* 0x020f680000300800 */
[----:B------:R-:W3:Y:S01]  /*11b40*/  LDL.LU R5, [R1+0x1cc] ;  /* 0x0001cc0001057983 */ /* 0x000ee20000300800 */
[----:B------:R-:W-:-:S02]  /*11b50*/  ISETP.GT.U32.AND P2, PT, R2, R219, PT ;  /* 0x000000db0200720c */ /* 0x000fc40003f44070 */
[----:B------:R-:W-:-:S11]  /*11b60*/  ISETP.GT.U32.AND P3, PT, R2, R220, PT ;  /* 0x000000dc0200720c */ /* 0x000fd60003f64070 */
[--C-:B------:R-:W-:Y:S01]  /*11b70*/  @!P2 IMAD.IADD R219, R219, 0x1, -R2.reuse ;  /* 0x00000001dbdba824 */ /* 0x100fe200078e0a02 */
[----:B------:R-:W-:Y:S01]  /*11b80*/  ISETP.GT.U32.AND P2, PT, R2, R221, PT ;  /* 0x000000dd0200720c */ /* 0x000fe20003f44070 */
[----:B------:R-:W-:-:S03]  /*11b90*/  @!P3 IMAD.IADD R220, R220, 0x1, -R2 ;  /* 0x00000001dcdcb824 */ /* 0x000fc600078e0a02 */
[C---:B------:R-:W-:Y:S02]  /*11ba0*/  ISETP.GT.U32.AND P3, PT, R2.reuse, R219, PT ;  /* 0x000000db0200720c */ /* 0x040fe40003f64070 */
[C---:B------:R-:W-:Y:S02]  /*11bb0*/  ISETP.GT.U32.AND P1, PT, R2.reuse, R209, PT ;  /* 0x000000d10200720c */ /* 0x040fe40003f24070 */
[----:B------:R-:W-:-:S05]  /*11bc0*/  ISETP.GT.U32.AND P0, PT, R2, R4, PT ;  /* 0x000000040200720c */ /* 0x000fca0003f04070 */
[----:B------:R-:W-:Y:S01]  /*11bd0*/  @!P2 IMAD.IADD R221, R221, 0x1, -R2 ;  /* 0x00000001dddda824 */ /* 0x000fe200078e0a02 */
[----:B------:R-:W-:-:S03]  /*11be0*/  ISETP.GT.U32.AND P2, PT, R2, R208, PT ;  /* 0x000000d00200720c */ /* 0x000fc60003f44070 */
[--C-:B------:R-:W-:Y:S01]  /*11bf0*/  @!P3 IMAD.IADD R219, R219, 0x1, -R2.reuse ;  /* 0x00000001dbdbb824 */ /* 0x100fe200078e0a02 */
[C---:B------:R-:W-:Y:S02]  /*11c00*/  ISETP.GT.U32.AND P6, PT, R2.reuse, R221, PT ;  /* 0x000000dd0200720c */ /* 0x040fe40003fc4070 */
[----:B------:R-:W-:Y:S01]  /*11c10*/  ISETP.GT.U32.AND P5, PT, R2, R214, PT ;  /* 0x000000d60200720c */ /* 0x000fe20003fa4070 */
[--C-:B------:R-:W-:Y:S01]  /*11c20*/  @!P1 IMAD.IADD R209, R209, 0x1, -R2.reuse ;  /* 0x00000001d1d19824 */ /* 0x100fe200078e0a02 */
[----:B------:R1:W-:Y:S01]  /*11c30*/  STL [R1+0x210], R219 ;  /* 0x000210db01007387 */ /* 0x0003e20000100800 */
[----:B------:R-:W-:-:S03]  /*11c40*/  @!P0 IMAD.IADD R4, R4, 0x1, -R2 ;  /* 0x0000000104048824 */ /* 0x000fc600078e0a02 */
[----:B------:R-:W3:Y:S01]  /*11c50*/  LDL.LU R8, [R1+0x1c8] ;  /* 0x0001c80001087983 */ /* 0x000ee20000300800 */
[----:B------:R-:W-:-:S03]  /*11c60*/  @!P2 IMAD.IADD R208, R208, 0x1, -R2 ;  /* 0x00000001d0d0a824 */ /* 0x000fc600078e0a02 */
[----:B-1----:R-:W3:Y:S04]  /*11c70*/  LDL.LU R218, [R1+0x1c4] ;  /* 0x0001c40001da7983 */ /* 0x002ee80000300800 */
[----:B------:R-:W3:Y:S01]  /*11c80*/  LDL.LU R219, [R1+0x1c0] ;  /* 0x0001c00001db7983 */ /* 0x000ee20000300800 */
[C---:B------:R-:W-:Y:S02]  /*11c90*/  ISETP.GT.U32.AND P2, PT, R2.reuse, R6, PT ;  /* 0x000000060200720c */ /* 0x040fe40003f44070 */
[C---:B------:R-:W-:Y:S02]  /*11ca0*/  ISETP.GT.U32.AND P1, PT, R2.reuse, R7, PT ;  /* 0x000000070200720c */ /* 0x040fe40003f24070 */
[----:B------:R-:W-:Y:S01]  /*11cb0*/  ISETP.GT.U32.AND P0, PT, R2, R216, PT ;  /* 0x000000d80200720c */ /* 0x000fe20003f04070 */
[----:B------:R-:W-:Y:S01]  /*11cc0*/  @!P5 IMAD.IADD R214, R214, 0x1, -R2 ;  /* 0x00000001d6d6d824 */ /* 0x000fe200078e0a02 */
[----:B------:R-:W-:-:S02]  /*11cd0*/  @!P6 IADD3 R221, R221, -R2, RZ ;  /* 0x80000002dddde210 */ /* 0x000fc40007ffe0ff */
[----:B------:R-:W-:-:S05]  /*11ce0*/  ISETP.GT.U32.AND P4, PT, R2, R215, PT ;  /* 0x000000d70200720c */ /* 0x000fca0003f84070 */
[--C-:B------:R-:W-:Y:S01]  /*11cf0*/  @!P2 IMAD.IADD R6, R6, 0x1, -R2.reuse ;  /* 0x000000010606a824 */ /* 0x100fe200078e0a02 */
[C---:B------:R-:W-:Y:S02]  /*11d00*/  ISETP.GT.U32.AND P3, PT, R2.reuse, R220, PT ;  /* 0x000000dc0200720c */ /* 0x040fe40003f64070 */
[----:B------:R-:W-:Y:S01]  /*11d10*/  ISETP.GT.U32.AND P5, PT, R2, R217, PT ;  /* 0x000000d90200720c */ /* 0x000fe20003fa4070 */
[--C-:B------:R-:W-:Y:S02]  /*11d20*/  @!P1 IMAD.IADD R7, R7, 0x1, -R2.reuse ;  /* 0x0000000107079824 */ /* 0x100fe400078e0a02 */
[--C-:B------:R-:W-:Y:S01]  /*11d30*/  @!P0 IMAD.IADD R216, R216, 0x1, -R2.reuse ;  /* 0x00000001d8d88824 */ /* 0x100fe200078e0a02 */
[----:B------:R1:W-:Y:S01]  /*11d40*/  STL [R1+0x20c], R208 ;  /* 0x00020cd001007387 */ /* 0x0003e20000100800 */
[----:B------:R-:W-:-:S06]  /*11d50*/  @!P4 IMAD.IADD R215, R215, 0x1, -R2 ;  /* 0x00000001d7d7c824 */ /* 0x000fcc00078e0a02 */
[--C-:B------:R-:W-:Y:S02]  /*11d60*/  @!P3 IMAD.IADD R220, R220, 0x1, -R2.reuse ;  /* 0x00000001dcdcb824 */ /* 0x100fe400078e0a02 */
[----:B------:R-:W-:Y:S01]  /*11d70*/  @!P5 IMAD.IADD R217, R217, 0x1, -R2 ;  /* 0x00000001d9d9d824 */ /* 0x000fe200078e0a02 */
[----:B-1----:R-:W3:Y:S04]  /*11d80*/  LDL.LU R208, [R1+0x5740] ;  /* 0x0057400001d07983 */ /* 0x002ee80000300800 */
[----:B------:R1:W-:Y:S04]  /*11d90*/  STL [R1+0x208], R209 ;  /* 0x000208d101007387 */ /* 0x0003e80000100800 */
[----:B-1----:R-:W3:Y:S04]  /*11da0*/  LDL.LU R209, [R1+0x573c] ;  /* 0x00573c0001d17983 */ /* 0x002ee80000300800 */
[----:B------:R-:W-:Y:S04]  /*11db0*/  STL [R1+0x204], R4 ;  /* 0x0002040401007387 */ /* 0x000fe80000100800 */
[----:B------:R1:W-:Y:S04]  /*11dc0*/  STL [R1+0x200], R214 ;  /* 0x000200d601007387 */ /* 0x0003e80000100800 */
[----:B------:R-:W-:Y:S04]  /*11dd0*/  STL [R1+0x1fc], R215 ;  /* 0x0001fcd701007387 */ /* 0x000fe80000100800 */
[----:B------:R1:W-:Y:S04]  /*11de0*/  STL [R1+0x1f8], R220 ;  /* 0x0001f8dc01007387 */ /* 0x0003e80000100800 */
[----:B------:R1:W-:Y:S04]  /*11df0*/  STL [R1+0x1f4], R221 ;  /* 0x0001f4dd01007387 */ /* 0x0003e80000100800 */
[----:B-1----:R-:W3:Y:S01]  /*11e00*/  LDL.LU R214, [R1+0x1bc] ;  /* 0x0001bc0001d67983 */ /* 0x002ee20000300800 */
[----:B------:R-:W-:-:S03]  /*11e10*/  IMAD.MOV.U32 R220, RZ, RZ, R222 ;  /* 0x000000ffffdc7224 */ /* 0x000fc600078e00de */
[----:B------:R-:W3:Y:S04]  /*11e20*/  LDL.LU R215, [R1+0x1b8] ;  /* 0x0001b80001d77983 */ /* 0x000ee80000300800 */
[----:B------:R-:W3:Y:S04]  /*11e30*/  LDL.LU R221, [R1+0x1b4] ;  /* 0x0001b40001dd7983 */ /* 0x000ee80000300800 */
[----:B------:R-:W3:Y:S01]  /*11e40*/  LDL.LU R222, [R1+0x1b0] ;  /* 0x0001b00001de7983 */ /* 0x000ee20000300800 */
[C---:B--2---:R-:W-:Y:S02]  /*11e50*/  ISETP.GT.U32.AND P6, PT, R2.reuse, R211, PT ;  /* 0x000000d30200720c */ /* 0x044fe40003fc4070 */
[----:B----4-:R-:W-:-:S02]  /*11e60*/  ISETP.GT.U32.AND P2, PT, R2, R212, PT ;  /* 0x000000d40200720c */ /* 0x010fc40003f44070 */
[C---:B-----5:R-:W-:Y:S02]  /*11e70*/  ISETP.GT.U32.AND P1, PT, R2.reuse, R213, PT ;  /* 0x000000d50200720c */ /* 0x060fe40003f24070 */
[----:B---3--:R-:W-:-:S07]  /*11e80*/  ISETP.GT.U32.AND P0, PT, R2, R5, PT ;  /* 0x000000050200720c */ /* 0x008fce0003f04070 */
[--C-:B------:R-:W-:Y:S01]  /*11e90*/  @!P6 IMAD.IADD R211, R211, 0x1, -R2.reuse ;  /* 0x00000001d3d3e824 */ /* 0x100fe200078e0a02 */
[----:B------:R-:W-:Y:S02]  /*11ea0*/  ISETP.GT.U32.AND P6, PT, R2, R6, PT ;  /* 0x000000060200720c */ /* 0x000fe40003fc4070 */
[----:B------:R-:W-:Y:S02]  /*11eb0*/  @!P2 IADD3 R212, R212, -R2, RZ ;  /* 0x80000002d4d4a210 */ /* 0x000fe40007ffe0ff */
[C---:B------:R-:W-:Y:S01]  /*11ec0*/  ISETP.GT.U32.AND P2, PT, R2.reuse, R7, PT ;  /* 0x000000070200720c */ /* 0x040fe20003f44070 */
[--C-:B------:R-:W-:Y:S01]  /*11ed0*/  @!P1 IMAD.IADD R213, R213, 0x1, -R2.reuse ;  /* 0x00000001d5d59824 */ /* 0x100fe200078e0a02 */
[C---:B------:R-:W-:Y:S01]  /*11ee0*/  ISETP.GT.U32.AND P1, PT, R2.reuse, R216, PT ;  /* 0x000000d80200720c */ /* 0x040fe20003f24070 */
[----:B------:R-:W-:Y:S01]  /*11ef0*/  @!P0 IMAD.IADD R5, R5, 0x1, -R2 ;  /* 0x0000000105058824 */ /* 0x000fe200078e0a02 */
[----:B------:R-:W-:-:S05]  /*11f00*/  ISETP.GT.U32.AND P0, PT, R2, R217, PT ;  /* 0x000000d90200720c */ /* 0x000fca0003f04070 */
[----:B------:R-:W-:-:S04]  /*11f10*/  @!P6 IMAD.IADD R6, R6, 0x1, -R2 ;  /* 0x000000010606e824 */ /* 0x000fc800078e0a02 */
[--C-:B------:R-:W-:Y:S01]  /*11f20*/  @!P2 IMAD.IADD R7, R7, 0x1, -R2.reuse ;  /* 0x000000010707a824 */ /* 0x100fe200078e0a02 */
[----:B------:R1:W-:Y:S01]  /*11f30*/  STL [R1+0x1f0], R6 ;  /* 0x0001f00601007387 */ /* 0x0003e20000100800 */
[----:B------:R-:W-:-:S03]  /*11f40*/  @!P1 IMAD.IADD R216, R216, 0x1, -R2 ;  /* 0x00000001d8d89824 */ /* 0x000fc600078e0a02 */
[----:B------:R2:W-:Y:S01]  /*11f50*/  STL [R1+0x1ec], R7 ;  /* 0x0001ec0701007387 */ /* 0x0005e20000100800 */
[----:B------:R-:W-:-:S03]  /*11f60*/  @!P0 IADD3 R217, R217, -R2, RZ ;  /* 0x80000002d9d98210 */ /* 0x000fc60007ffe0ff */
[----:B------:R-:W3:Y:S04]  /*11f70*/  LDL.LU R4, [R1+0x1a4] ;  /* 0x0001a40001047983 */ /* 0x000ee80000300800 */
[----:B-1----:R-:W4:Y:S04]  /*11f80*/  LDL.LU R6, [R1+0x1a0] ;  /* 0x0001a00001067983 */ /* 0x002f280000300800 */
[----:B------:R1:W-:Y:S04]  /*11f90*/  STL [R1+0x1e8], R216 ;  /* 0x0001e8d801007387 */ /* 0x0003e80000100800 */
[----:B------:R5:W-:Y:S04]  /*11fa0*/  STL [R1+0x1e4], R217 ;  /* 0x0001e4d901007387 */ /* 0x000be80000100800 */
[----:B--2---:R-:W2:Y:S04]  /*11fb0*/  LDL.LU R7, [R1+0x19c] ;  /* 0x00019c0001077983 */ /* 0x004ea80000300800 */
[----:B-1----:R-:W2:Y:S04]  /*11fc0*/  LDL.LU R216, [R1+0x198] ;  /* 0x0001980001d87983 */ /* 0x002ea80000300800 */
[----:B-----5:R-:W5:Y:S01]  /*11fd0*/  LDL.LU R217, [R1+0x194] ;  /* 0x0001940001d97983 */ /* 0x020f620000300800 */
[----:B------:R-:W-:-:S02]  /*11fe0*/  ISETP.GT.U32.AND P3, PT, R2, R210, PT ;  /* 0x000000d20200720c */ /* 0x000fc40003f64070 */
[C---:B------:R-:W-:Y:S02]  /*11ff0*/  ISETP.GT.U32.AND P4, PT, R2.reuse, R227, PT ;  /* 0x000000e30200720c */ /* 0x040fe40003f84070 */
[----:B------:R-:W-:-:S09]  /*12000*/  ISETP.GT.U32.AND P5, PT, R2, R8, PT ;  /* 0x000000080200720c */ /* 0x000fd20003fa4070 */
[--C-:B------:R-:W-:Y:S01]  /*12010*/  @!P3 IMAD.IADD R210, R210, 0x1, -R2.reuse ;  /* 0x00000001d2d2b824 */ /* 0x100fe200078e0a02 */
[C---:B------:R-:W-:Y:S01]  /*12020*/  ISETP.GT.U32.AND P3, PT, R2.reuse, R219, PT ;  /* 0x000000db0200720c */ /* 0x040fe20003f64070 */
[--C-:B------:R-:W-:Y:S01]  /*12030*/  @!P4 IMAD.IADD R227, R227, 0x1, -R2.reuse ;  /* 0x00000001e3e3c824 */ /* 0x100fe200078e0a02 */
[----:B------:R-:W-:Y:S01]  /*12040*/  ISETP.GT.U32.AND P4, PT, R2, R218, PT ;  /* 0x000000da0200720c */ /* 0x000fe20003f84070 */
[----:B------:R-:W-:Y:S01]  /*12050*/  @!P5 IMAD.IADD R8, R8, 0x1, -R2 ;  /* 0x000000010808d824 */ /* 0x000fe200078e0a02 */
[C---:B------:R-:W-:Y:S02]  /*12060*/  ISETP.GT.U32.AND P2, PT, R2.reuse, R212, PT ;  /* 0x000000d40200720c */ /* 0x040fe40003f44070 */
[----:B------:R-:W-:-:S07]  /*12070*/  ISETP.GT.U32.AND P5, PT, R2, R227, PT ;  /* 0x000000e30200720c */ /* 0x000fce0003fa4070 */
[--C-:B------:R-:W-:Y:S01]  /*12080*/  @!P3 IMAD.IADD R219, R219, 0x1, -R2.reuse ;  /* 0x00000001dbdbb824 */ /* 0x100fe200078e0a02 */
[C---:B------:R-:W-:Y:S02]  /*12090*/  ISETP.GT.U32.AND P3, PT, R2.reuse, R211, PT ;  /* 0x000000d30200720c */ /* 0x040fe40003f64070 */
[C---:B------:R-:W-:Y:S02]  /*120a0*/  ISETP.GT.U32.AND P1, PT, R2.reuse, R213, PT ;  /* 0x000000d50200720c */ /* 0x040fe40003f24070 */
[----:B------:R-:W-:Y:S01]  /*120b0*/  ISETP.GT.U32.AND P0, PT, R2, R5, PT ;  /* 0x000000050200720c */ /* 0x000fe20003f04070 */
[--C-:B------:R-:W-:Y:S01]  /*120c0*/  @!P4 IMAD.IADD R218, R218, 0x1, -R2.reuse ;  /* 0x00000001dadac824 */ /* 0x100fe200078e0a02 */
[C---:B------:R-:W-:Y:S02]  /*120d0*/  ISETP.GT.U32.AND P6, PT, R2.reuse, R219, PT ;  /* 0x000000db0200720c */ /* 0x040fe40003fc4070 */
[----:B------:R-:W-:Y:S01]  /*120e0*/  ISETP.GT.U32.AND P4, PT, R2, R210, PT ;  /* 0x000000d20200720c */ /* 0x000fe20003f84070 */
[----:B------:R-:W-:-:S04]  /*120f0*/  @!P5 IMAD.IADD R227, R227, 0x1, -R2 ;  /* 0x00000001e3e3d824 */ /* 0x000fc800078e0a02 */
[--C-:B------:R-:W-:Y:S01]  /*12100*/  @!P3 IMAD.IADD R211, R211, 0x1, -R2.reuse ;  /* 0x00000001d3d3b824 */ /* 0x100fe200078e0a02 */
[----:B------:R-:W-:Y:S01]  /*12110*/  ISETP.GT.U32.AND P5, PT, R2, R8, PT ;  /* 0x000000080200720c */ /* 0x000fe20003fa4070 */
[--C-:B------:R-:W-:Y:S02]  /*12120*/  @!P2 IMAD.IADD R212, R212, 0x1, -R2.reuse ;  /* 0x00000001d4d4a824 */ /* 0x100fe400078e0a02 */
[--C-:B------:R-:W-:Y:S02]  /*12130*/  @!P1 IMAD.IADD R213, R213, 0x1, -R2.reuse ;  /* 0x00000001d5d59824 */ /* 0x100fe400078e0a02 */
[----:B------:R-:W-:Y:S01]  /*12140*/  IMAD.MOV.U32 R223, RZ, RZ, R9 ;  /* 0x000000ffffdf7224 */ /* 0x000fe200078e0009 */
[----:B------:R-:W-:Y:S01]  /*12150*/  IABS R9, R3 ;  /* 0x0000000300097213 */ /* 0x000fe20000000000 */
[--C-:B------:R-:W-:Y:S01]  /*12160*/  @!P0 IMAD.IADD R5, R5, 0x1, -R2.reuse ;  /* 0x0000000105058824 */ /* 0x100fe200078e0a02 */
[----:B------:R1:W-:Y:S01]  /*12170*/  STL [R1+0x1e0], R227 ;  /* 0x0001e0e301007387 */ /* 0x0003e20000100800 */
[----:B------:R-:W-:-:S02]  /*12180*/  @!P6 IMAD.IADD R219, R219, 0x1, -R2 ;  /* 0x00000001dbdbe824 */ /* 0x000fc400078e0a02 */
[----:B------:R-:W-:-:S04]  /*12190*/  IMAD.HI.U32 R3, R252, R9, RZ ;  /* 0x00000009fc037227 */ /* 0x000fc800078e00ff */
[----:B------:R-:W-:Y:S01]  /*121a0*/  @!P4 IMAD.IADD R210, R210, 0x1, -R2 ;  /* 0x00000001d2d2c824 */ /* 0x000fe200078e0a02 */
[----:B-1----:R-:W5:Y:S01]  /*121b0*/  LDL.LU R227, [R1+0x190] ;  /* 0x0001900001e37983 */ /* 0x002f620000300800 */
[C---:B------:R-:W-:Y:S02]  /*121c0*/  ISETP.GT.U32.AND P3, PT, R2.reuse, R214, PT ;  /* 0x000000d60200720c */ /* 0x040fe40003f64070 */
[C---:B------:R-:W-:Y:S02]  /*121d0*/  ISETP.GT.U32.AND P2, PT, R2.reuse, R215, PT ;  /* 0x000000d70200720c */ /* 0x040fe40003f44070 */
[C---:B------:R-:W-:Y:S02]  /*121e0*/  ISETP.GT.U32.AND P1, PT, R2.reuse, R221, PT ;  /* 0x000000dd0200720c */ /* 0x040fe40003f24070 */
[----:B------:R-:W-:-:S07]  /*121f0*/  ISETP.GT.U32.AND P0, PT, R2, R222, PT ;  /* 0x000000de0200720c */ /* 0x000fce0003f04070 */
[--C-:B------:R-:W-:Y:S01]  /*12200*/  @!P3 IMAD.IADD R214, R214, 0x1, -R2.reuse ;  /* 0x00000001d6d6b824 */ /* 0x100fe200078e0a02 */
[----:B------:R-:W-:Y:S01]  /*12210*/  ISETP.GT.U32.AND P4, PT, R2, R218, PT ;  /* 0x000000da0200720c */ /* 0x000fe20003f84070 */
[----:B------:R-:W-:Y:S02]  /*12220*/  IMAD.MOV R3, RZ, RZ, -R3 ;  /* 0x000000ffff037224 */ /* 0x000fe400078e0a03 */
[--C-:B------:R-:W-:Y:S01]  /*12230*/  @!P5 IMAD.IADD R8, R8, 0x1, -R2.reuse ;  /* 0x000000010808d824 */ /* 0x100fe200078e0a02 */
[C---:B------:R-:W-:Y:S01]  /*12240*/  ISETP.GT.U32.AND P5, PT, R2.reuse, R223, PT ;  /* 0x000000df0200720c */ /* 0x040fe20003fa4070 */
[--C-:B------:R-:W-:Y:S02]  /*12250*/  @!P2 IMAD.IADD R215, R215, 0x1, -R2.reuse ;  /* 0x00000001d7d7a824 */ /* 0x100fe400078e0a02 */
[----:B------:R-:W-:Y:S02]  /*12260*/  @!P1 IMAD.IADD R221, R221, 0x1, -R2 ;  /* 0x00000001dddd9824 */ /* 0x000fe400078e0a02 */
[----:B------:R-:W-:-:S02]  /*12270*/  IMAD R9, R2, R3, R9 ;  /* 0x0000000302097224 */ /* 0x000fc400078e0209 */
[----:B------:R-:W-:Y:S01]  /*12280*/  @!P0 IMAD.IADD R222, R222, 0x1, -R2 ;  /* 0x00000001dede8824 */ /* 0x000fe200078e0a02 */
[----:B------:R1:W-:Y:S01]  /*12290*/  STL [R1+0x1dc], R210 ;  /* 0x0001dcd201007387 */ /* 0x0003e20000100800 */
[----:B------:R-:W-:Y:S01]  /*122a0*/  VIADD R3, R243, 0x1f7 ;  /* 0x000001f7f3037836 */ /* 0x000fe20000000000 */
[-C--:B------:R-:W-:Y:S02]  /*122b0*/  @!P4 IADD3 R218, R218, -R2.reuse, RZ ;  /* 0x80000002dadac210 */ /* 0x080fe40007ffe0ff */
[----:B-1----:R-:W5:Y:S04]  /*122c0*/  LDL.LU R210, [R1+0x5738] ;  /* 0x0057380001d27983 */ /* 0x002f680000300800 */
[----:B------:R1:W-:Y:S01]  /*122d0*/  STL [R1+0x1d8], R211 ;  /* 0x0001d8d301007387 */ /* 0x0003e20000100800 */
[----:B------:R-:W-:-:S03]  /*122e0*/  @!P5 IADD3 R223, R223, -R2, RZ ;  /* 0x80000002dfdfd210 */ /* 0x000fc60007ffe0ff */
[----:B-1----:R-:W5:Y:S04]  /*122f0*/  LDL.LU R211, [R1+0x5734] ;  /* 0x0057340001d37983 */ /* 0x002f680000300800 */
[----:B------:R-:W-:Y:S04]  /*12300*/  STL [R1+0x53bc], R3 ;  /* 0x0053bc0301007387 */ /* 0x000fe80000100800 */
[----:B------:R1:W-:Y:S04]  /*12310*/  STL [R1+0x1d4], R212 ;  /* 0x0001d4d401007387 */ /* 0x0003e80000100800 */
[----:B-1----:R-:W5:Y:S04]  /*12320*/  LDL.LU R212, [R1+0x5730] ;  /* 0x0057300001d47983 */ /* 0x002f680000300800 */
[----:B------:R1:W-:Y:S04]  /*12330*/  STL [R1+0x1d0], R213 ;  /* 0x0001d0d501007387 */ /* 0x0003e80000100800 */
[----:B-1----:R-:W5:Y:S04]  /*12340*/  LDL.LU R213, [R1+0x572c] ;  /* 0x00572c0001d57983 */ /* 0x002f680000300800 */
[----:B------:R-:W-:Y:S04]  /*12350*/  STL [R1+0x1cc], R5 ;  /* 0x0001cc0501007387 */ /* 0x000fe80000100800 */
[----:B------:R-:W-:Y:S04]  /*12360*/  STL [R1+0x1c8], R8 ;  /* 0x0001c80801007387 */ /* 0x000fe80000100800 */
[----:B------:R-:W-:Y:S04]  /*12370*/  STL [R1+0x1c4], R218 ;  /* 0x0001c4da01007387 */ /* 0x000fe80000100800 */
[----:B------:R1:W-:Y:S02]  /*12380*/  STL [R1+0x1c0], R219 ;  /* 0x0001c0db01007387 */ /* 0x0003e40000100800 */
[----:B-1----:R-:W-:-:S02]  /*12390*/  IMAD.MOV.U32 R219, RZ, RZ, R220 ;  /* 0x000000ffffdb7224 */ /* 0x002fc400078e00dc */
[----:B------:R-:W-:Y:S02]  /*123a0*/  IMAD.MOV.U32 R220, RZ, RZ, R225 ;  /* 0x000000ffffdc7224 */ /* 0x000fe400078e00e1 */
[----:B------:R-:W-:Y:S02]  /*123b0*/  IMAD.MOV.U32 R225, RZ, RZ, R226 ;  /* 0x000000ffffe17224 */ /* 0x000fe400078e00e2 */
[----:B------:R-:W5:Y:S04]  /*123c0*/  LDL.LU R226, [R1+0x188] ;  /* 0x0001880001e27983 */ /* 0x000f680000300800 */
[----:B------:R-:W5:Y:S01]  /*123d0*/  LDL.LU R218, [R1+0x184] ;  /* 0x0001840001da7983 */ /* 0x000f620000300800 */
[C---:B---3--:R-:W-:Y:S02]  /*123e0*/  ISETP.GT.U32.AND P6, PT, R2.reuse, R4, PT ;  /* 0x000000040200720c */ /* 0x048fe40003fc4070 */
[----:B----4-:R-:W-:-:S02]  /*123f0*/  ISETP.GT.U32.AND P3, PT, R2, R6, PT ;  /* 0x000000060200720c */ /* 0x010fc40003f64070 */
[C---:B--2---:R-:W-:Y:S02]  /*12400*/  ISETP.GT.U32.AND P2, PT, R2.reuse, R7, PT ;  /* 0x000000070200720c */ /* 0x044fe40003f44070 */
[C---:B------:R-:W-:Y:S02]  /*12410*/  ISETP.GT.U32.AND P1, PT, R2.reuse, R216, PT ;  /* 0x000000d80200720c */ /* 0x040fe40003f24070 */
[----:B-----5:R-:W-:-:S05]  /*12420*/  ISETP.GT.U32.AND P0, PT, R2, R217, PT ;  /* 0x000000d90200720c */ /* 0x020fca0003f04070 */
[--C-:B------:R-:W-:Y:S01]  /*12430*/  @!P6 IMAD.IADD R4, R4, 0x1, -R2.reuse ;  /* 0x000000010404e824 */ /* 0x100fe200078e0a02 */
[----:B------:R-:W-:Y:S01]  /*12440*/  ISETP.GT.U32.AND P6, PT, R2, R214, PT ;  /* 0x000000d60200720c */ /* 0x000fe20003fc4070 */
[--C-:B------:R-:W-:Y:S01]  /*12450*/  @!P3 IMAD.IADD R6, R6, 0x1, -R2.reuse ;  /* 0x000000010606b824 */ /* 0x100fe200078e0a02 */
[C---:B------:R-:W-:Y:S01]  /*12460*/  ISETP.GT.U32.AND P3, PT, R2.reuse, R215, PT ;  /* 0x000000d70200720c */ /* 0x040fe20003f64070 */
[--C-:B------:R-:W-:Y:S01]  /*12470*/  @!P2 IMAD.IADD R7, R7, 0x1, -R2.reuse ;  /* 0x000000010707a824 */ /* 0x100fe200078e0a02 */
[----:B------:R-:W-:Y:S01]  /*12480*/  ISETP.GT.U32.AND P2, PT, R2, R221, PT ;  /* 0x000000dd0200720c */ /* 0x000fe20003f44070 */
[--C-:B------:R-:W-:Y:S01]  /*12490*/  @!P1 IMAD.IADD R216, R216, 0x1, -R2.reuse ;  /* 0x00000001d8d89824 */ /* 0x100fe200078e0a02 */
[C---:B------:R-:W-:Y:S01]  /*124a0*/  ISETP.GT.U32.AND P1, PT, R2.reuse, R222, PT ;  /* 0x000000de0200720c */ /* 0x040fe20003f24070 */
[----:B------:R-:W-:Y:S01]  /*124b0*/  @!P0 IMAD.IADD R217, R217, 0x1, -R2 ;  /* 0x00000001d9d98824 */ /* 0x000fe200078e0a02 */
[----:B------:R-:W-:-:S05]  /*124c0*/  ISETP.GT.U32.AND P0, PT, R2, R223, PT ;  /* 0x000000df0200720c */ /* 0x000fca0003f04070 */
[----:B------:R-:W-:Y:S02]  /*124d0*/  @!P6 IADD3 R214, R214, -R2, RZ ;  /* 0x80000002d6d6e210 */ /* 0x000fe40007ffe0ff */
[--C-:B------:R-:W-:Y:S02]  /*124e0*/  @!P3 IMAD.IADD R215, R215, 0x1, -R2.reuse ;  /* 0x00000001d7d7b824 */ /* 0x100fe400078e0a02 */
[--C-:B------:R-:W-:Y:S01]  /*124f0*/  @!P2 IMAD.IADD R221, R221, 0x1, -R2.reuse ;  /* 0x00000001dddda824 */ /* 0x100fe200078e0a02 */
[----:B------:R1:W-:Y:S01]  /*12500*/  STL [R1+0x1bc], R214 ;  /* 0x0001bcd601007387 */ /* 0x0003e20000100800 */
[----:B------:R-:W-:-:S03]  /*12510*/  @!P1 IMAD.IADD R222, R222, 0x1, -R2 ;  /* 0x00000001dede9824 */ /* 0x000fc600078e0a02 */
[----:B------:R2:W-:Y:S01]  /*12520*/  STL [R1+0x1b8], R215 ;  /* 0x0001b8d701007387 */ /* 0x0005e20000100800 */
[----:B------:R-:W-:-:S03]  /*12530*/  @!P0 IMAD.IADD R223, R223, 0x1, -R2 ;  /* 0x00000001dfdf8824 */ /* 0x000fc600078e0a02 */
[----:B-1----:R-:W3:Y:S04]  /*12540*/  LDL.LU R214, [R1+0x170] ;  /* 0x0001700001d67983 */ /* 0x002ee80000300800 */
[----:B------:R1:W-:Y:S04]  /*12550*/  STL [R1+0x1b4], R221 ;  /* 0x0001b4dd01007387 */ /* 0x0003e80000100800 */
[----:B--2---:R-:W2:Y:S04]  /*12560*/  LDL.LU R215, [R1+0x16c] ;  /* 0x00016c0001d77983 */ /* 0x004ea80000300800 */
[----:B------:R4:W-:Y:S04]  /*12570*/  STL [R1+0x1b0], R222 ;  /* 0x0001b0de01007387 */ /* 0x0009e80000100800 */
[----:B------:R5:W-:Y:S04]  /*12580*/  STL [R1+0x1ac], R223 ;  /* 0x0001acdf01007387 */ /* 0x000be80000100800 */
[----:B------:R-:W2:Y:S04]  /*12590*/  LDL.LU R5, [R1+0x168] ;  /* 0x0001680001057983 */ /* 0x000ea80000300800 */
[----:B-1----:R-:W2:Y:S04]  /*125a0*/  LDL.LU R221, [R1+0x164] ;  /* 0x0001640001dd7983 */ /* 0x002ea80000300800 */
[----:B----4-:R-:W4:Y:S01]  /*125b0*/  LDL.LU R222, [R1+0x160] ;  /* 0x0001600001de7983 */ /* 0x010f220000300800 */
[----:B------:R-:W-:-:S02]  /*125c0*/  ISETP.GT.U32.AND P4, PT, R2, R224, PT ;  /* 0x000000e00200720c */ /* 0x000fc40003f84070 */
[----:B------:R-:W-:Y:S01]  /*125d0*/  ISETP.GT.U32.AND P5, PT, R2, R227, PT ;  /* 0x000000e30200720c */ /* 0x000fe20003fa4070 */
[----:B-----5:R-:W5:Y:S10]  /*125e0*/  LDL.LU R223, [R1+0x15c] ;  /* 0x00015c0001df7983 */ /* 0x020f740000300800 */
[--C-:B------:R-:W-:Y:S01]  /*125f0*/  @!P4 IMAD.IADD R224, R224, 0x1, -R2.reuse ;  /* 0x00000001e0e0c824 */ /* 0x100fe200078e0a02 */
[C---:B------:R-:W-:Y:S01]  /*12600*/  ISETP.GT.U32.AND P4, PT, R2.reuse, R228, PT ;  /* 0x000000e40200720c */ /* 0x040fe20003f84070 */
[----:B------:R-:W-:Y:S01]  /*12610*/  @!P5 IMAD.IADD R227, R227, 0x1, -R2 ;  /* 0x00000001e3e3d824 */ /* 0x000fe200078e0a02 */
[----:B------:R-:W-:-:S02]  /*12620*/  ISETP.GT.U32.AND P3, PT, R2, R6, PT ;  /* 0x000000060200720c */ /* 0x000fc40003f64070 */
[C---:B------:R-:W-:Y:S02]  /*12630*/  ISETP.GT.U32.AND P5, PT, R2.reuse, R224, PT ;  /* 0x000000e00200720c */ /* 0x040fe40003fa4070 */
[----:B------:R-:W-:-:S07]  /*12640*/  ISETP.GT.U32.AND P2, PT, R2, R7, PT ;  /* 0x000000070200720c */ /* 0x000fce0003f44070 */
[--C-:B------:R-:W-:Y:S01]  /*12650*/  @!P4 IMAD.IADD R228, R228, 0x1, -R2.reuse ;  /* 0x00000001e4e4c824 */ /* 0x100fe200078e0a02 */
[C---:B------:R-:W-:Y:S02]  /*12660*/  ISETP.GT.U32.AND P4, PT, R2.reuse, R4, PT ;  /* 0x000000040200720c */ /* 0x040fe40003f84070 */
[C---:B------:R-:W-:Y:S02]  /*12670*/  ISETP.GT.U32.AND P1, PT, R2.reuse, R216, PT ;  /* 0x000000d80200720c */ /* 0x040fe40003f24070 */
[----:B------:R-:W-:Y:S01]  /*12680*/  ISETP.GT.U32.AND P6, PT, R2, R228, PT ;  /* 0x000000e40200720c */ /* 0x000fe20003fc4070 */
[--C-:B------:R-:W-:Y:S01]  /*12690*/  @!P5 IMAD.IADD R224, R224, 0x1, -R2.reuse ;  /* 0x00000001e0e0d824 */ /* 0x100fe200078e0a02 */
[----:B------:R-:W-:Y:S01]  /*126a0*/  ISETP.GT.U32.AND P0, PT, R2, R217, PT ;  /* 0x000000d90200720c */ /* 0x000fe20003f04070 */
[--C-:B------:R-:W-:Y:S02]  /*126b0*/  @!P3 IMAD.IADD R6, R6, 0x1, -R2.reuse ;  /* 0x000000010606b824 */ /* 0x100fe400078e0a02 */
[----:B------:R-:W-:-:S04]  /*126c0*/  @!P2 IMAD.IADD R7, R7, 0x1, -R2 ;  /* 0x000000010707a824 */ /* 0x000fc800078e0a02 */
[--C-:B------:R-:W-:Y:S01]  /*126d0*/  @!P4 IMAD.IADD R4, R4, 0x1, -R2.reuse ;  /* 0x000000010404c824 */ /* 0x100fe200078e0a02 */
[----:B------:R-:W-:Y:S02]  /*126e0*/  ISETP.GT.U32.AND P2, PT, R2, R219, PT ;  /* 0x000000db0200720c */ /* 0x000fe40003f44070 */
[----:B------:R-:W-:Y:S01]  /*126f0*/  @!P1 IADD3 R216, R216, -R2, RZ ;  /* 0x80000002d8d89210 */ /* 0x000fe20007ffe0ff */
[----:B------:R1:W-:Y:S01]  /*12700*/  STL [R1+0x1a8], R224 ;  /* 0x0001a8e001007387 */ /* 0x0003e20000100800 */
[----:B------:R-:W-:Y:S01]  /*12710*/  ISETP.GT.U32.AND P1, PT, R2, R220, PT ;  /* 0x000000dc0200720c */ /* 0x000fe20003f24070 */
[--C-:B------:R-:W-:Y:S02]  /*12720*/  @!P6 IMAD.IADD R228, R228, 0x1, -R2.reuse ;  /* 0x00000001e4e4e824 */ /* 0x100fe400078e0a02 */
[----:B-1----:R-:W5:Y:S01]  /*12730*/  LDL.LU R224, [R1+0x158] ;  /* 0x0001580001e07983 */ /* 0x002f620000300800 */
[----:B------:R-:W-:Y:S01]  /*12740*/  @!P0 IMAD.IADD R217, R217, 0x1, -R2 ;  /* 0x00000001d9d98824 */ /* 0x000fe200078e0a02 */
[----:B------:R-:W-:-:S02]  /*12750*/  ISETP.GT.U32.AND P5, PT, R2, R227, PT ;  /* 0x000000e30200720c */ /* 0x000fc40003fa4070 */
[----:B------:R-:W-:Y:S02]  /*12760*/  ISETP.GT.U32.AND P0, PT, R2, R225, PT ;  /* 0x000000e10200720c */ /* 0x000fe40003f04070 */
[----:B------:R-:W-:-:S04]  /*12770*/  @!P2 IMAD.IADD R219, R219, 0x1, -R2 ;  /* 0x00000001dbdba824 */ /* 0x000fc800078e0a02 */
[--C-:B------:R-:W-:Y:S01]  /*12780*/  @!P1 IMAD.IADD R220, R220, 0x1, -R2.reuse ;  /* 0x00000001dcdc9824 */ /* 0x100fe200078e0a02 */
[----:B------:R1:W-:Y:S04]  /*12790*/  STL [R1+0x1a4], R4 ;  /* 0x0001a40401007387 */ /* 0x0003e80000100800 */
[----:B------:R1:W-:Y:S01]  /*127a0*/  STL [R1+0x1a0], R6 ;  /* 0x0001a00601007387 */ /* 0x0003e20000100800 */
[--C-:B------:R-:W-:Y:S02]  /*127b0*/  @!P5 IMAD.IADD R227, R227, 0x1, -R2.reuse ;  /* 0x00000001e3e3d824 */ /* 0x100fe400078e0a02 */
[----:B------:R-:W-:Y:S01]  /*127c0*/  @!P0 IMAD.IADD R225, R225, 0x1, -R2 ;  /* 0x00000001e1e18824 */ /* 0x000fe200078e0a02 */
[----:B------:R-:W-:Y:S04]  /*127d0*/  STL [R1+0x19c], R7 ;  /* 0x00019c0701007387 */ /* 0x000fe80000100800 */
[----:B------:R-:W-:Y:S04]  /*127e0*/  STL [R1+0x198], R216 ;  /* 0x000198d801007387 */ /* 0x000fe80000100800 */
[----:B------:R-:W-:Y:S04]  /*127f0*/  STL [R1+0x194], R217 ;  /* 0x000194d901007387 */ /* 0x000fe80000100800 */
[----:B------:R1:W-:Y:S04]  /*12800*/  STL [R1+0x190], R227 ;  /* 0x000190e301007387 */ /* 0x0003e80000100800 */
[----:B------:R1:W-:Y:S04]  /*12810*/  STL [R1+0x18c], R228 ;  /* 0x00018ce401007387 */ /* 0x0003e80000100800 */
[----:B-1----:R-:W5:Y:S04]  /*12820*/  LDL.LU R4, [R1+0x154] ;  /* 0x0001540001047983 */ /* 0x002f680000300800 */
[----:B------:R-:W5:Y:S04]  /*12830*/  LDL.LU R6, [R1+0x150] ;  /* 0x0001500001067983 */ /* 0x000f680000300800 */
[----:B------:R-:W5:Y:S04]  /*12840*/  LDL.LU R227, [R1+0x14c] ;  /* 0x00014c0001e37983 */ /* 0x000f680000300800 */
[----:B------:R-:W5:Y:S01]  /*12850*/  LDL.LU R228, [R1+0x148] ;  /* 0x0001480001e47983 */ /* 0x000f620000300800 */
[----:B------:R-:W-:-:S02]  /*12860*/  ISETP.GT.U32.AND P4, PT, R2, R226, PT ;  /* 0x000000e20200720c */ /* 0x000fc40003f84070 */
[----:B------:R-:W-:-:S11]  /*12870*/  ISETP.GT.U32.AND P3, PT, R2, R218, PT ;  /* 0x000000da0200720c */ /* 0x000fd60003f64070 */
[--C-:B------:R-:W-:Y:S02]  /*12880*/  @!P4 IMAD.IADD R226, R226, 0x1, -R2.reuse ;  /* 0x00000001e2e2c824 */ /* 0x100fe400078e0a02 */
[----:B------:R-:W-:Y:S01]  /*12890*/  @!P3 IMAD.IADD R218, R218, 0x1, -R2 ;  /* 0x00000001dadab824 */ /* 0x000fe200078e0a02 */
[C---:B---3--:R-:W-:Y:S02]  /*128a0*/  ISETP.GT.U32.AND P6, PT, R2.reuse, R214, PT ;  /* 0x000000d60200720c */ /* 0x048fe40003fc4070 */
[----:B--2---:R-:W-:-:S11]  /*128b0*/  ISETP.GT.U32.AND P4, PT, R2, R215, PT ;  /* 0x000000d70200720c */ /* 0x004fd60003f84070 */
[--C-:B------:R-:W-:Y:S01]  /*128c0*/  @!P6 IMAD.IADD R214, R214, 0x1, -R2.reuse ;  /* 0x00000001d6d6e824 */ /* 0x100fe200078e0a02 */
[C---:B------:R-:W-:Y:S02]  /*128d0*/  ISETP.GT.U32.AND P3, PT, R2.reuse, R5, PT ;  /* 0x000000050200720c */ /* 0x040fe40003f64070 */
[C---:B------:R-:W-:Y:S02]  /*128e0*/  ISETP.GT.U32.AND P2, PT, R2.reuse, R221, PT ;  /* 0x000000dd0200720c */ /* 0x040fe40003f44070 */
[C---:B----4-:R-:W-:Y:S02]  /*128f0*/  ISETP.GT.U32.AND P1, PT, R2.reuse, R222, PT ;  /* 0x000000de0200720c */ /* 0x050fe40003f24070 */
[C---:B------:R-:W-:Y:S01]  /*12900*/  ISETP.GT.U32.AND P6, PT, R2.reuse, R226, PT ;  /* 0x000000e20200720c */ /* 0x040fe20003fc4070 */
[----:B------:R-:W-:Y:S01]  /*12910*/  @!P4 IMAD.IADD R215, R215, 0x1, -R2 ;  /* 0x00000001d7d7c824 */ /* 0x000fe200078e0a02 */
[----:B------:R-:W-:-:S05]  /*12920*/  ISETP.GT.U32.AND P4, PT, R2, R218, PT ;  /* 0x000000da0200720c */ /* 0x000fca0003f84070 */
[--C-:B------:R-:W-:Y:S01]  /*12930*/  @!P3 IMAD.IADD R5, R5, 0x1, -R2.reuse ;  /* 0x000000010505b824 */ /* 0x100fe200078e0a02 */
[C---:B------:R-:W-:Y:S01]  /*12940*/  ISETP.GT.U32.AND P3, PT, R2.reuse, R219, PT ;  /* 0x000000db0200720c */ /* 0x040fe20003f64070 */
[--C-:B------:R-:W-:Y:S01]  /*12950*/  @!P2 IMAD.IADD R221, R221, 0x1, -R2.reuse ;  /* 0x00000001dddda824 */ /* 0x100fe200078e0a02 */
[----:B------:R-:W-:Y:S01]  /*12960*/  ISETP.GT.U32.AND P2, PT, R2, R220, PT ;  /* 0x000000dc0200720c */ /* 0x000fe20003f44070 */
[--C-:B------:R-:W-:Y:S01]  /*12970*/  @!P1 IMAD.IADD R222, R222, 0x1, -R2.reuse ;  /* 0x00000001dede9824 */ /* 0x100fe200078e0a02 */
[----:B------:R-:W-:Y:S01]  /*12980*/  ISETP.GT.U32.AND P1, PT, R2, R225, PT ;  /* 0x000000e10200720c */ /* 0x000fe20003f24070 */
[--C-:B------:R-:W-:Y:S02]  /*12990*/  @!P6 IMAD.IADD R226, R226, 0x1, -R2.reuse ;  /* 0x00000001e2e2e824 */ /* 0x100fe400078e0a02 */
[----:B------:R-:W-:-:S06]  /*129a0*/  @!P4 IMAD.IADD R218, R218, 0x1, -R2 ;  /* 0x00000001dadac824 */ /* 0x000fcc00078e0a02 */
[--C-:B------:R-:W-:Y:S01]  /*129b0*/  @!P3 IMAD.IADD R219, R219, 0x1, -R2.reuse ;  /* 0x00000001dbdbb824 */ /* 0x100fe200078e0a02 */
[----:B------:R1:W-:Y:S01]  /*129c0*/  STL [R1+0x188], R226 ;  /* 0x000188e201007387 */ /* 0x0003e20000100800 */
[--C-:B------:R-:W-:Y:S02]  /*129d0*/  @!P2 IMAD.IADD R220, R220, 0x1, -R2.reuse ;  /* 0x00000001dcdca824 */ /* 0x100fe400078e0a02 */
[----:B------:R-:W-:Y:S01]  /*129e0*/  @!P1 IMAD.IADD R225, R225, 0x1, -R2 ;  /* 0x00000001e1e19824 */ /* 0x000fe200078e0a02 */
[----:B-1----:R-:W-:Y:S02]  /*129f0*/  MOV R226, R229 ;  /* 0x000000e500e27202 */ /* 0x002fe40000000f00 */
[----:B------:R-:W2:Y:S04]  /*12a00*/  LDL.LU R229, [R1+0x144] ;  /* 0x0001440001e57983 */ /* 0x000ea80000300800 */
[----:B------:R-:W3:Y:S04]  /*12a10*/  LDL.LU R216, [R1+0x140] ;  /* 0x0001400001d87983 */ /* 0x000ee80000300800 */
[----:B------:R1:W-:Y:S04]  /*12a20*/  STL [R1+0x184], R218 ;  /* 0x000184da01007387 */ /* 0x0003e80000100800 */
[----:B------:R-:W4:Y:S04]  /*12a30*/  LDL.LU R217, [R1+0x13c] ;  /* 0x00013c0001d97983 */ /* 0x000f280000300800 */
[----:B------:R1:W-:Y:S04]  /*12a40*/  STL [R1+0x180], R219 ;  /* 0x000180db01007387 */ /* 0x0003e80000100800 */
[----:B-1----:R-:W3:Y:S04]  /*12a50*/  LDL.LU R218, [R1+0x138] ;  /* 0x0001380001da7983 */ /* 0x002ee80000300800 */
[----:B------:R1:W-:Y:S04]  /*12a60*/  STL [R1+0x17c], R220 ;  /* 0x00017cdc01007387 */ /* 0x0003e80000100800 */
[----:B------:R5:W-:Y:S04]  /*12a70*/  STL [R1+0x178], R225 ;  /* 0x000178e101007387 */ /* 0x000be80000100800 */
[----:B------:R-:W3:Y:S04]  /*12a80*/  LDL.LU R219, [R1+0x134] ;  /* 0x0001340001db7983 */ /* 0x000ee80000300800 */
[----:B------:R-:W3:Y:S04]  /*12a90*/  LDL.LU R7, [R1+0x130] ;  /* 0x0001300001077983 */ /* 0x000ee80000300800 */
[----:B-1----:R-:W3:Y:S01]  /*12aa0*/  LDL.LU R220, [R1+0x12c] ;  /* 0x00012c0001dc7983 */ /* 0x002ee20000300800 */
[----:B------:R-:W-:-:S02]  /*12ab0*/  ISETP.GT.U32.AND P5, PT, R2, R232, PT ;  /* 0x000000e80200720c */ /* 0x000fc40003fa4070 */
[----:B-----5:R-:W-:-:S11]  /*12ac0*/  ISETP.GT.U32.AND P0, PT, R2, R223, PT ;  /* 0x000000df0200720c */ /* 0x020fd60003f04070 */
[----:B------:R-:W-:Y:S02]  /*12ad0*/  @!P5 IADD3 R232, R232, -R2, RZ ;  /* 0x80000002e8e8d210 */ /* 0x000fe40007ffe0ff */
[C---:B------:R-:W-:Y:S01]  /*12ae0*/  ISETP.GT.U32.AND P5, PT, R2.reuse, R224, PT ;  /* 0x000000e00200720c */ /* 0x040fe20003fa4070 */
[----:B------:R-:W-:Y:S01]  /*12af0*/  @!P0 IMAD.IADD R223, R223, 0x1, -R2 ;  /* 0x00000001dfdf8824 */ /* 0x000fe200078e0a02 */
[C---:B------:R-:W-:Y:S02]  /*12b00*/  ISETP.GT.U32.AND P0, PT, R2.reuse, R232, PT ;  /* 0x000000e80200720c */ /* 0x040fe40003f04070 */
[----:B------:R-:W-:-:S09]  /*12b10*/  ISETP.GT.U32.AND P4, PT, R2, R215, PT ;  /* 0x000000d70200720c */ /* 0x000fd20003f84070 */
[--C-:B------:R-:W-:Y:S01]  /*12b20*/  @!P5 IMAD.IADD R224, R224, 0x1, -R2.reuse ;  /* 0x00000001e0e0d824 */ /* 0x100fe200078e0a02 */
[C---:B------:R-:W-:Y:S02]  /*12b30*/  ISETP.GT.U32.AND P5, PT, R2.reuse, R214, PT ;  /* 0x000000d60200720c */ /* 0x040fe40003fa4070 */
[C---:B------:R-:W-:Y:S02]  /*12b40*/  ISETP.GT.U32.AND P3, PT, R2.reuse, R5, PT ;  /* 0x000000050200720c */ /* 0x040fe40003f64070 */
[----:B------:R-:W-:Y:S01]  /*12b50*/  ISETP.GT.U32.AND P2, PT, R2, R221, PT ;  /* 0x000000dd0200720c */ /* 0x000fe20003f44070 */
[----:B------:R-:W-:Y:S01]  /*12b60*/  @!P0 IMAD.IADD R232, R232, 0x1, -R2 ;  /* 0x00000001e8e88824 */ /* 0x000fe200078e0a02 */
[----:B------:R-:W-:Y:S01]  /*12b70*/  ISETP.GT.U32.AND P6, PT, R2, R224, PT ;  /* 0x000000e00200720c */ /* 0x000fe20003fc4070 */
[----:B------:R-:W-:Y:S02]  /*12b80*/  IMAD.MOV.U32 R225, RZ, RZ, R226 ;  /* 0x000000ffffe17224 */ /* 0x000fe400078e00e2 */
[----:B------:R-:W-:-:S04]  /*12b90*/  @!P4 IMAD.IADD R215, R215, 0x1, -R2 ;  /* 0x00000001d7d7c824 */ /* 0x000fc800078e0a02 */
[----:B------:R-:W-:Y:S02]  /*12ba0*/  @!P5 IADD3 R214, R214, -R2, RZ ;  /* 0x80000002d6d6d210 */ /* 0x000fe40007ffe0ff */
[C---:B------:R-:W-:Y:S01]  /*12bb0*/  ISETP.GT.U32.AND P5, PT, R2.reuse, R4, PT ;  /* 0x000000040200720c */ /* 0x040fe20003fa4070 */
[----:B------:R-:W-:Y:S01]  /*12bc0*/  IMAD.MOV.U32 R226, RZ, RZ, R231 ;  /* 0x000000ffffe27224 */ /* 0x000fe200078e00e7 */
[C---:B------:R-:W-:Y:S01]  /*12bd0*/  ISETP.GT.U32.AND P4, PT, R2.reuse, R6, PT ;  /* 0x000000060200720c */ /* 0x040fe20003f84070 */
[----:B------:R-:W5:Y:S01]  /*12be0*/  LDL.LU R231, [R1+0x128] ;  /* 0x0001280001e77983 */ /* 0x000f620000300800 */
[----:B------:R-:W-:-:S03]  /*12bf0*/  ISETP.GT.U32.AND P1, PT, R2, R222, PT ;  /* 0x000000de0200720c */ /* 0x000fc60003f24070 */
[----:B------:R1:W-:Y:S01]  /*12c00*/  STL [R1+0x174], R232 ;  /* 0x000174e801007387 */ /* 0x0003e20000100800 */
[--C-:B------:R-:W-:Y:S01]  /*12c10*/  @!P3 IMAD.IADD R5, R5, 0x1, -R2.reuse ;  /* 0x000000010505b824 */ /* 0x100fe200078e0a02 */
[C---:B------:R-:W-:Y:S01]  /*12c20*/  ISETP.GT.U32.AND P3, PT, R2.reuse, R227, PT ;  /* 0x000000e30200720c */ /* 0x040fe20003f64070 */
[--C-:B------:R-:W-:Y:S01]  /*12c30*/  @!P2 IMAD.IADD R221, R221, 0x1, -R2.reuse ;  /* 0x00000001dddda824 */ /* 0x100fe200078e0a02 */
[----:B------:R-:W-:Y:S01]  /*12c40*/  ISETP.GT.U32.AND P2, PT, R2, R228, PT ;  /* 0x000000e40200720c */ /* 0x000fe20003f44070 */
[----:B-1----:R-:W5:Y:S01]  /*12c50*/  LDL.LU R232, [R1+0x124] ;  /* 0x0001240001e87983 */ /* 0x002f620000300800 */
[--C-:B------:R-:W-:Y:S01]  /*12c60*/  @!P6 IMAD.IADD R224, R224, 0x1, -R2.reuse ;  /* 0x00000001e0e0e824 */ /* 0x100fe200078e0a02 */
[----:B------:R-:W-:Y:S01]  /*12c70*/  ISETP.GT.U32.AND P0, PT, R2, R223, PT ;  /* 0x000000df0200720c */ /* 0x000fe20003f04070 */
[--C-:B------:R-:W-:Y:S02]  /*12c80*/  @!P5 IMAD.IADD R4, R4, 0x1, -R2.reuse ;  /* 0x000000010404d824 */ /* 0x100fe400078e0a02 */
[----:B------:R-:W-:-:S02]  /*12c90*/  @!P4 IMAD.IADD R6, R6, 0x1, -R2 ;  /* 0x000000010606c824 */ /* 0x000fc400078e0a02 */
[----:B------:R-:W-:-:S03]  /*12ca0*/  @!P1 IMAD.IADD R222, R222, 0x1, -R2 ;  /* 0x00000001dede9824 */ /* 0x000fc600078e0a02 */
[----:B------:R-:W-:Y:S01]  /*12cb0*/  @!P3 IADD3 R227, R227, -R2, RZ ;  /* 0x80000002e3e3b210 */ /* 0x000fe20007ffe0ff */
[----:B------:R1:W-:Y:S01]  /*12cc0*/  STL [R1+0x170], R214 ;  /* 0x000170d601007387 */ /* 0x0003e20000100800 */
[----:B------:R-:W-:-:S03]  /*12cd0*/  @!P2 IMAD.IADD R228, R228, 0x1, -R2 ;  /* 0x00000001e4e4a824 */ /* 0x000fc600078e0a02 */
[----:B------:R-:W-:Y:S01]  /*12ce0*/  @!P0 IMAD.IADD R223, R223, 0x1, -R2 ;  /* 0x00000001dfdf8824 */ /* 0x000fe200078e0a02 */
[----:B-1----:R-:W5:Y:S04]  /*12cf0*/  LDL.LU R214, [R1+0x5728] ;  /* 0x0057280001d67983 */ /* 0x002f680000300800 */
[----:B------:R1:W-:Y:S04]  /*12d00*/  STL [R1+0x16c], R215 ;  /* 0x00016cd701007387 */ /* 0x0003e80000100800 */
[----:B-1----:R-:W5:Y:S04]  /*12d10*/  LDL.LU R215, [R1+0x5724] ;  /* 0x0057240001d77983 */ /* 0x002f680000300800 */
[----:B------:R-:W-:Y:S04]  /*12d20*/  STL [R1+0x168], R5 ;  /* 0x0001680501007387 */ /* 0x000fe80000100800 */
[----:B------:R1:W-:Y:S04]  /*12d30*/  STL [R1+0x164], R221 ;  /* 0x000164dd01007387 */ /* 0x0003e80000100800 */
[----:B------:R1:W-:Y:S04]  /*12d40*/  STL [R1+0x160], R222 ;  /* 0x000160de01007387 */ /* 0x0003e80000100800 */
[----:B------:R1:W-:Y:S04]  /*12d50*/  STL [R1+0x15c], R223 ;  /* 0x00015cdf01007387 */ /* 0x0003e80000100800 */
[----:B------:R1:W-:Y:S04]  /*12d60*/  STL [R1+0x158], R224 ;  /* 0x000158e001007387 */ /* 0x0003e80000100800 */
[----:B-1----:R-:W5:Y:S04]  /*12d70*/  LDL.LU R221, [R1+0x120] ;  /* 0x0001200001dd7983 */ /* 0x002f680000300800 */
[----:B------:R-:W5:Y:S04]  /*12d80*/  LDL.LU R222, [R1+0x11c] ;  /* 0x00011c0001de7983 */ /* 0x000f680000300800 */
[----:B------:R-:W5:Y:S04]  /*12d90*/  LDL.LU R223, [R1+0x118] ;  /* 0x0001180001df7983 */ /* 0x000f680000300800 */
[----:B------:R-:W5:Y:S01]  /*12da0*/  LDL.LU R224, [R1+0x114] ;  /* 0x0001140001e07983 */ /* 0x000f620000300800 */
[----:B--2---:R-:W-:-:S02]  /*12db0*/  ISETP.GT.U32.AND P1, PT, R2, R229, PT ;  /* 0x000000e50200720c */ /* 0x004fc40003f24070 */
[C---:B----4-:R-:W-:Y:S02]  /*12dc0*/  ISETP.GT.U32.AND P6, PT, R2.reuse, R217, PT ;  /* 0x000000d90200720c */ /* 0x050fe40003fc4070 */
[C---:B---3--:R-:W-:Y:S02]  /*12dd0*/  ISETP.GT.U32.AND P5, PT, R2.reuse, R218, PT ;  /* 0x000000da0200720c */ /* 0x048fe40003fa4070 */
[----:B------:R-:W-:-:S09]  /*12de0*/  ISETP.GT.U32.AND P4, PT, R2, R219, PT ;  /* 0x000000db0200720c */ /* 0x000fd20003f84070 */
[--C-:B------:R-:W-:Y:S01]  /*12df0*/  @!P6 IMAD.IADD R217, R217, 0x1, -R2.reuse ;  /* 0x00000001d9d9e824 */ /* 0x100fe200078e0a02 */
[----:B------:R-:W-:Y:S01]  /*12e00*/  ISETP.GT.U32.AND P3, PT, R2, R7, PT ;  /* 0x000000070200720c */ /* 0x000fe20003f64070 */
[--C-:B------:R-:W-:Y:S01]  /*12e10*/  @!P5 IMAD.IADD R218, R218, 0x1, -R2.reuse ;  /* 0x00000001dadad824 */ /* 0x100fe200078e0a02 */
[C---:B------:R-:W-:Y:S02]  /*12e20*/  ISETP.GT.U32.AND P6, PT, R2.reuse, R4, PT ;  /* 0x000000040200720c */ /* 0x040fe40003fc4070 */
[C---:B------:R-:W-:Y:S02]  /*12e30*/  ISETP.GT.U32.AND P2, PT, R2.reuse, R220, PT ;  /* 0x000000dc0200720c */ /* 0x040fe40003f44070 */
[C---:B------:R-:W-:Y:S01]  /*12e40*/  ISETP.GT.U32.AND P5, PT, R2.reuse, R6, PT ;  /* 0x000000060200720c */ /* 0x040fe20003fa4070 */
[--C-:B------:R-:W-:Y:S01]  /*12e50*/  @!P4 IMAD.IADD R219, R219, 0x1, -R2.reuse ;  /* 0x00000001dbdbc824 */ /* 0x100fe200078e0a02 */
[----:B------:R-:W-:Y:S01]  /*12e60*/  ISETP.GT.U32.AND P4, PT, R2, R227, PT ;  /* 0x000000e30200720c */ /* 0x000fe20003f84070 */
[----:B------:R-:W-:-:S04]  /*12e70*/  @!P1 IMAD.IADD R229, R229, 0x1, -R2 ;  /* 0x00000001e5e59824 */ /* 0x000fc800078e0a02 */
[--C-:B------:R-:W-:Y:S01]  /*12e80*/  @!P3 IMAD.IADD R7, R7, 0x1, -R2.reuse ;  /* 0x000000010707b824 */ /* 0x100fe200078e0a02 */
[----:B------:R-:W-:Y:S01]  /*12e90*/  ISETP.GT.U32.AND P3, PT, R2, R228, PT ;  /* 0x000000e40200720c */ /* 0x000fe20003f64070 */
[--C-:B------:R-:W-:Y:S02]  /*12ea0*/  @!P6 IMAD.IADD R4, R4, 0x1, -R2.reuse ;  /* 0x000000010404e824 */ /* 0x100fe400078e0a02 */
[--C-:B------:R-:W-:Y:S01]  /*12eb0*/  @!P2 IMAD.IADD R220, R220, 0x1, -R2.reuse ;  /* 0x00000001dcdca824 */ /* 0x100fe200078e0a02 */
[----:B------:R-:W-:Y:S01]  /*12ec0*/  ISETP.GT.U32.AND P2, PT, R2, R229, PT ;  /* 0x000000e50200720c */ /* 0x000fe20003f44070 */
[--C-:B------:R-:W-:Y:S01]  /*12ed0*/  @!P5 IMAD.IADD R6, R6, 0x1, -R2.reuse ;  /* 0x000000010606d824 */ /* 0x100fe200078e0a02 */
[----:B------:R1:W-:Y:S01]  /*12ee0*/  STL [R1+0x154], R4 ;  /* 0x0001540401007387 */ /* 0x0003e20000100800 */
[----:B------:R-:W-:-:S03]  /*12ef0*/  @!P4 IMAD.IADD R227, R227, 0x1, -R2 ;  /* 0x00000001e3e3c824 */ /* 0x000fc600078e0a02 */
[----:B------:R2:W-:Y:S04]  /*12f00*/  STL [R1+0x150], R6 ;  /* 0x0001500601007387 */ /* 0x0005e80000100800 */
[----:B------:R-:W3:Y:S01]  /*12f10*/  LDL.LU R5, [R1+0x108] ;  /* 0x0001080001057983 */ /* 0x000ee20000300800 */
[----:B------:R-:W-:-:S03]  /*12f20*/  @!P3 IMAD.IADD R228, R228, 0x1, -R2 ;  /* 0x00000001e4e4b824 */ /* 0x000fc600078e0a02 */
[----:B-1----:R-:W4:Y:S04]  /*12f30*/  LDL.LU R4, [R1+0x104] ;  /* 0x0001040001047983 */ /* 0x002f280000300800 */
[----:B------:R1:W-:Y:S01]  /*12f40*/  STL [R1+0x14c], R227 ;  /* 0x00014ce301007387 */ /* 0x0003e20000100800 */
[----:B------:R-:W-:-:S03]  /*12f50*/  @!P2 IMAD.IADD R229, R229, 0x1, -R2 ;  /* 0x00000001e5e5a824 */ /* 0x000fc600078e0a02 */
[----:B--2---:R-:W2:Y:S04]  /*12f60*/  LDL.LU R6, [R1+0x100] ;  /* 0x0001000001067983 */ /* 0x004ea80000300800 */
[----:B-1----:R-:W2:Y:S04]  /*12f70*/  LDL.LU R227, [R1+0xfc] ;  /* 0x0000fc0001e37983 */ /* 0x002ea80000300800 */
[----:B------:R1:W-:Y:S04]  /*12f80*/  STL [R1+0x148], R228 ;  /* 0x000148e401007387 */ /* 0x0003e80000100800 */
[----:B-1----:R-:W2:Y:S04]  /*12f90*/  LDL.LU R228, [R1+0xf8] ;  /* 0x0000f80001e47983 */ /* 0x002ea80000300800 */
[----:B------:R1:W-:Y:S04]  /*12fa0*/  STL [R1+0x144], R229 ;  /* 0x000144e501007387 */ /* 0x0003e80000100800 */
[----:B-1----:R-:W2:Y:S01]  /*12fb0*/  LDL.LU R229, [R1+0xf4] ;  /* 0x0000f40001e57983 */ /* 0x002ea20000300800 */
[----:B------:R-:W-:-:S02]  /*12fc0*/  ISETP.GT.U32.AND P0, PT, R2, R216, PT ;  /* 0x000000d80200720c */ /* 0x000fc40003f04070 */
[----:B-----5:R-:W-:-:S11]  /*12fd0*/  ISETP.GT.U32.AND P1, PT, R2, R231, PT ;  /* 0x000000e70200720c */ /* 0x020fd60003f24070 */
        /* <DEDUP_REMOVED lines=9> */
[C---:B------:R-:W-:Y:S02]  /*13070*/  ISETP.GT.U32.AND P2, PT, R2.reuse, R220, PT ;  /* 0x000000dc0200720c */ /* 0x040fe40003f44070 */
[----:B------:R-:W-:Y:S01]  /*13080*/  ISETP.GT.U32.AND P6, PT, R2, R232, PT ;  /* 0x000000e80200720c */ /* 0x000fe20003fc4070 */
[----:B------:R-:W-:-:S04]  /*13090*/  @!P5 IMAD.IADD R218, R218, 0x1, -R2 ;  /* 0x00000001dadad824 */ /* 0x000fc800078e0a02 */
[----:B------:R-:W-:Y:S01]  /*130a0*/  @!P0 IADD3 R217, R217, -R2, RZ ;  /* 0x80000002d9d98210 */ /* 0x000fe20007ffe0ff */
[--C-:B------:R-:W-:Y:S01]  /*130b0*/  @!P4 IMAD.IADD R219, R219, 0x1, -R2.reuse ;  /* 0x00000001dbdbc824 */ /* 0x100fe200078e0a02 */
[C---:B------:R-:W-:Y:S02]  /*130c0*/  ISETP.GT.U32.AND P0, PT, R2.reuse, R221, PT ;  /* 0x000000dd0200720c */ /* 0x040fe40003f04070 */
[----:B------:R-:W-:Y:S01]  /*130d0*/  ISETP.GT.U32.AND P5, PT, R2, R222, PT ;  /* 0x000000de0200720c */ /* 0x000fe20003fa4070 */
[--C-:B------:R-:W-:Y:S01]  /*130e0*/  @!P1 IMAD.IADD R216, R216, 0x1, -R2.reuse ;  /* 0x00000001d8d89824 */ /* 0x100fe200078e0a02 */
[C---:B------:R-:W-:Y:S02]  /*130f0*/  ISETP.GT.U32.AND P4, PT, R2.reuse, R223, PT ;  /* 0x000000df0200720c */ /* 0x040fe40003f84070 */
[----:B------:R-:W-:Y:S02]  /*13100*/  IABS R8, R3 ;  /* 0x0000000300087213 */ /* 0x000fe40000000000 */
[C---:B------:R-:W-:Y:S01]  /*13110*/  ISETP.GT.U32.AND P1, PT, R2.reuse, R231, PT ;  /* 0x000000e70200720c */ /* 0x040fe20003f24070 */
[--C-:B------:R-:W-:Y:S01]  /*13120*/  @!P3 IMAD.IADD R7, R7, 0x1, -R2.reuse ;  /* 0x000000010707b824 */ /* 0x100fe200078e0a02 */
[----:B------:R-:W-:Y:S01]  /*13130*/  ISETP.GT.U32.AND P3, PT, R2, R224, PT ;  /* 0x000000e00200720c */ /* 0x000fe20003f64070 */
[----:B------:R-:W-:Y:S01]  /*13140*/  @!P2 IMAD.IADD R220, R220, 0x1, -R2 ;  /* 0x00000001dcdca824 */ /* 0x000fe200078e0a02 */
[----:B------:R-:W-:Y:S01]  /*13150*/  ISETP.GT.U32.AND P2, PT, R2, R225, PT ;  /* 0x000000e10200720c */ /* 0x000fe20003f44070 */
[----:B------:R-:W-:-:S04]  /*13160*/  IMAD.HI.U32 R3, R252, R8, RZ ;  /* 0x00000008fc037227 */ /* 0x000fc800078e00ff */
[--C-:B------:R-:W-:Y:S02]  /*13170*/  @!P6 IMAD.IADD R232, R232, 0x1, -R2.reuse ;  /* 0x00000001e8e8e824 */ /* 0x100fe400078e0a02 */
[--C-:B------:R-:W-:Y:S02]  /*13180*/  @!P0 IMAD.IADD R221, R221, 0x1, -R2.reuse ;  /* 0x00000001dddd8824 */ /* 0x100fe400078e0a02 */
[--C-:B------:R-:W-:Y:S01]  /*13190*/  @!P5 IMAD.IADD R222, R222, 0x1, -R2.reuse ;  /* 0x00000001deded824 */ /* 0x100fe200078e0a02 */
[----:B------:R-:W-:Y:S01]  /*131a0*/  @!P4 IADD3 R223, R223, -R2, RZ ;  /* 0x80000002dfdfc210 */ /* 0x000fe20007ffe0ff */
[----:B------:R-:W-:Y:S02]  /*131b0*/  IMAD.MOV R3, RZ, RZ, -R3 ;  /* 0x000000ffff037224 */ /* 0x000fe400078e0a03 */
[----:B------:R-:W-:Y:S01]  /*131c0*/  @!P1 IMAD.IADD R231, R231, 0x1, -R2 ;  /* 0x00000001e7e79824 */ /* 0x000fe200078e0a02 */
[C---:B------:R-:W-:Y:S01]  /*131d0*/  ISETP.GT.U32.AND P1, PT, R2.reuse, R226, PT ;  /* 0x000000e20200720c */ /* 0x040fe20003f24070 */
[----:B------:R-:W-:Y:S01]  /*131e0*/  IMAD R8, R2, R3, R8 ;  /* 0x0000000302087224 */ /* 0x000fe200078e0208 */
[----:B------:R1:W-:Y:S01]  /*131f0*/  STL [R1+0x140], R216 ;  /* 0x000140d801007387 */ /* 0x0003e20000100800 */
[----:B------:R-:W-:-:S02]  /*13200*/  VIADD R3, R243, 0x1f8 ;  /* 0x000001f8f3037836 */ /* 0x000fc40000000000 */
[--C-:B------:R-:W-:Y:S02]  /*13210*/  @!P3 IMAD.IADD R224, R224, 0x1, -R2.reuse ;  /* 0x00000001e0e0b824 */ /* 0x100fe400078e0a02 */
[--C-:B------:R-:W-:Y:S01]  /*13220*/  @!P2 IMAD.IADD R225, R225, 0x1, -R2.reuse ;  /* 0x00000001e1e1a824 */ /* 0x100fe200078e0a02 */
[----:B-1----:R-:W5:Y:S04]  /*13230*/  LDL.LU R216, [R1+0x5720] ;  /* 0x0057200001d87983 */ /* 0x002f680000300800 */
[----:B------:R1:W-:Y:S01]  /*13240*/  STL [R1+0x13c], R217 ;  /* 0x00013cd901007387 */ /* 0x0003e20000100800 */
[----:B------:R-:W-:-:S03]  /*13250*/  @!P1 IMAD.IADD R226, R226, 0x1, -R2 ;  /* 0x00000001e2e29824 */ /* 0x000fc600078e0a02 */
        /* <DEDUP_REMOVED lines=8> */
[----:B------:R1:W-:Y:S04]  /*132e0*/  STL [R1+0x128], R231 ;  /* 0x000128e701007387 */ /* 0x0003e80000100800 */
[----:B------:R1:W-:Y:S04]  /*132f0*/  STL [R1+0x124], R232 ;  /* 0x000124e801007387 */ /* 0x0003e80000100800 */
[----:B-1----:R-:W5:Y:S04]  /*13300*/  LDL.LU R231, [R1+0xec] ;  /* 0x0000ec0001e77983 */ /* 0x002f680000300800 */
[----:B------:R-:W5:Y:S01]  /*13310*/  LDL.LU R232, [R1+0xe8] ;  /* 0x0000e80001e87983 */ /* 0x000f620000300800 */
[----:B---3--:R-:W-:-:S02]  /*13320*/  ISETP.GT.U32.AND P6, PT, R2, R5, PT ;  /* 0x000000050200720c */ /* 0x008fc40003fc4070 */
[C---:B----4-:R-:W-:Y:S02]  /*13330*/  ISETP.GT.U32.AND P0, PT, R2.reuse, R4, PT ;  /* 0x000000040200720c */ /* 0x050fe40003f04070 */
[C---:B--2---:R-:W-:Y:S02]  /*13340*/  ISETP.GT.U32.AND P5, PT, R2.reuse, R6, PT ;  /* 0x000000060200720c */ /* 0x044fe40003fa4070 */
[----:B------:R-:W-:-:S07]  /*13350*/  ISETP.GT.U32.AND P4, PT, R2, R227, PT ;  /* 0x000000e30200720c */ /* 0x000fce0003f84070 */
[--C-:B------:R-:W-:Y:S01]  /*13360*/  @!P6 IMAD.IADD R5, R5, 0x1, -R2.reuse ;  /* 0x000000010505e824 */ /* 0x100fe200078e0a02 */
[----:B------:R-:W-:Y:S01]  /*13370*/  ISETP.GT.U32.AND P6, PT, R2, R221, PT ;  /* 0x000000dd0200720c */ /* 0x000fe20003fc4070 */
[--C-:B------:R-:W-:Y:S01]  /*13380*/  @!P0 IMAD.IADD R4, R4, 0x1, -R2.reuse ;  /* 0x0000000104048824 */ /* 0x100fe200078e0a02 */
[----:B------:R-:W-:Y:S01]  /*13390*/  ISETP.GT.U32.AND P0, PT, R2, R222, PT ;  /* 0x000000de0200720c */ /* 0x000fe20003f04070 */
[--C-:B------:R-:W-:Y:S01]  /*133a0*/  @!P5 IMAD.IADD R6, R6, 0x1, -R2.reuse ;  /* 0x000000010606d824 */ /* 0x100fe200078e0a02 */
[C---:B------:R-:W-:Y:S02]  /*133b0*/  ISETP.GT.U32.AND P5, PT, R2.reuse, R223, PT ;  /* 0x000000df0200720c */ /* 0x040fe40003fa4070 */
[C---:B------:R-:W-:Y:S01]  /*133c0*/  ISETP.GT.U32.AND P3, PT, R2.reuse, R228, PT ;  /* 0x000000e40200720c */ /* 0x040fe20003f64070 */
[----:B------:R-:W-:Y:S01]  /*133d0*/  @!P4 IMAD.IADD R227, R227, 0x1, -R2 ;  /* 0x00000001e3e3c824 */ /* 0x000fe200078e0a02 */
[C---:B------:R-:W-:Y:S02]  /*133e0*/  ISETP.GT.U32.AND P4, PT, R2.reuse, R224, PT ;  /* 0x000000e00200720c */ /* 0x040fe40003f84070 */
[----:B------:R-:W-:-:S09]  /*133f0*/  ISETP.GT.U32.AND P2, PT, R2, R229, PT ;  /* 0x000000e50200720c */ /* 0x000fd20003f44070 */
[--C-:B------:R-:W-:Y:S01]  /*13400*/  @!P3 IMAD.IADD R228, R228, 0x1, -R2.reuse ;  /* 0x00000001e4e4b824 */ /* 0x100fe200078e0a02 */
[----:B------:R-:W-:Y:S01]  /*13410*/  ISETP.GT.U32.AND P3, PT, R2, R225, PT ;  /* 0x000000e10200720c */ /* 0x000fe20003f64070 */
[--C-:B------:R-:W-:Y:S02]  /*13420*/  @!P6 IMAD.IADD R221, R221, 0x1, -R2.reuse ;  /* 0x00000001dddde824 */ /* 0x100fe400078e0a02 */
[--C-:B------:R-:W-:Y:S02]  /*13430*/  @!P0 IMAD.IADD R222, R222, 0x1, -R2.reuse ;  /* 0x00000001dede8824 */ /* 0x100fe400078e0a02 */
[--C-:B------:R-:W-:Y:S01]  /*13440*/  @!P5 IMAD.IADD R223, R223, 0x1, -R2.reuse ;  /* 0x00000001dfdfd824 */ /* 0x100fe200078e0a02 */
[----:B------:R-:W-:Y:S02]  /*13450*/  @!P2 IADD3 R229, R229, -R2, RZ ;  /* 0x80000002e5e5a210 */ /* 0x000fe40007ffe0ff */
[----:B------:R-:W-:Y:S01]  /*13460*/  ISETP.GT.U32.AND P2, PT, R2, R226, PT ;  /* 0x000000e20200720c */ /* 0x000fe20003f44070 */
[----:B------:R1:W-:Y:S01]  /*13470*/  STL [R1+0x120], R221 ;  /* 0x000120dd01007387 */ /* 0x0003e20000100800 */
[----:B------:R-:W-:-:S03]  /*13480*/  @!P4 IMAD.IADD R224, R224, 0x1, -R2 ;  /* 0x00000001e0e0c824 */ /* 0x000fc600078e0a02 */
[----:B------:R2:W-:Y:S04]  /*13490*/  STL [R1+0x11c], R222 ;  /* 0x00011cde01007387 */ /* 0x0005e80000100800 */
[----:B------:R-:W3:Y:S01]  /*134a0*/  LDL.LU R220, [R1+0xd4] ;  /* 0x0000d40001dc7983 */ /* 0x000ee20000300800 */
[----:B------:R-:W-:-:S03]  /*134b0*/  @!P3 IMAD.IADD R225, R225, 0x1, -R2 ;  /* 0x00000001e1e1b824 */ /* 0x000fc600078e0a02 */
[----:B------:R4:W-:Y:S01]  /*134c0*/  STL [R1+0x118], R223 ;  /* 0x000118df01007387 */ /* 0x0009e20000100800 */
[----:B------:R-:W-:-:S03]  /*134d0*/  @!P2 IMAD.IADD R226, R226, 0x1, -R2 ;  /* 0x00000001e2e2a824 */ /* 0x000fc600078e0a02 */
[----:B-1----:R-:W3:Y:S04]  /*134e0*/  LDL.LU R221, [R1+0xd0] ;  /* 0x0000d00001dd7983 */ /* 0x002ee80000300800 */
[----:B------:R1:W-:Y:S04]  /*134f0*/  STL [R1+0x114], R224 ;  /* 0x000114e001007387 */ /* 0x0003e80000100800 */
[----:B--2---:R-:W2:Y:S04]  /*13500*/  LDL.LU R222, [R1+0xcc] ;  /* 0x0000cc0001de7983 */ /* 0x004ea80000300800 */
[----:B----4-:R-:W4:Y:S04]  /*13510*/  LDL.LU R223, [R1+0xc8] ;  /* 0x0000c80001df7983 */ /* 0x010f280000300800 */
[----:B------:R1:W-:Y:S04]  /*13520*/  STL [R1+0x110], R225 ;  /* 0x000110e101007387 */ /* 0x0003e80000100800 */
[----:B------:R1:W-:Y:S04]  /*13530*/  STL [R1+0x10c], R226 ;  /* 0x00010ce201007387 */ /* 0x0003e80000100800 */
[----:B-1----:R-:W4:Y:S04]  /*13540*/  LDL.LU R224, [R1+0xc4] ;  /* 0x0000c40001e07983 */ /* 0x002f280000300800 */
[----:B------:R-:W4:Y:S01]  /*13550*/  LDL.LU R225, [R1+0xc0] ;  /* 0x0000c00001e17983 */ /* 0x000f220000300800 */
[----:B------:R-:W-:-:S02]  /*13560*/  ISETP.GT.U32.AND P1, PT, R2, R230, PT ;  /* 0x000000e60200720c */ /* 0x000fc40003f24070 */
[C---:B------:R-:W-:Y:S01]  /*13570*/  ISETP.GT.U32.AND P0, PT, R2.reuse, R4, PT ;  /* 0x000000040200720c */ /* 0x040fe20003f04070 */
[----:B------:R-:W4:Y:S01]  /*13580*/  LDL.LU R226, [R1+0xbc] ;  /* 0x0000bc0001e27983 */ /* 0x000f220000300800 */
[----:B------:R-:W-:-:S09]  /*13590*/  ISETP.GT.U32.AND P5, PT, R2, R6, PT ;  /* 0x000000060200720c */ /* 0x000fd20003fa4070 */
[--C-:B------:R-:W-:Y:S01]  /*135a0*/  @!P1 IMAD.IADD R230, R230, 0x1, -R2.reuse ;  /* 0x00000001e6e69824 */ /* 0x100fe200078e0a02 */
[C---:B------:R-:W-:Y:S02]  /*135b0*/  ISETP.GT.U32.AND P1, PT, R2.reuse, R5, PT ;  /* 0x000000050200720c */ /* 0x040fe40003f24070 */
[C---:B------:R-:W-:Y:S02]  /*135c0*/  ISETP.GT.U32.AND P4, PT, R2.reuse, R227, PT ;  /* 0x000000e30200720c */ /* 0x040fe40003f84070 */
[C---:B------:R-:W-:Y:S02]  /*135d0*/  ISETP.GT.U32.AND P3, PT, R2.reuse, R228, PT ;  /* 0x000000e40200720c */ /* 0x040fe40003f64070 */
[----:B------:R-:W-:Y:S02]  /*135e0*/  ISETP.GT.U32.AND P6, PT, R2, R230, PT ;  /* 0x000000e60200720c */ /* 0x000fe40003fc4070 */
[----:B------:R-:W-:Y:S01]  /*135f0*/  @!P0 IADD3 R4, R4, -R2, RZ ;  /* 0x8000000204048210 */ /* 0x000fe20007ffe0ff */
[----:B------:R-:W-:-:S04]  /*13600*/  @!P5 IMAD.IADD R6, R6, 0x1, -R2 ;  /* 0x000000010606d824 */ /* 0x000fc800078e0a02 */
[--C-:B------:R-:W-:Y:S01]  /*13610*/  @!P1 IMAD.IADD R5, R5, 0x1, -R2.reuse ;  /* 0x0000000105059824 */ /* 0x100fe200078e0a02 */
[C---:B------:R-:W-:Y:S02]  /*13620*/  ISETP.GT.U32.AND P5, PT, R2.reuse, R233, PT ;  /* 0x000000e90200720c */ /* 0x040fe40003fa4070 */
[C---:B------:R-:W-:Y:S01]  /*13630*/  ISETP.GT.U32.AND P2, PT, R2.reuse, R229, PT ;  /* 0x000000e50200720c */ /* 0x040fe20003f44070 */
[--C-:B------:R-:W-:Y:S01]  /*13640*/  @!P4 IMAD.IADD R227, R227, 0x1, -R2.reuse ;  /* 0x00000001e3e3c824 */ /* 0x100fe200078e0a02 */
[----:B------:R-:W-:Y:S01]  /*13650*/  ISETP.GT.U32.AND P4, PT, R2, R234, PT ;  /* 0x000000ea0200720c */ /* 0x000fe20003f84070 */
[--C-:B------:R-:W-:Y:S01]  /*13660*/  @!P3 IMAD.IADD R228, R228, 0x1, -R2.reuse ;  /* 0x00000001e4e4b824 */ /* 0x100fe200078e0a02 */
[----:B------:R-:W-:Y:S01]  /*13670*/  ISETP.GT.U32.AND P3, PT, R2, R235, PT ;  /* 0x000000eb0200720c */ /* 0x000fe20003f64070 */
[----:B------:R-:W-:-:S06]  /*13680*/  @!P6 IMAD.IADD R230, R230, 0x1, -R2 ;  /* 0x00000001e6e6e824 */ /* 0x000fcc00078e0a02 */
[--C-:B------:R-:W-:Y:S02]  /*13690*/  @!P5 IMAD.IADD R233, R233, 0x1, -R2.reuse ;  /* 0x00000001e9e9d824 */ /* 0x100fe400078e0a02 */
[--C-:B------:R-:W-:Y:S01]  /*136a0*/  @!P2 IMAD.IADD R229, R229, 0x1, -R2.reuse ;  /* 0x00000001e5e5a824 */ /* 0x100fe200078e0a02 */
[----:B------:R-:W-:Y:S02]  /*136b0*/  ISETP.GT.U32.AND P2, PT, R2, R236, PT ;  /* 0x000000ec0200720c */ /* 0x000fe40003f44070 */
[----:B------:R-:W-:Y:S01]  /*136c0*/  @!P4 IADD3 R234, R234, -R2, RZ ;  /* 0x80000002eaeac210 */ /* 0x000fe20007ffe0ff */
[--C-:B------:R-:W-:Y:S01]  /*136d0*/  @!P3 IMAD.IADD R235, R235, 0x1, -R2.reuse ;  /* 0x00000001ebebb824 */ /* 0x100fe200078e0a02 */
[----:B------:R-:W-:Y:S04]  /*136e0*/  STL [R1+0x108], R5 ;  /* 0x0001080501007387 */ /* 0x000fe80000100800 */
[----:B------:R-:W-:Y:S04]  /*136f0*/  STL [R1+0x104], R4 ;  /* 0x0001040401007387 */ /* 0x000fe80000100800 */
[----:B------:R-:W-:Y:S01]  /*13700*/  STL [R1+0x100], R6 ;  /* 0x0001000601007387 */ /* 0x000fe20000100800 */
[----:B------:R-:W-:-:S03]  /*13710*/  @!P2 IMAD.IADD R236, R236, 0x1, -R2 ;  /* 0x00000001ececa824 */ /* 0x000fc600078e0a02 */
[----:B------:R1:W-:Y:S04]  /*13720*/  STL [R1+0xfc], R227 ;  /* 0x0000fce301007387 */ /* 0x0003e80000100800 */
[----:B------:R1:W-:Y:S01]  /*13730*/  STL [R1+0xf8], R228 ;  /* 0x0000f8e401007387 */ /* 0x0003e20000100800 */
[C---:B-----5:R-:W-:Y:S02]  /*13740*/  ISETP.GT.U32.AND P1, PT, R2.reuse, R231, PT ;  /* 0x000000e70200720c */ /* 0x060fe40003f24070 */
[----:B------:R-:W-:-:S11]  /*13750*/  ISETP.GT.U32.AND P0, PT, R2, R232, PT ;  /* 0x000000e80200720c */ /* 0x000fd60003f04070 */
[--C-:B------:R-:W-:Y:S02]  /*13760*/  @!P1 IMAD.IADD R231, R231, 0x1, -R2.reuse ;  /* 0x00000001e7e79824 */ /* 0x100fe400078e0a02 */
[----:B------:R-:W-:Y:S01]  /*13770*/  @!P0 IMAD.IADD R232, R232, 0x1, -R2 ;  /* 0x00000001e8e88824 */ /* 0x000fe200078e0a02 */
[----:B------:R5:W-:Y:S04]  /*13780*/  STL [R1+0xf4], R229 ;  /* 0x0000f4e501007387 */ /* 0x000be80000100800 */
[----:B------:R5:W-:Y:S04]  /*13790*/  STL [R1+0xf0], R230 ;  /* 0x0000f0e601007387 */ /* 0x000be80000100800 */
[----:B-1----:R-:W4:Y:S04]  /*137a0*/  LDL.LU R227, [R1+0xb8] ;  /* 0x0000b80001e37983 */ /* 0x002f280000300800 */
[----:B------:R-:W4:Y:S04]  /*137b0*/  LDL.LU R228, [R1+0xb4] ;  /* 0x0000b40001e47983 */ /* 0x000f280000300800 */
[----:B-----5:R-:W5:Y:S04]  /*137c0*/  LDL.LU R229, [R1+0xb0] ;  /* 0x0000b00001e57983 */ /* 0x020f680000300800 */
[----:B------:R-:W5:Y:S04]  /*137d0*/  LDL.LU R230, [R1+0xac] ;  /* 0x0000ac0001e67983 */ /* 0x000f680000300800 */
[----:B------:R-:W5:Y:S04]  /*137e0*/  LDL.LU R5, [R1+0xa8] ;  /* 0x0000a80001057983 */ /* 0x000f680000300800 */
[----:B------:R-:W5:Y:S01]  /*137f0*/  LDL.LU R4, [R1+0xa4] ;  /* 0x0000a40001047983 */ /* 0x000f620000300800 */
[----:B---3--:R-:W-:-:S02]  /*13800*/  ISETP.GT.U32.AND P6, PT, R2, R220, PT ;  /* 0x000000dc0200720c */ /* 0x008fc40003fc4070 */
[C---:B------:R-:W-:Y:S02]  /*13810*/  ISETP.GT.U32.AND P1, PT, R2.reuse, R221, PT ;  /* 0x000000dd0200720c */ /* 0x040fe40003f24070 */
[C---:B--2---:R-:W-:Y:S02]  /*13820*/  ISETP.GT.U32.AND P0, PT, R2.reuse, R222, PT ;  /* 0x000000de0200720c */ /* 0x044fe40003f04070 */
[----:B----4-:R-:W-:-:S07]  /*13830*/  ISETP.GT.U32.AND P5, PT, R2, R223, PT ;  /* 0x000000df0200720c */ /* 0x010fce0003fa4070 */
[--C-:B------:R-:W-:Y:S01]  /*13840*/  @!P6 IMAD.IADD R220, R220, 0x1, -R2.reuse ;  /* 0x00000001dcdce824 */ /* 0x100fe200078e0a02 */
[C---:B------:R-:W-:Y:S01]  /*13850*/  ISETP.GT.U32.AND P6, PT, R2.reuse, R231, PT ;  /* 0x000000e70200720c */ /* 0x040fe20003fc4070 */
[--C-:B------:R-:W-:Y:S01]  /*13860*/  @!P1 IMAD.IADD R221, R221, 0x1, -R2.reuse ;  /* 0x00000001dddd9824 */ /* 0x100fe200078e0a02 */
[C---:B------:R-:W-:Y:S02]  /*13870*/  ISETP.GT.U32.AND P1, PT, R2.reuse, R232, PT ;  /* 0x000000e80200720c */ /* 0x040fe40003f24070 */
[C---:B------:R-:W-:Y:S02]  /*13880*/  ISETP.GT.U32.AND P4, PT, R2.reuse, R224, PT ;  /* 0x000000e00200720c */ /* 0x040fe40003f84070 */
[----:B------:R-:W-:Y:S01]  /*13890*/  ISETP.GT.U32.AND P3, PT, R2, R225, PT ;  /* 0x000000e10200720c */ /* 0x000fe20003f64070 */
[--C-:B------:R-:W-:Y:S01]  /*138a0*/  @!P0 IMAD.IADD R222, R222, 0x1, -R2.reuse ;  /* 0x00000001dede8824 */ /* 0x100fe200078e0a02 */
[C---:B------:R-:W-:Y:S01]  /*138b0*/  ISETP.GT.U32.AND P0, PT, R2.reuse, R233, PT ;  /* 0x000000e90200720c */ /* 0x040fe20003f04070 */
[----:B------:R-:W-:Y:S01]  /*138c0*/  @!P5 IMAD.IADD R223, R223, 0x1, -R2 ;  /* 0x00000001dfdfd824 */ /* 0x000fe200078e0a02 */
[----:B------:R-:W-:-:S03]  /*138d0*/  ISETP.GT.U32.AND P5, PT, R2, R234, PT ;  /* 0x000000ea0200720c */ /* 0x000fc60003fa4070 */
[----:B------:R-:W-:-:S04]  /*138e0*/  @!P6 IMAD.IADD R231, R231, 0x1, -R2 ;  /* 0x00000001e7e7e824 */ /* 0x000fc800078e0a02 */
[--C-:B------:R-:W-:Y:S01]  /*138f0*/  @!P4 IMAD.IADD R224, R224, 0x1, -R2.reuse ;  /* 0x00000001e0e0c824 */ /* 0x100fe200078e0a02 */
[C---:B------:R-:W-:Y:S01]  /*13900*/  ISETP.GT.U32.AND P4, PT, R2.reuse, R235, PT ;  /* 0x000000eb0200720c */ /* 0x040fe20003f84070 */
[--C-:B------:R-:W-:Y:S01]  /*13910*/  @!P3 IMAD.IADD R225, R225, 0x1, -R2.reuse ;  /* 0x00000001e1e1b824 */ /* 0x100fe200078e0a02 */
[----:B------:R-:W-:Y:S01]  /*13920*/  ISETP.GT.U32.AND P3, PT, R2, R236, PT ;  /* 0x000000ec0200720c */ /* 0x000fe20003f64070 */
[--C-:B------:R-:W-:Y:S02]  /*13930*/  @!P1 IMAD.IADD R232, R232, 0x1, -R2.reuse ;  /* 0x00000001e8e89824 */ /* 0x100fe400078e0a02 */
[--C-:B------:R-:W-:Y:S01]  /*13940*/  @!P0 IMAD.IADD R233, R233, 0x1, -R2.reuse ;  /* 0x00000001e9e98824 */ /* 0x100fe200078e0a02 */
[----:B------:R1:W-:Y:S01]  /*13950*/  STL [R1+0xec], R231 ;  /* 0x0000ece701007387 */ /* 0x0003e20000100800 */
[----:B------:R-:W-:-:S03]  /*13960*/  @!P5 IMAD.IADD R234, R234, 0x1, -R2 ;  /* 0x00000001eaead824 */ /* 0x000fc600078e0a02 */
[----:B------:R2:W-:Y:S03]  /*13970*/  STL [R1+0xe8], R232 ;  /* 0x0000e8e801007387 */ /* 0x0005e60000100800 */
[--C-:B------:R-:W-:Y:S01]  /*13980*/  @!P4 IMAD.IADD R235, R235, 0x1, -R2.reuse ;  /* 0x00000001ebebc824 */ /* 0x100fe200078e0a02 */
[----:B------:R-:W3:Y:S01]  /*13990*/  LDL.LU R6, [R1+0xa0] ;  /* 0x0000a00001067983 */ /* 0x000ee20000300800 */
[----:B------:R-:W-:-:S03]  /*139a0*/  @!P3 IMAD.IADD R236, R236, 0x1, -R2 ;  /* 0x00000001ececb824 */ /* 0x000fc600078e0a02 */
[----:B------:R4:W-:Y:S04]  /*139b0*/  STL [R1+0xe4], R233 ;  /* 0x0000e4e901007387 */ /* 0x0009e80000100800 */
[----:B-1----:R-:W3:Y:S04]  /*139c0*/  LDL.LU R231, [R1+0x9c] ;  /* 0x00009c0001e77983 */ /* 0x002ee80000300800 */
[----:B------:R1:W-:Y:S04]  /*139d0*/  STL [R1+0xe0], R234 ;  /* 0x0000e0ea01007387 */ /* 0x0003e80000100800 */
[----:B--2---:R-:W2:Y:S04]  /*139e0*/  LDL.LU R232, [R1+0x98] ;  /* 0x0000980001e87983 */ /* 0x004ea80000300800 */
[----:B----4-:R-:W4:Y:S04]  /*139f0*/  LDL.LU R233, [R1+0x94] ;  /* 0x0000940001e97983 */ /* 0x010f280000300800 */
[----:B------:R1:W-:Y:S04]  /*13a00*/  STL [R1+0xdc], R235 ;  /* 0x0000dceb01007387 */ /* 0x0003e80000100800 */
[----:B------:R1:W-:Y:S04]  /*13a10*/  STL [R1+0xd8], R236 ;  /* 0x0000d8ec01007387 */ /* 0x0003e80000100800 */
[----:B-1----:R-:W4:Y:S04]  /*13a20*/  LDL.LU R234, [R1+0x90] ;  /* 0x0000900001ea7983 */ /* 0x002f280000300800 */
[----:B------:R-:W4:Y:S04]  /*13a30*/  LDL.LU R235, [R1+0x8c] ;  /* 0x00008c0001eb7983 */ /* 0x000f280000300800 */
[----:B------:R-:W4:Y:S01]  /*13a40*/  LDL.LU R236, [R1+0x88] ;  /* 0x0000880001ec7983 */ /* 0x000f220000300800 */
[----:B------:R-:W-:-:S02]  /*13a50*/  ISETP.GT.U32.AND P2, PT, R2, R226, PT ;  /* 0x000000e20200720c */ /* 0x000fc40003f44070 */
[C---:B------:R-:W-:Y:S02]  /*13a60*/  ISETP.GT.U32.AND P1, PT, R2.reuse, R221, PT ;  /* 0x000000dd0200720c */ /* 0x040fe40003f24070 */
[----:B------:R-:W-:-:S09]  /*13a70*/  ISETP.GT.U32.AND P0, PT, R2, R222, PT ;  /* 0x000000de0200720c */ /* 0x000fd20003f04070 */
[----:B------:R-:W-:Y:S02]  /*13a80*/  @!P2 IADD3 R226, R226, -R2, RZ ;  /* 0x80000002e2e2a210 */ /* 0x000fe40007ffe0ff */
[C---:B------:R-:W-:Y:S02]  /*13a90*/  ISETP.GT.U32.AND P2, PT, R2.reuse, R220, PT ;  /* 0x000000dc0200720c */ /* 0x040fe40003f44070 */
[C---:B------:R-:W-:Y:S02]  /*13aa0*/  ISETP.GT.U32.AND P5, PT, R2.reuse, R223, PT ;  /* 0x000000df0200720c */ /* 0x040fe40003fa4070 */
[C---:B------:R-:W-:Y:S02]  /*13ab0*/  ISETP.GT.U32.AND P4, PT, R2.reuse, R224, PT ;  /* 0x000000e00200720c */ /* 0x040fe40003f84070 */
[----:B------:R-:W-:Y:S02]  /*13ac0*/  ISETP.GT.U32.AND P3, PT, R2, R225, PT ;  /* 0x000000e10200720c */ /* 0x000fe40003f64070 */
[----:B------:R-:W-:Y:S01]  /*13ad0*/  @!P1 IADD3 R221, R221, -R2, RZ ;  /* 0x80000002dddd9210 */ /* 0x000fe20007ffe0ff */
[----:B------:R-:W-:-:S04]  /*13ae0*/  @!P0 IMAD.IADD R222, R222, 0x1, -R2 ;  /* 0x00000001dede8824 */ /* 0x000fc800078e0a02 */
[--C-:B------:R-:W-:Y:S02]  /*13af0*/  @!P2 IMAD.IADD R220, R220, 0x1, -R2.reuse ;  /* 0x00000001dcdca824 */ /* 0x100fe400078e0a02 */
[--C-:B------:R-:W-:Y:S01]  /*13b00*/  @!P5 IMAD.IADD R223, R223, 0x1, -R2.reuse ;  /* 0x00000001dfdfd824 */ /* 0x100fe200078e0a02 */
[----:B------:R-:W-:Y:S01]  /*13b10*/  ISETP.GT.U32.AND P6, PT, R2, R226, PT ;  /* 0x000000e20200720c */ /* 0x000fe20003fc4070 */
[--C-:B------:R-:W-:Y:S02]  /*13b20*/  @!P4 IMAD.IADD R224, R224, 0x1, -R2.reuse ;  /* 0x00000001e0e0c824 */ /* 0x100fe400078e0a02 */
[----:B------:R-:W-:Y:S01]  /*13b30*/  @!P3 IMAD.IADD R225, R225, 0x1, -R2 ;  /* 0x00000001e1e1b824 */ /* 0x000fe200078e0a02 */
[C---:B------:R-:W-:Y:S02]  /*13b40*/  ISETP.GT.U32.AND P2, PT, R2.reuse, R227, PT ;  /* 0x000000e30200720c */ /* 0x040fe40003f44070 */
[C---:B------:R-:W-:Y:S02]  /*13b50*/  ISETP.GT.U32.AND P1, PT, R2.reuse, R228, PT ;  /* 0x000000e40200720c */ /* 0x040fe40003f24070 */
[----:B-----5:R-:W-:-:S02]  /*13b60*/  ISETP.GT.U32.AND P0, PT, R2, R229, PT ;  /* 0x000000e50200720c */ /* 0x020fc40003f04070 */
[----:B------:R-:W-:-:S07]  /*13b70*/  ISETP.GT.U32.AND P5, PT, R2, R230, PT ;  /* 0x000000e60200720c */ /* 0x000fce0003fa4070 */
[--C-:B------:R-:W-:Y:S01]  /*13b80*/  @!P2 IMAD.IADD R227, R227, 0x1, -R2.reuse ;  /* 0x00000001e3e3a824 */ /* 0x100fe200078e0a02 */
[----:B------:R-:W-:Y:S01]  /*13b90*/  ISETP.GT.U32.AND P4, PT, R2, R5, PT ;  /* 0x000000050200720c */ /* 0x000fe20003f84070 */
[--C-:B------:R-:W-:Y:S01]  /*13ba0*/  @!P1 IMAD.IADD R228, R228, 0x1, -R2.reuse ;  /* 0x00000001e4e49824 */ /* 0x100fe200078e0a02 */
[----:B------:R-:W-:Y:S01]  /*13bb0*/  ISETP.GT.U32.AND P3, PT, R2, R4, PT ;  /* 0x000000040200720c */ /* 0x000fe20003f64070 */
[--C-:B------:R-:W-:Y:S02]  /*13bc0*/  @!P0 IMAD.IADD R229, R229, 0x1, -R2.reuse ;  /* 0x00000001e5e58824 */ /* 0x100fe400078e0a02 */
[----:B------:R-:W-:Y:S01]  /*13bd0*/  @!P6 IMAD.IADD R226, R226, 0x1, -R2 ;  /* 0x00000001e2e2e824 */ /* 0x000fe200078e0a02 */
[----:B------:R-:W-:-:S07]  /*13be0*/  @!P5 IADD3 R230, R230, -R2, RZ ;  /* 0x80000002e6e6d210 */ /* 0x000fce0007ffe0ff */
[--C-:B------:R-:W-:Y:S02]  /*13bf0*/  @!P4 IMAD.IADD R5, R5, 0x1, -R2.reuse ;  /* 0x000000010505c824 */ /* 0x100fe400078e0a02 */
[----:B------:R-:W-:Y:S01]  /*13c00*/  @!P3 IMAD.IADD R4, R4, 0x1, -R2 ;  /* 0x000000010404b824 */ /* 0x000fe200078e0a02 */
[----:B------:R1:W-:Y:S01]  /*13c10*/  STL [R1+0xd4], R220 ;  /* 0x0000d4dc01007387 */ /* 0x0003e20000100800 */
[----:B------:R-:W-:-:S03]  /*13c20*/  IABS R7, R3 ;  /* 0x0000000300077213 */ /* 0x000fc60000000000 */
[----:B-1----:R-:W5:Y:S04]  /*13c30*/  LDL.LU R220, [R1+0x5710] ;  /* 0x0057100001dc7983 */ /* 0x002f680000300800 */
[----:B------:R1:W-:Y:S01]  /*13c40*/  STL [R1+0xd0], R221 ;  /* 0x0000d0dd01007387 */ /* 0x0003e20000100800 */
[----:B------:R-:W-:-:S03]  /*13c50*/  IMAD.HI.U32 R3, R252, R7, RZ ;  /* 0x00000007fc037227 */ /* 0x000fc600078e00ff */
[----:B-1----:R-:W5:Y:S04]  /*13c60*/  LDL.LU R221, [R1+0x570c] ;  /* 0x00570c0001dd7983 */ /* 0x002f680000300800 */
[----:B------:R1:W-:Y:S01]  /*13c70*/  STL [R1+0xcc], R222 ;  /* 0x0000ccde01007387 */ /* 0x0003e20000100800 */
[----:B------:R-:W-:-:S03]  /*13c80*/  IMAD.MOV R3, RZ, RZ, -R3 ;  /* 0x000000ffff037224 */ /* 0x000fc600078e0a03 */
[----:B-1----:R-:W5:Y:S04]  /*13c90*/  LDL.LU R222, [R1+0x5708] ;  /* 0x0057080001de7983 */ /* 0x002f680000300800 */
[----:B------:R1:W-:Y:S04]  /*13ca0*/  STL [R1+0xc8], R223 ;  /* 0x0000c8df01007387 */ /* 0x0003e80000100800 */
[----:B-1----:R-:W5:Y:S04]  /*13cb0*/  LDL.LU R223, [R1+0x5704] ;  /* 0x0057040001df7983 */ /* 0x002f680000300800 */
[----:B------:R1:W-:Y:S01]  /*13cc0*/  STL [R1+0xc4], R224 ;  /* 0x0000c4e001007387 */ /* 0x0003e20000100800 */
[----:B------:R-:W-:-:S03]  /*13cd0*/  IMAD R7, R2, R3, R7 ;  /* 0x0000000302077224 */ /* 0x000fc600078e0207 */
[----:B-1----:R-:W5:Y:S04]  /*13ce0*/  LDL.LU R224, [R1+0x5700] ;  /* 0x0057000001e07983 */ /* 0x002f680000300800 */
[----:B------:R1:W-:Y:S01]  /*13cf0*/  STL [R1+0xc0], R225 ;  /* 0x0000c0e101007387 */ /* 0x0003e20000100800 */
[----:B------:R-:W-:-:S03]  /*13d00*/  VIADD R3, R243, 0x1f9 ;  /* 0x000001f9f3037836 */ /* 0x000fc60000000000 */
[----:B-1----:R-:W5:Y:S04]  /*13d10*/  LDL.LU R225, [R1+0x56fc] ;  /* 0x0056fc0001e17983 */ /* 0x002f680000300800 */
[----:B------:R1:W-:Y:S04]  /*13d20*/  STL [R1+0xbc], R226 ;  /* 0x0000bce201007387 */ /* 0x0003e80000100800 */
[----:B-1----:R-:W5:Y:S01]  /*13d30*/  LDL.LU R226, [R1+0x56f8] ;  /* 0x0056f80001e27983 */ /* 0x002f620000300800 */
[C---:B---3--:R-:W-:Y:S02]  /*13d40*/  ISETP.GT.U32.AND P2, PT, R2.reuse, R231, PT ;  /* 0x000000e70200720c */ /* 0x048fe40003f44070 */
[----:B--2---:R-:W-:-:S02]  /*13d50*/  ISETP.GT.U32.AND P1, PT, R2, R232, PT ;  /* 0x000000e80200720c */ /* 0x004fc40003f24070 */
[C---:B----4-:R-:W-:Y:S02]  /*13d60*/  ISETP.GT.U32.AND P0, PT, R2.reuse, R233, PT ;  /* 0x000000e90200720c */ /* 0x050fe40003f04070 */
[----:B------:R-:W-:-:S07]  /*13d70*/  ISETP.GT.U32.AND P6, PT, R2, R6, PT ;  /* 0x000000060200720c */ /* 0x000fce0003fc4070 */
[--C-:B------:R-:W-:Y:S01]  /*13d80*/  @!P2 IMAD.IADD R231, R231, 0x1, -R2.reuse ;  /* 0x00000001e7e7a824 */ /* 0x100fe200078e0a02 */
[C---:B------:R-:W-:Y:S02]  /*13d90*/  ISETP.GT.U32.AND P2, PT, R2.reuse, R228, PT ;  /* 0x000000e40200720c */ /* 0x040fe40003f44070 */
[----:B------:R-:W-:Y:S01]  /*13da0*/  ISETP.GT.U32.AND P5, PT, R2, R234, PT ;  /* 0x000000ea0200720c */ /* 0x000fe20003fa4070 */
[--C-:B------:R-:W-:Y:S01]  /*13db0*/  @!P1 IMAD.IADD R232, R232, 0x1, -R2.reuse ;  /* 0x00000001e8e89824 */ /* 0x100fe200078e0a02 */
[C---:B------:R-:W-:Y:S01]  /*13dc0*/  ISETP.GT.U32.AND P4, PT, R2.reuse, R235, PT ;  /* 0x000000eb0200720c */ /* 0x040fe20003f84070 */
[--C-:B------:R-:W-:Y:S01]  /*13dd0*/  @!P0 IMAD.IADD R233, R233, 0x1, -R2.reuse ;  /* 0x00000001e9e98824 */ /* 0x100fe200078e0a02 */
[C---:B------:R-:W-:Y:S02]  /*13de0*/  ISETP.GT.U32.AND P1, PT, R2.reuse, R229, PT ;  /* 0x000000e50200720c */ /* 0x040fe40003f24070 */
[C---:B------:R-:W-:Y:S02]  /*13df0*/  ISETP.GT.U32.AND P3, PT, R2.reuse, R236, PT ;  /* 0x000000ec0200720c */ /* 0x040fe40003f64070 */
[----:B------:R-:W-:Y:S01]  /*13e00*/  ISETP.GT.U32.AND P0, PT, R2, R230, PT ;  /* 0x000000e60200720c */ /* 0x000fe20003f04070 */
[----:B------:R-:W-:-:S04]  /*13e10*/  @!P6 IMAD.IADD R6, R6, 0x1, -R2 ;  /* 0x000000010606e824 */ /* 0x000fc800078e0a02 */
[--C-:B------:R-:W-:Y:S01]  /*13e20*/  @!P5 IMAD.IADD R234, R234, 0x1, -R2.reuse ;  /* 0x00000001eaead824 */ /* 0x100fe200078e0a02 */
[C---:B------:R-:W-:Y:S01]  /*13e30*/  ISETP.GT.U32.AND P5, PT, R2.reuse, R5, PT ;  /* 0x000000050200720c */ /* 0x040fe20003fa4070 */
[--C-:B------:R-:W-:Y:S01]  /*13e40*/  @!P4 IMAD.IADD R235, R235, 0x1, -R2.reuse ;  /* 0x00000001ebebc824 */ /* 0x100fe200078e0a02 */
[----:B------:R-:W-:Y:S01]  /*13e50*/  ISETP.GT.U32.AND P4, PT, R2, R4, PT ;  /* 0x000000040200720c */ /* 0x000fe20003f84070 */
[--C-:B------:R-:W-:Y:S01]  /*13e60*/  @!P2 IMAD.IADD R228, R228, 0x1, -R2.reuse ;  /* 0x00000001e4e4a824 */ /* 0x100fe200078e0a02 */
[----:B------:R-:W-:Y:S02]  /*13e70*/  ISETP.GT.U32.AND P6, PT, R2, R227, PT ;  /* 0x000000e30200720c */ /* 0x000fe40003fc4070 */
[----:B------:R-:W-:Y:S01]  /*13e80*/  @!P3 IADD3 R236, R236, -R2, RZ ;  /* 0x80000002ececb210 */ /* 0x000fe20007ffe0ff */
[--C-:B------:R-:W-:Y:S01]  /*13e90*/  @!P1 IMAD.IADD R229, R229, 0x1, -R2.reuse ;  /* 0x00000001e5e59824 */ /* 0x100fe200078e0a02 */
[C---:B------:R-:W-:Y:S02]  /*13ea0*/  ISETP.GT.U32.AND P3, PT, R2.reuse, R6, PT ;  /* 0x000000060200720c */ /* 0x040fe40003f64070 */
[----:B------:R-:W-:Y:S01]  /*13eb0*/  ISETP.GT.U32.AND P2, PT, R2, R231, PT ;  /* 0x000000e70200720c */ /* 0x000fe20003f44070 */
[----:B------:R-:W-:Y:S01]  /*13ec0*/  @!P0 IMAD.IADD R230, R230, 0x1, -R2 ;  /* 0x00000001e6e68824 */ /* 0x000fe200078e0a02 */
[----:B------:R-:W-:-:S02]  /*13ed0*/  ISETP.GT.U32.AND P1, PT, R2, R232, PT ;  /* 0x000000e80200720c */ /* 0x000fc40003f24070 */
[C---:B------:R-:W-:Y:S01]  /*13ee0*/  ISETP.GT.U32.AND P0, PT, R2.reuse, R233, PT ;  /* 0x000000e90200720c */ /* 0x040fe20003f04070 */
[--C-:B------:R-:W-:Y:S01]  /*13ef0*/  @!P5 IMAD.IADD R5, R5, 0x1, -R2.reuse ;  /* 0x000000010505d824 */ /* 0x100fe200078e0a02 */
[----:B------:R-:W-:Y:S01]  /*13f00*/  ISETP.GT.U32.AND P5, PT, R2, R234, PT ;  /* 0x000000ea0200720c */ /* 0x000fe20003fa4070 */
        /* <DEDUP_REMOVED lines=8> */
[C---:B------:R-:W-:Y:S01]  /*13f90*/  ISETP.GT.U32.AND P2, PT, R2.reuse, R238, PT ;  /* 0x000000ee0200720c */ /* 0x040fe20003f44070 */
[----:B------:R-:W-:Y:S01]  /*13fa0*/  @!P0 IMAD.IADD R233, R233, 0x1, -R2 ;  /* 0x00000001e9e98824 */ /* 0x000fe200078e0a02 */
[----:B------:R-:W-:-:S02]  /*13fb0*/  ISETP.GT.U32.AND P1, PT, R2, R239, PT ;  /* 0x000000ef0200720c */ /* 0x000fc40003f24070 */
[----:B------:R-:W-:Y:S01]  /*13fc0*/  ISETP.GT.U32.AND P0, PT, R2, R246, PT ;  /* 0x000000f60200720c */ /* 0x000fe20003f04070 */
[--C-:B------:R-:W-:Y:S01]  /*13fd0*/  @!P5 IMAD.IADD R234, R234, 0x1, -R2.reuse ;  /* 0x00000001eaead824 */ /* 0x100fe200078e0a02 */
        /* <DEDUP_REMOVED lines=10> */
[----:B------:R-:W-:-:S02]  /*14080*/  ISETP.GT.U32.AND P1, PT, R2, R241, PT ;  /* 0x000000f10200720c */ /* 0x000fc40003f24070 */
[----:B------:R-:W-:Y:S02]  /*14090*/  @!P0 IADD3 R246, R246, -R2, RZ ;  /* 0x80000002f6f68210 */ /* 0x000fe40007ffe0ff */
[C---:B------:R-:W-:Y:S01]  /*140a0*/  ISETP.GT.U32.AND P0, PT, R2.reuse, R242, PT ;  /* 0x000000f20200720c */ /* 0x040fe20003f04070 */
[----:B------:R1:W-:Y:S01]  /*140b0*/  STL [R1+0xb8], R227 ;  /* 0x0000b8e301007387 */ /* 0x0003e20000100800 */
[--C-:B------:R-:W-:Y:S01]  /*140c0*/  @!P5 IMAD.IADD R247, R247, 0x1, -R2.reuse ;  /* 0x00000001f7f7d824 */ /* 0x100fe200078e0a02 */
[----:B------:R-:W-:Y:S01]  /*140d0*/  ISETP.GT.U32.AND P5, PT, R2, R244, PT ;  /* 0x000000f40200720c */ /* 0x000fe20003fa4070 */
[--C-:B------:R-:W-:Y:S01]  /*140e0*/  @!P4 IMAD.IADD R248, R248, 0x1, -R2.reuse ;  /* 0x00000001f8f8c824 */ /* 0x100fe200078e0a02 */
[C---:B------:R-:W-:Y:S01]  /*140f0*/  ISETP.GT.U32.AND P4, PT, R2.reuse, R245, PT ;  /* 0x000000f50200720c */ /* 0x040fe20003f84070 */
[--C-:B------:R-:W-:Y:S01]  /*14100*/  @!P6 IMAD.IADD R249, R249, 0x1, -R2.reuse ;  /* 0x00000001f9f9e824 */ /* 0x100fe200078e0a02 */
[----:B-1----:R-:W2:Y:S04]  /*14110*/  LDL.LU R227, [R1+0x56f4] ;  /* 0x0056f40001e37983 */ /* 0x002ea80000300800 */
[----:B------:R1:W-:Y:S01]  /*14120*/  STL [R1+0xb4], R228 ;  /* 0x0000b4e401007387 */ /* 0x0003e20000100800 */
[C---:B------:R-:W-:Y:S01]  /*14130*/  ISETP.GT.U32.AND P6, PT, R2.reuse, R237, PT ;  /* 0x000000ed0200720c */ /* 0x040fe20003fc4070 */
[--C-:B------:R-:W-:Y:S01]  /*14140*/  @!P3 IMAD.IADD R251, R251, 0x1, -R2.reuse ;  /* 0x00000001fbfbb824 */ /* 0x100fe200078e0a02 */
[----:B------:R-:W-:Y:S01]  /*14150*/  ISETP.GT.U32.AND P3, PT, R2, R238, PT ;  /* 0x000000ee0200720c */ /* 0x000fe20003f64070 */
[--C-:B------:R-:W-:Y:S01]  /*14160*/  @!P2 IMAD.IADD R240, R240, 0x1, -R2.reuse ;  /* 0x00000001f0f0a824 */ /* 0x100fe200078e0a02 */
[C---:B------:R-:W-:Y:S01]  /*14170*/  ISETP.GT.U32.AND P2, PT, R2.reuse, R239, PT ;  /* 0x000000ef0200720c */ /* 0x040fe20003f44070 */
[----:B-1----:R-:W3:Y:S04]  /*14180*/  LDL.LU R228, [R1+0x56f0] ;  /* 0x0056f00001e47983 */ /* 0x002ee80000300800 */
[----:B------:R1:W-:Y:S01]  /*14190*/  STL [R1+0xb0], R229 ;  /* 0x0000b0e501007387 */ /* 0x0003e20000100800 */
[--C-:B------:R-:W-:Y:S01]  /*141a0*/  @!P1 IMAD.IADD R241, R241, 0x1, -R2.reuse ;  /* 0x00000001f1f19824 */ /* 0x100fe200078e0a02 */
[----:B------:R-:W-:Y:S01]  /*141b0*/  ISETP.GT.U32.AND P1, PT, R2, R246, PT ;  /* 0x000000f60200720c */ /* 0x000fe20003f24070 */
[--C-:B------:R-:W-:Y:S01]  /*141c0*/  @!P0 IMAD.IADD R242, R242, 0x1, -R2.reuse ;  /* 0x00000001f2f28824 */ /* 0x100fe200078e0a02 */
[----:B------:R-:W-:Y:S01]  /*141d0*/  ISETP.GT.U32.AND P0, PT, R2, R247, PT ;  /* 0x000000f70200720c */ /* 0x000fe20003f04070 */
[----:B-1----:R-:W4:Y:S04]  /*141e0*/  LDL.LU R229, [R1+0x56ec] ;  /* 0x0056ec0001e57983 */ /* 0x002f280000300800 */
[----:B------:R1:W-:Y:S01]  /*141f0*/  STL [R1+0xac], R230 ;  /* 0x0000ace601007387 */ /* 0x0003e20000100800 */
[----:B------:R-:W-:Y:S01]  /*14200*/  @!P5 IMAD.IADD R244, R244, 0x1, -R2 ;  /* 0x00000001f4f4d824 */ /* 0x000fe200078e0a02 */
[----:B------:R-:W-:-:S02]  /*14210*/  ISETP.GT.U32.AND P5, PT, R2, R248, PT ;  /* 0x000000f80200720c */ /* 0x000fc40003fa4070 */
[----:B-1----:R-:W2:Y:S04]  /*14220*/  LDL.LU R230, [R1+0x56e8] ;  /* 0x0056e80001e67983 */ /* 0x002ea80000300800 */
[----:B------:R-:W-:Y:S04]  /*14230*/  STL [R1+0xa8], R5 ;  /* 0x0000a80501007387 */ /* 0x000fe80000100800 */
[----:B------:R-:W-:Y:S04]  /*14240*/  STL [R1+0xa4], R4 ;  /* 0x0000a40401007387 */ /* 0x000fe80000100800 */
[----:B------:R-:W-:Y:S04]  /*14250*/  STL [R1+0x53a8], R3 ;  /* 0x0053a80301007387 */ /* 0x000fe80000100800 */
[----:B------:R-:W-:Y:S04]  /*14260*/  STL [R1+0xa0], R6 ;  /* 0x0000a00601007387 */ /* 0x000fe80000100800 */
[----:B------:R1:W-:Y:S04]  /*14270*/  STL [R1+0x9c], R231 ;  /* 0x00009ce701007387 */ /* 0x0003e80000100800 */
[----:B------:R1:W-:Y:S04]  /*14280*/  STL [R1+0x98], R232 ;  /* 0x000098e801007387 */ /* 0x0003e80000100800 */
[----:B------:R1:W-:Y:S01]  /*14290*/  STL [R1+0x94], R233 ;  /* 0x000094e901007387 */ /* 0x0003e20000100800 */
[----:B------:R-:W-:-:S03]  /*142a0*/  @!P4 IADD3 R245, R245, -R2, RZ ;  /* 0x80000002f5f5c210 */ /* 0x000fc60007ffe0ff */
[----:B------:R1:W-:Y:S01]  /*142b0*/  STL [R1+0x90], R234 ;  /* 0x000090ea01007387 */ /* 0x0003e20000100800 */
[----:B------:R-:W-:-:S03]  /*142c0*/  @!P6 IMAD.IADD R237, R237, 0x1, -R2 ;  /* 0x00000001edede824 */ /* 0x000fc600078e0a02 */
[----:B-1----:R-:W5:Y:S01]  /*142d0*/  LDL.LU R231, [R1+0x50] ;  /* 0x0000500001e77983 */ /* 0x002f620000300800 */
[----:B------:R-:W-:-:S03]  /*142e0*/  ISETP.GT.U32.AND P4, PT, R2, R249, PT ;  /* 0x000000f90200720c */ /* 0x000fc60003f84070 */
[----:B------:R1:W-:Y:S01]  /*142f0*/  STL [R1+0x8c], R235 ;  /* 0x00008ceb01007387 */ /* 0x0003e20000100800 */
[----:B------:R-:W-:-:S03]  /*14300*/  @!P3 IMAD.IADD R238, R238, 0x1, -R2 ;  /* 0x00000001eeeeb824 */ /* 0x000fc600078e0a02 */
[----:B------:R-:W3:Y:S01]  /*14310*/  LDL.LU R232, [R1+0x4c] ;  /* 0x00004c0001e87983 */ /* 0x000ee20000300800 */
[----:B------:R-:W-:-:S03]  /*14320*/  @!P2 IMAD.IADD R239, R239, 0x1, -R2 ;  /* 0x00000001efefa824 */ /* 0x000fc600078e0a02 */
[----:B------:R1:W-:Y:S01]  /*14330*/  STL [R1+0x88], R236 ;  /* 0x000088ec01007387 */ /* 0x0003e20000100800 */
[----:B------:R-:W-:-:S03]  /*14340*/  @!P1 IMAD.IADD R246, R246, 0x1, -R2 ;  /* 0x00000001f6f69824 */ /* 0x000fc600078e0a02 */
[----:B------:R-:W4:Y:S01]  /*14350*/  LDL.LU R233, [R1+0x48] ;  /* 0x0000480001e97983 */ /* 0x000f220000300800 */
[----:B------:R-:W-:-:S03]  /*14360*/  ISETP.GT.U32.AND P3, PT, R2, R251, PT ;  /* 0x000000fb0200720c */ /* 0x000fc60003f64070 */
[----:B------:R-:W2:Y:S01]  /*14370*/  LDL.LU R234, [R1+0x44] ;  /* 0x0000440001ea7983 */ /* 0x000ea20000300800 */
[----:B------:R-:W-:-:S03]  /*14380*/  @!P0 IMAD.IADD R247, R247, 0x1, -R2 ;  /* 0x00000001f7f78824 */ /* 0x000fc600078e0a02 */
[----:B-1----:R-:W2:Y:S04]  /*14390*/  LDL.LU R235, [R1+0x40] ;  /* 0x0000400001eb7983 */ /* 0x002ea80000300800 */
[----:B------:R-:W2:Y:S04]  /*143a0*/  LDL.LU R236, [R1+0x3c] ;  /* 0x00003c0001ec7983 */ /* 0x000ea80000300800 */
[----:B------:R1:W-:Y:S01]  /*143b0*/  STL [R1+0x84], R237 ;  /* 0x000084ed01007387 */ /* 0x0003e20000100800 */
[----:B------:R-:W-:-:S03]  /*143c0*/  @!P5 IMAD.IADD R248, R248, 0x1, -R2 ;  /* 0x00000001f8f8d824 */ /* 0x000fc600078e0a02 */
[----:B------:R1:W-:Y:S04]  /*143d0*/  STL [R1+0x80], R238 ;  /* 0x000080ee01007387 */ /* 0x0003e80000100800 */
[----:B------:R-:W-:Y:S04]  /*143e0*/  STL [R1+0x7c], R239 ;  /* 0x00007cef01007387 */ /* 0x000fe80000100800 */
[----:B------:R1:W-:Y:S04]  /*143f0*/  STL [R1+0x78], R246 ;  /* 0x000078f601007387 */ /* 0x0003e80000100800 */
[----:B-1----:R-:W2:Y:S01]  /*14400*/  LDL.LU R237, [R1+0x38] ;  /* 0x0000380001ed7983 */ /* 0x002ea20000300800 */
[----:B------:R-:W-:-:S03]  /*14410*/  @!P4 IMAD.IADD R249, R249, 0x1, -R2 ;  /* 0x00000001f9f9c824 */ /* 0x000fc600078e0a02 */
[----:B------:R1:W-:Y:S04]  /*14420*/  STL [R1+0x74], R247 ;  /* 0x000074f701007387 */ /* 0x0003e80000100800 */
[----:B------:R-:W2:Y:S04]  /*14430*/  LDL.LU R238, [R1+0x34] ;  /* 0x0000340001ee7983 */ /* 0x000ea80000300800 */
[----:B------:R-:W2:Y:S01]  /*14440*/  LDL.LU R246, [R1+0x30] ;  /* 0x0000300001f67983 */ /* 0x000ea20000300800 */
[----:B------:R-:W-:-:S03]  /*14450*/  @!P3 IMAD.IADD R251, R251, 0x1, -R2 ;  /* 0x00000001fbfbb824 */ /* 0x000fc600078e0a02 */
[----:B------:R1:W-:Y:S04]  /*14460*/  STL [R1+0x70], R248 ;  /* 0x000070f801007387 */ /* 0x0003e80000100800 */
[----:B-1----:R-:W2:Y:S04]  /*14470*/  LDL.LU R247, [R1+0x2c] ;  /* 0x00002c0001f77983 */ /* 0x002ea80000300800 */
[----:B------:R-:W2:Y:S04]  /*14480*/  LDL.LU R248, [R1+0x28] ;  /* 0x0000280001f87983 */ /* 0x000ea80000300800 */
[----:B------:R1:W-:Y:S04]  /*14490*/  STL [R1+0x6c], R249 ;  /* 0x00006cf901007387 */ /* 0x0003e80000100800 */
[----:B-1----:R-:W2:Y:S04]  /*144a0*/  LDL.LU R249, [R1+0x24] ;  /* 0x0000240001f97983 */ /* 0x002ea80000300800 */
[----:B------:R1:W-:Y:S04]  /*144b0*/  STL [R1+0x68], R251 ;  /* 0x000068fb01007387 */ /* 0x0003e80000100800 */
[----:B-1----:R-:W2:Y:S01]  /*144c0*/  LDL.LU R251, [R1+0x20] ;  /* 0x0000200001fb7983 */ /* 0x002ea20000300800 */
[----:B------:R-:W-:-:S02]  /*144d0*/  ISETP.GT.U32.AND P2, PT, R2, R240, PT ;  /* 0x000000f00200720c */ /* 0x000fc40003f44070 */
[C---:B------:R-:W-:Y:S02]  /*144e0*/  ISETP.GT.U32.AND P1, PT, R2.reuse, R241, PT ;  /* 0x000000f10200720c */ /* 0x040fe40003f24070 */
[C---:B------:R-:W-:Y:S02]  /*144f0*/  ISETP.GT.U32.AND P0, PT, R2.reuse, R242, PT ;  /* 0x000000f20200720c */ /* 0x040fe40003f04070 */
[C---:B------:R-:W-:Y:S02]  /*14500*/  ISETP.GT.U32.AND P5, PT, R2.reuse, R244, PT ;  /* 0x000000f40200720c */ /* 0x040fe40003fa4070 */
[----:B------:R-:W-:-:S05]  /*14510*/  ISETP.GT.U32.AND P6, PT, R2, R245, PT ;  /* 0x000000f50200720c */ /* 0x000fca0003fc4070 */
[----:B------:R-:W-:Y:S02]  /*14520*/  @!P2 IADD3 R240, R240, -R2, RZ ;  /* 0x80000002f0f0a210 */ /* 0x000fe40007ffe0ff */
[--C-:B------:R-:W-:Y:S02]  /*14530*/  @!P1 IMAD.IADD R241, R241, 0x1, -R2.reuse ;  /* 0x00000001f1f19824 */ /* 0x100fe400078e0a02 */
[--C-:B------:R-:W-:Y:S02]  /*14540*/  @!P0 IMAD.IADD R242, R242, 0x1, -R2.reuse ;  /* 0x00000001f2f28824 */ /* 0x100fe400078e0a02 */
[--C-:B------:R-:W-:Y:S02]  /*14550*/  @!P5 IMAD.IADD R244, R244, 0x1, -R2.reuse ;  /* 0x00000001f4f4d824 */ /* 0x100fe400078e0a02 */
[----:B------:R-:W-:Y:S01]  /*14560*/  @!P6 IMAD.IADD R245, R245, 0x1, -R2 ;  /* 0x00000001f5f5e824 */ /* 0x000fe200078e0a02 */
[----:B------:R1:W-:Y:S04]  /*14570*/  STL [R1+0x64], R240 ;  /* 0x000064f001007387 */ /* 0x0003e80000100800 */
[----:B------:R1:W-:Y:S04]  /*14580*/  STL [R1+0x60], R241 ;  /* 0x000060f101007387 */ /* 0x0003e80000100800 */
[----:B------:R-:W-:Y:S04]  /*14590*/  STL [R1+0x5c], R242 ;  /* 0x00005cf201007387 */ /* 0x000fe80000100800 */
[----:B------:R-:W2:Y:S04]  /*145a0*/  LDL.LU R239, [R1+0x1c] ;  /* 0x00001c0001ef7983 */ /* 0x000ea80000300800 */
[----:B------:R-:W-:Y:S04]  /*145b0*/  STL [R1+0x58], R244 ;  /* 0x000058f401007387 */ /* 0x000fe80000100800 */
[----:B-1----:R-:W2:Y:S04]  /*145c0*/  LDL.LU R240, [R1+0x18] ;  /* 0x0000180001f07983 */ /* 0x002ea80000300800 */
[----:B------:R-:W2:Y:S04]  /*145d0*/  LDL.LU R241, [R1+0x14] ;  /* 0x0000140001f17983 */ /* 0x000ea80000300800 */
[----:B------:R1:W-:Y:S04]  /*145e0*/  STL [R1+0x54], R245 ;  /* 0x000054f501007387 */ /* 0x0003e80000100800 */
[----:B-1----:R-:W2:Y:S04]  /*145f0*/  LDL.LU R245, [R1+0x10] ;  /* 0x0000100001f57983 */ /* 0x002ea80000300800 */
[----:B------:R-:W2:Y:S04]  /*14600*/  LDL.LU R244, [R1+0xc] ;  /* 0x00000c0001f47983 */ /* 0x000ea80000300800 */
[----:B------:R-:W2:Y:S04]  /*14610*/  LDL.LU R242, [R1+0x8] ;  /* 0x0000080001f27983 */ /* 0x000ea80000300800 */
[----:B------:R-:W2:Y:S04]  /*14620*/  LDL.LU R5, [R1+0x4] ;  /* 0x0000040001057983 */ /* 0x000ea80000300800 */
[----:B------:R-:W2:Y:S01]  /*14630*/  LDL.LU R4, [R1] ;  /* 0x0000000001047983 */ /* 0x000ea20000300800 */
[----:B-----5:R-:W-:-:S02]  /*14640*/  ISETP.GT.U32.AND P4, PT, R2, R231, PT ;  /* 0x000000e70200720c */ /* 0x020fc40003f84070 */
[C---:B---3--:R-:W-:Y:S02]  /*14650*/  ISETP.GT.U32.AND P3, PT, R2.reuse, R232, PT ;  /* 0x000000e80200720c */ /* 0x048fe40003f64070 */
[C---:B----4-:R-:W-:Y:S02]  /*14660*/  ISETP.GT.U32.AND P2, PT, R2.reuse, R233, PT ;  /* 0x000000e90200720c */ /* 0x050fe40003f44070 */
[C---:B--2---:R-:W-:Y:S02]  /*14670*/  ISETP.GT.U32.AND P1, PT, R2.reuse, R234, PT ;  /* 0x000000ea0200720c */ /* 0x044fe40003f24070 */
[----:B------:R-:W-:-:S05]  /*14680*/  ISETP.GT.U32.AND P0, PT, R2, R235, PT ;  /* 0x000000eb0200720c */ /* 0x000fca0003f04070 */
[--C-:B------:R-:W-:Y:S01]  /*14690*/  @!P4 IMAD.IADD R231, R231, 0x1, -R2.reuse ;  /* 0x00000001e7e7c824 */ /* 0x100fe200078e0a02 */
[----:B------:R-:W-:Y:S01]  /*146a0*/  ISETP.GT.U32.AND P5, PT, R2, R236, PT ;  /* 0x000000ec0200720c */ /* 0x000fe20003fa4070 */
[--C-:B------:R-:W-:Y:S02]  /*146b0*/  @!P3 IMAD.IADD R232, R232, 0x1, -R2.reuse ;  /* 0x00000001e8e8b824 */ /* 0x100fe400078e0a02 */
[--C-:B------:R-:W-:Y:S02]  /*146c0*/  @!P2 IMAD.IADD R233, R233, 0x1, -R2.reuse ;  /* 0x00000001e9e9a824 */ /* 0x100fe400078e0a02 */
[----:B------:R-:W-:Y:S02]  /*146d0*/  @!P1 IMAD.IADD R234, R234, 0x1, -R2 ;  /* 0x00000001eaea9824 */ /* 0x000fe400078e0a02 */
[----:B------:R-:W-:Y:S02]  /*146e0*/  @!P0 IADD3 R235, R235, -R2, RZ ;  /* 0x80000002ebeb8210 */ /* 0x000fe40007ffe0ff */
[----:B------:R-:W-:-:S02]  /*146f0*/  ISETP.GT.U32.AND P6, PT, R2, R237, PT ;  /* 0x000000ed0200720c */ /* 0x000fc40003fc4070 */
[C---:B------:R-:W-:Y:S02]  /*14700*/  ISETP.GT.U32.AND P4, PT, R2.reuse, R238, PT ;  /* 0x000000ee0200720c */ /* 0x040fe40003f84070 */
[----:B------:R-:W-:Y:S01]  /*14710*/  ISETP.GT.U32.AND P3, PT, R2, R246, PT ;  /* 0x000000f60200720c */ /* 0x000fe20003f64070 */
[----:B------:R-:W-:Y:S01]  /*14720*/  @!P5 IMAD.IADD R236, R236, 0x1, -R2 ;  /* 0x00000001ececd824 */ /* 0x000fe200078e0a02 */
[C---:B------:R-:W-:Y:S02]  /*14730*/  ISETP.GT.U32.AND P2, PT, R2.reuse, R247, PT ;  /* 0x000000f70200720c */ /* 0x040fe40003f44070 */
[----:B------:R-:W-:-:S05]  /*14740*/  ISETP.GT.U32.AND P1, PT, R2, R248, PT ;  /* 0x000000f80200720c */ /* 0x000fca0003f24070 */
[--C-:B------:R-:W-:Y:S01]  /*14750*/  @!P6 IMAD.IADD R237, R237, 0x1, -R2.reuse ;  /* 0x00000001edede824 */ /* 0x100fe200078e0a02 */
[----:B------:R-:W-:Y:S01]  /*14760*/  ISETP.GT.U32.AND P6, PT, R2, R231, PT ;  /* 0x000000e70200720c */ /* 0x000fe20003fc4070 */
[--C-:B------:R-:W-:Y:S01]  /*14770*/  @!P4 IMAD.IADD R238, R238, 0x1, -R2.reuse ;  /* 0x00000001eeeec824 */ /* 0x100fe200078e0a02 */
[----:B------:R-:W-:Y:S01]  /*14780*/  ISETP.GT.U32.AND P4, PT, R2, R232, PT ;  /* 0x000000e80200720c */ /* 0x000fe20003f84070 */
[--C-:B------:R-:W-:Y:S01]  /*14790*/  @!P3 IMAD.IADD R246, R246, 0x1, -R2.reuse ;  /* 0x00000001f6f6b824 */ /* 0x100fe200078e0a02 */
[C---:B------:R-:W-:Y:S02]  /*147a0*/  ISETP.GT.U32.AND P3, PT, R2.reuse, R233, PT ;  /* 0x000000e90200720c */ /* 0x040fe40003f64070 */
[C---:B------:R-:W-:Y:S01]  /*147b0*/  ISETP.GT.U32.AND P0, PT, R2.reuse, R249, PT ;  /* 0x000000f90200720c */ /* 0x040fe20003f04070 */
[--C-:B------:R-:W-:Y:S01]  /*147c0*/  @!P2 IMAD.IADD R247, R247, 0x1, -R2.reuse ;  /* 0x00000001f7f7a824 */ /* 0x100fe200078e0a02 */
[----:B------:R-:W-:Y:S01]  /*147d0*/  ISETP.GT.U32.AND P2, PT, R2, R234, PT ;  /* 0x000000ea0200720c */ /* 0x000fe20003f44070 */
[----:B------:R-:W-:Y:S01]  /*147e0*/  @!P1 IMAD.IADD R248, R248, 0x1, -R2 ;  /* 0x00000001f8f89824 */ /* 0x000fe200078e0a02 */
[----:B------:R-:W-:-:S02]  /*147f0*/  ISETP.GT.U32.AND P1, PT, R2, R235, PT ;  /* 0x000000eb0200720c */ /* 0x000fc40003f24070 */
[----:B------:R-:W-:-:S07]  /*14800*/  ISETP.GT.U32.AND P5, PT, R2, R251, PT ;  /* 0x000000fb0200720c */ /* 0x000fce0003fa4070 */
[--C-:B------:R-:W-:Y:S01]  /*14810*/  @!P0 IMAD.IADD R249, R249, 0x1, -R2.reuse ;  /* 0x00000001f9f98824 */ /* 0x100fe200078e0a02 */
[----:B------:R-:W-:Y:S01]  /*14820*/  ISETP.GT.U32.AND P0, PT, R2, R236, PT ;  /* 0x000000ec0200720c */ /* 0x000fe20003f04070 */
[--C-:B------:R-:W-:Y:S01]  /*14830*/  @!P4 IMAD.IADD R232, R232, 0x1, -R2.reuse ;  /* 0x00000001e8e8c824 */ /* 0x100fe200078e0a02 */
[----:B------:R-:W-:Y:S01]  /*14840*/  @!P6 IADD3 R231, R231, -R2, RZ ;  /* 0x80000002e7e7e210 */ /* 0x000fe20007ffe0ff */
[--C-:B------:R-:W-:Y:S01]  /*14850*/  @!P3 IMAD.IADD R233, R233, 0x1, -R2.reuse ;  /* 0x00000001e9e9b824 */ /* 0x100fe200078e0a02 */
[----:B------:R-:W-:Y:S01]  /*14860*/  ISETP.GT.U32.AND P4, PT, R2, R238, PT ;  /* 0x000000ee0200720c */ /* 0x000fe20003f84070 */
[--C-:B------:R-:W-:Y:S01]  /*14870*/  @!P2 IMAD.IADD R234, R234, 0x1, -R2.reuse ;  /* 0x00000001eaeaa824 */ /* 0x100fe200078e0a02 */
[C---:B------:R-:W-:Y:S01]  /*14880*/  ISETP.GT.U32.AND P3, PT, R2.reuse, R246, PT ;  /* 0x000000f60200720c */ /* 0x040fe20003f64070 */
[--C-:B------:R-:W-:Y:S01]  /*14890*/  @!P5 IMAD.IADD R251, R251, 0x1, -R2.reuse ;  /* 0x00000001fbfbd824 */ /* 0x100fe200078e0a02 */
[C---:B------:R-:W-:Y:S01]  /*148a0*/  ISETP.GT.U32.AND P5, PT, R2.reuse, R237, PT ;  /* 0x000000ed0200720c */ /* 0x040fe20003fa4070 */
[----:B------:R1:W-:Y:S01]  /*148b0*/  STL [R1+0x50], R231 ;  /* 0x000050e701007387 */ /* 0x0003e20000100800 */
[C---:B------:R-:W-:Y:S01]  /*148c0*/  ISETP.GT.U32.AND P2, PT, R2.reuse, R247, PT ;  /* 0x000000f70200720c */ /* 0x040fe20003f44070 */
[--C-:B------:R-:W-:Y:S01]  /*148d0*/  @!P1 IMAD.IADD R235, R235, 0x1, -R2.reuse ;  /* 0x00000001ebeb9824 */ /* 0x100fe200078e0a02 */
[----:B------:R-:W-:Y:S01]  /*148e0*/  ISETP.GT.U32.AND P1, PT, R2, R248, PT ;  /* 0x000000f80200720c */ /* 0x000fe20003f24070 */
[--C-:B------:R-:W-:Y:S01]  /*148f0*/  @!P0 IMAD.IADD R236, R236, 0x1, -R2.reuse ;  /* 0x00000001ecec8824 */ /* 0x100fe200078e0a02 */
[C---:B------:R-:W-:Y:S01]  /*14900*/  ISETP.GT.U32.AND P0, PT, R2.reuse, R249, PT ;  /* 0x000000f90200720c */ /* 0x040fe20003f04070 */
[----:B-1----:R-:W2:Y:S04]  /*14910*/  LDL.LU R231, [R1+0x56e4] ;  /* 0x0056e40001e77983 */ /* 0x002ea80000300800 */
[----:B------:R1:W-:Y:S01]  /*14920*/  STL [R1+0x4c], R232 ;  /* 0x00004ce801007387 */ /* 0x0003e20000100800 */
[----:B------:R-:W-:Y:S01]  /*14930*/  ISETP.GT.U32.AND P6, PT, R2, R251, PT ;  /* 0x000000fb0200720c */ /* 0x000fe20003fc4070 */
[----:B------:R-:W-:-:S02]  /*14940*/  @!P5 IMAD.IADD R237, R237, 0x1, -R2 ;  /* 0x00000001ededd824 */ /* 0x000fc400078e0a02 */
[--C-:B------:R-:W-:Y:S01]  /*14950*/  @!P4 IMAD.IADD R238, R238, 0x1, -R2.reuse ;  /* 0x00000001eeeec824 */ /* 0x100fe200078e0a02 */
[----:B-1----:R-:W3:Y:S04]  /*14960*/  LDL.LU R232, [R1+0x56e0] ;  /* 0x0056e00001e87983 */ /* 0x002ee80000300800 */
[----:B------:R1:W-:Y:S01]  /*14970*/  STL [R1+0x48], R233 ;  /* 0x000048e901007387 */ /* 0x0003e20000100800 */
[----:B------:R-:W-:Y:S01]  /*14980*/  @!P3 IADD3 R246, R246, -R2, RZ ;  /* 0x80000002f6f6b210 */ /* 0x000fe20007ffe0ff */
[--C-:B------:R-:W-:Y:S02]  /*14990*/  @!P2 IMAD.IADD R247, R247, 0x1, -R2.reuse ;  /* 0x00000001f7f7a824 */ /* 0x100fe400078e0a02 */
[----:B-1----:R-:W4:Y:S04]  /*149a0*/  LDL.LU R233, [R1+0x56dc] ;  /* 0x0056dc0001e97983 */ /* 0x002f280000300800 */
[----:B------:R1:W-:Y:S01]  /*149b0*/  STL [R1+0x44], R234 ;  /* 0x000044ea01007387 */ /* 0x0003e20000100800 */
[----:B------:R-:W-:-:S03]  /*149c0*/  @!P1 IMAD.IADD R248, R248, 0x1, -R2 ;  /* 0x00000001f8f89824 */ /* 0x000fc600078e0a02 */
[----:B-1----:R-:W5:Y:S04]  /*149d0*/  LDL.LU R234, [R1+0x56d8] ;  /* 0x0056d80001ea7983 */ /* 0x002f680000300800 */
[----:B------:R1:W-:Y:S01]  /*149e0*/  STL [R1+0x40], R235 ;  /* 0x000040eb01007387 */ /* 0x0003e20000100800 */
[----:B------:R-:W-:-:S03]  /*149f0*/  @!P0 IMAD.IADD R249, R249, 0x1, -R2 ;  /* 0x00000001f9f98824 */ /* 0x000fc600078e0a02 */
[----:B-1----:R-:W2:Y:S04]  /*14a00*/  LDL.LU R235, [R1+0x56d4] ;  /* 0x0056d40001eb7983 */ /* 0x002ea80000300800 */
[----:B------:R1:W-:Y:S01]  /*14a10*/  STL [R1+0x3c], R236 ;  /* 0x00003cec01007387 */ /* 0x0003e20000100800 */
[----:B------:R-:W-:-:S03]  /*14a20*/  @!P6 IMAD.IADD R251, R251, 0x1, -R2 ;  /* 0x00000001fbfbe824 */ /* 0x000fc600078e0a02 */
[----:B-1----:R-:W5:Y:S04]  /*14a30*/  LDL.LU R236, [R1+0x56d0] ;  /* 0x0056d00001ec7983 */ /* 0x002f680000300800 */
[----:B------:R1:W-:Y:S04]  /*14a40*/  STL [R1+0x38], R237 ;  /* 0x000038ed01007387 */ /* 0x0003e80000100800 */
[----:B-1----:R-:W2:Y:S04]  /*14a50*/  LDL.LU R237, [R1+0x56cc] ;  /* 0x0056cc0001ed7983 */ /* 0x002ea80000300800 */
[----:B------:R1:W-:Y:S04]  /*14a60*/  STL [R1+0x34], R238 ;  /* 0x000034ee01007387 */ /* 0x0003e80000100800 */
[----:B-1----:R-:W5:Y:S04]  /*14a70*/  LDL.LU R238, [R1+0x56c8] ;  /* 0x0056c80001ee7983 */ /* 0x002f680000300800 */
[----:B------:R1:W-:Y:S04]  /*14a80*/  STL [R1+0x30], R246 ;  /* 0x000030f601007387 */ /* 0x0003e80000100800 */
[----:B-1----:R-:W3:Y:S04]  /*14a90*/  LDL.LU R246, [R1+0x56c4] ;  /* 0x0056c40001f67983 */ /* 0x002ee80000300800 */
[----:B------:R1:W-:Y:S04]  /*14aa0*/  STL [R1+0x2c], R247 ;  /* 0x00002cf701007387 */ /* 0x0003e80000100800 */
[----:B-1----:R-:W4:Y:S04]  /*14ab0*/  LDL.LU R247, [R1+0x56c0] ;  /* 0x0056c00001f77983 */ /* 0x002f280000300800 */
[----:B------:R1:W-:Y:S04]  /*14ac0*/  STL [R1+0x28], R248 ;  /* 0x000028f801007387 */ /* 0x0003e80000100800 */
[----:B-1----:R-:W2:Y:S04]  /*14ad0*/  LDL.LU R248, [R1+0x56bc] ;  /* 0x0056bc0001f87983 */ /* 0x002ea80000300800 */
[----:B------:R1:W-:Y:S04]  /*14ae0*/  STL [R1+0x24], R249 ;  /* 0x000024f901007387 */ /* 0x0003e80000100800 */
[----:B-1----:R-:W5:Y:S04]  /*14af0*/  LDL.LU R249, [R1+0x56b8] ;  /* 0x0056b80001f97983 */ /* 0x002f680000300800 */
[----:B------:R1:W-:Y:S04]  /*14b00*/  STL [R1+0x20], R251 ;  /* 0x000020fb01007387 */ /* 0x0003e80000100800 */
[----:B-1----:R-:W3:Y:S01]  /*14b10*/  LDL.LU R251, [R1+0x56b4] ;  /* 0x0056b40001fb7983 */ /* 0x002ee20000300800 */
[----:B------:R-:W-:-:S02]  /*14b20*/  ISETP.GT.U32.AND P5, PT, R2, R239, PT ;  /* 0x000000ef0200720c */ /* 0x000fc40003fa4070 */
[C---:B------:R-:W-:Y:S02]  /*14b30*/  ISETP.GT.U32.AND P4, PT, R2.reuse, R240, PT ;  /* 0x000000f00200720c */ /* 0x040fe40003f84070 */
[C---:B------:R-:W-:Y:S02]  /*14b40*/  ISETP.GT.U32.AND P3, PT, R2.reuse, R241, PT ;  /* 0x000000f10200720c */ /* 0x040fe40003f64070 */
[C---:B------:R-:W-:Y:S02]  /*14b50*/  ISETP.GT.U32.AND P2, PT, R2.reuse, R245, PT ;  /* 0x000000f50200720c */ /* 0x040fe40003f44070 */
[C---:B------:R-:W-:Y:S02]  /*14b60*/  ISETP.GT.U32.AND P1, PT, R2.reuse, R244, PT ;  /* 0x000000f40200720c */ /* 0x040fe40003f24070 */
[----:B------:R-:W-:-:S03]  /*14b70*/  ISETP.GT.U32.AND P6, PT, R2, R5, PT ;  /* 0x000000050200720c */ /* 0x000fc60003fc4070 */
[--C-:B------:R-:W-:Y:S01]  /*14b80*/  @!P5 IMAD.IADD R239, R239, 0x1, -R2.reuse ;  /* 0x00000001efefd824 */ /* 0x100fe200078e0a02 */
[----:B------:R-:W-:Y:S01]  /*14b90*/  ISETP.GT.U32.AND P5, PT, R2, R4, PT ;  /* 0x000000040200720c */ /* 0x000fe20003fa4070 */
[--C-:B------:R-:W-:Y:S01]  /*14ba0*/  @!P4 IMAD.IADD R240, R240, 0x1, -R2.reuse ;  /* 0x00000001f0f0c824 */ /* 0x100fe200078e0a02 */
[----:B------:R-:W-:Y:S01]  /*14bb0*/  ISETP.GT.U32.AND P0, PT, R2, R242, PT ;  /* 0x000000f20200720c */ /* 0x000fe20003f04070 */
[--C-:B------:R-:W-:Y:S02]  /*14bc0*/  @!P3 IMAD.IADD R241, R241, 0x1, -R2.reuse ;  /* 0x00000001f1f1b824 */ /* 0x100fe400078e0a02 */
[--C-:B------:R-:W-:Y:S02]  /*14bd0*/  @!P2 IMAD.IADD R245, R245, 0x1, -R2.reuse ;  /* 0x00000001f5f5a824 */ /* 0x100fe400078e0a02 */
[----:B------:R-:W-:Y:S02]  /*14be0*/  @!P1 IADD3 R244, R244, -R2, RZ ;  /* 0x80000002f4f49210 */ /* 0x000fe40007ffe0ff */
[----:B------:R-:W-:Y:S01]  /*14bf0*/  @!P6 IMAD.IADD R5, R5, 0x1, -R2 ;  /* 0x000000010505e824 */ /* 0x000fe200078e0a02 */
[----:B------:R-:W-:-:S03]  /*14c00*/  ISETP.GT.U32.AND P6, PT, R2, R239, PT ;  /* 0x000000ef0200720c */ /* 0x000fc60003fc4070 */
[--C-:B------:R-:W-:Y:S01]  /*14c10*/  @!P5 IMAD.IADD R4, R4, 0x1, -R2.reuse ;  /* 0x000000010404d824 */ /* 0x100fe200078e0a02 */
[----:B------:R-:W-:Y:S01]  /*14c20*/  ISETP.GT.U32.AND P5, PT, R2, R240, PT ;  /* 0x000000f00200720c */ /* 0x000fe20003fa4070 */
[----:B------:R-:W-:Y:S01]  /*14c30*/  @!P0 IMAD.IADD R242, R242, 0x1, -R2 ;  /* 0x00000001f2f28824 */ /* 0x000fe200078e0a02 */
[----:B------:R-:W-:-:S07]  /*14c40*/  IABS R6, R3 ;  /* 0x0000000300067213 */ /* 0x000fce0000000000 */
[----:B------:R-:W-:-:S04]  /*14c50*/  @!P6 IADD3 R239, R239, -R2, RZ ;  /* 0x80000002efefe210 */ /* 0x000fc80007ffe0ff */
[----:B------:R-:W-:Y:S01]  /*14c60*/  @!P5 IMAD.IADD R240, R240, 0x1, -R2 ;  /* 0x00000001f0f0d824 */ /* 0x000fe200078e0a02 */
[----:B------:R1:W-:Y:S01]  /*14c70*/  STL [R1+0x1c], R239 ;  /* 0x00001cef01007387 */ /* 0x0003e20000100800 */
[----:B------:R-:W-:-:S04]  /*14c80*/  IMAD.HI.U32 R3, R252, R6, RZ ;  /* 0x00000006fc037227 */ /* 0x000fc800078e00ff */
[----:B------:R-:W-:Y:S01]  /*14c90*/  IMAD.MOV R3, RZ, RZ, -R3 ;  /* 0x000000ffff037224 */ /* 0x000fe200078e0a03 */
[----:B-1----:R-:W3:Y:S04]  /*14ca0*/  LDL.LU R239, [R1+0x56b0] ;  /* 0x0056b00001ef7983 */ /* 0x002ee80000300800 */
[----:B------:R1:W-:Y:S01]  /*14cb0*/  STL [R1+0x18], R240 ;  /* 0x000018f001007387 */ /* 0x0003e20000100800 */
[----:B------:R-:W-:-:S03]  /*14cc0*/  IMAD R6, R2, R3, R6 ;  /* 0x0000000302067224 */ /* 0x000fc600078e0206 */
[----:B-1----:R-:W3:Y:S01]  /*14cd0*/  LDL.LU R240, [R1+0x56ac] ;  /* 0x0056ac0001f07983 */ /* 0x002ee20000300800 */
[----:B------:R-:W-:Y:S01]  /*14ce0*/  VIADD R3, R243, 0x1fa ;  /* 0x000001faf3037836 */ /* 0x000fe20000000000 */
[C---:B----4-:R-:W-:Y:S02]  /*14cf0*/  ISETP.GT.U32.AND P1, PT, R2.reuse, R247, PT ;  /* 0x000000f70200720c */ /* 0x050fe40003f24070 */
[C---:B--2---:R-:W-:Y:S02]  /*14d00*/  ISETP.GT.U32.AND P2, PT, R2.reuse, R248, PT ;  /* 0x000000f80200720c */ /* 0x044fe40003f44070 */
[C---:B-----5:R-:W-:Y:S02]  /*14d10*/  ISETP.GT.U32.AND P3, PT, R2.reuse, R249, PT ;  /* 0x000000f90200720c */ /* 0x060fe40003f64070 */
[----:B---3--:R-:W-:-:S11]  /*14d20*/  ISETP.GT.U32.AND P4, PT, R2, R251, PT ;  /* 0x000000fb0200720c */ /* 0x008fd60003f84070 */
[--C-:B------:R-:W-:Y:S01]  /*14d30*/  @!P3 IMAD.IADD R249, R249, 0x1, -R2.reuse ;  /* 0x00000001f9f9b824 */ /* 0x100fe200078e0a02 */
[----:B------:R-:W-:Y:S01]  /*14d40*/  ISETP.GT.U32.AND P3, PT, R2, R245, PT ;  /* 0x000000f50200720c */ /* 0x000fe20003f64070 */
[--C-:B------:R-:W-:Y:S01]  /*14d50*/  @!P2 IMAD.IADD R248, R248, 0x1, -R2.reuse ;  /* 0x00000001f8f8a824 */ /* 0x100fe200078e0a02 */
[C---:B------:R-:W-:Y:S01]  /*14d60*/  ISETP.GT.U32.AND P2, PT, R2.reuse, R244, PT ;  /* 0x000000f40200720c */ /* 0x040fe20003f44070 */
[--C-:B------:R-:W-:Y:S01]  /*14d70*/  @!P1 IMAD.IADD R247, R247, 0x1, -R2.reuse ;  /* 0x00000001f7f79824 */ /* 0x100fe200078e0a02 */
[C---:B------:R-:W-:Y:S01]  /*14d80*/  ISETP.GT.U32.AND P1, PT, R2.reuse, R242, PT ;  /* 0x000000f20200720c */ /* 0x040fe20003f24070 */
[----:B------:R-:W-:Y:S01]  /*14d90*/  @!P4 IMAD.IADD R251, R251, 0x1, -R2 ;  /* 0x00000001fbfbc824 */ /* 0x000fe200078e0a02 */
[----:B------:R-:W-:-:S07]  /*14da0*/  ISETP.GT.U32.AND P4, PT, R2, R241, PT ;  /* 0x000000f10200720c */ /* 0x000fce0003f84070 */
[--C-:B------:R-:W-:Y:S02]  /*14db0*/  @!P3 IMAD.IADD R245, R245, 0x1, -R2.reuse ;  /* 0x00000001f5f5b824 */ /* 0x100fe400078e0a02 */
[--C-:B------:R-:W-:Y:S02]  /*14dc0*/  @!P2 IMAD.IADD R244, R244, 0x1, -R2.reuse ;  /* 0x00000001f4f4a824 */ /* 0x100fe400078e0a02 */
[--C-:B------:R-:W-:Y:S02]  /*14dd0*/  @!P1 IMAD.IADD R242, R242, 0x1, -R2.reuse ;  /* 0x00000001f2f29824 */ /* 0x100fe400078e0a02 */
[----:B------:R-:W-:-:S05]  /*14de0*/  @!P4 IMAD.IADD R241, R241, 0x1, -R2 ;  /* 0x00000001f1f1c824 */ /* 0x000fca00078e0a02 */
[----:B------:R1:W-:Y:S04]  /*14df0*/  STL [R1+0x14], R241 ;  /* 0x000014f101007387 */ /* 0x0003e80000100800 */
[----:B-1----:R-:W2:Y:S04]  /*14e00*/  LDL.LU R241, [R1+0x56a8] ;  /* 0x0056a80001f17983 */ /* 0x002ea80000300800 */
[----:B------:R1:W-:Y:S04]  /*14e10*/  STL [R1+0x10], R245 ;  /* 0x000010f501007387 */ /* 0x0003e80000100800 */
[----:B-1----:R-:W3:Y:S04]  /*14e20*/  LDL.LU R245, [R1+0x56a4] ;  /* 0x0056a40001f57983 */ /* 0x002ee80000300800 */
[----:B------:R1:W-:Y:S04]  /*14e30*/  STL [R1+0xc], R244 ;  /* 0x00000cf401007387 */ /* 0x0003e80000100800 */
[----:B-1----:R-:W4:Y:S04]  /*14e40*/  LDL.LU R244, [R1+0x56a0] ;  /* 0x0056a00001f47983 */ /* 0x002f280000300800 */
[----:B------:R1:W-:Y:S04]  /*14e50*/  STL [R1+0x8], R242 ;  /* 0x000008f201007387 */ /* 0x0003e80000100800 */
[----:B-1----:R-:W5:Y:S04]  /*14e60*/  LDL.LU R242, [R1+0x569c] ;  /* 0x00569c0001f27983 */ /* 0x002f680000300800 */
[----:B------:R-:W5:Y:S01]  /*14e70*/  LDL.LU R243, [R1+0x5698] ;  /* 0x0056980001f37983 */ /* 0x000f620000300800 */
[----:B------:R-:W-:-:S02]  /*14e80*/  ISETP.GT.U32.AND P0, PT, R2, R246, PT ;  /* 0x000000f60200720c */ /* 0x000fc40003f04070 */
[C---:B------:R-:W-:Y:S02]  /*14e90*/  ISETP.GT.U32.AND P4, PT, R2.reuse, R251, PT ;  /* 0x000000fb0200720c */ /* 0x040fe40003f84070 */
[----:B------:R-:W-:-:S09]  /*14ea0*/  ISETP.GT.U32.AND P3, PT, R2, R249, PT ;  /* 0x000000f90200720c */ /* 0x000fd20003f64070 */
[--C-:B------:R-:W-:Y:S01]  /*14eb0*/  @!P0 IMAD.IADD R246, R246, 0x1, -R2.reuse ;  /* 0x00000001f6f68824 */ /* 0x100fe200078e0a02 */
[C---:B------:R-:W-:Y:S02]  /*14ec0*/  ISETP.GT.U32.AND P0, PT, R2.reuse, R5, PT ;  /* 0x000000050200720c */ /* 0x040fe40003f04070 */
[C---:B------:R-:W-:Y:S02]  /*14ed0*/  ISETP.GT.U32.AND P5, PT, R2.reuse, R4, PT ;  /* 0x000000040200720c */ /* 0x040fe40003fa4070 */
[C---:B------:R-:W-:Y:S02]  /*14ee0*/  ISETP.GT.U32.AND P2, PT, R2.reuse, R248, PT ;  /* 0x000000f80200720c */ /* 0x040fe40003f44070 */
[----:B------:R-:W-:Y:S01]  /*14ef0*/  ISETP.GT.U32.AND P1, PT, R2, R247, PT ;  /* 0x000000f70200720c */ /* 0x000fe20003f24070 */
[----:B------:R-:W-:Y:S01]  /*14f00*/  @!P3 IMAD.IADD R249, R249, 0x1, -R2 ;  /* 0x00000001f9f9b824 */ /* 0x000fe200078e0a02 */
[----:B------:R-:W-:-:S05]  /*14f10*/  @!P4 IADD3 R251, R251, -R2, RZ ;  /* 0x80000002fbfbc210 */ /* 0x000fca0007ffe0ff */
[--C-:B------:R-:W-:Y:S01]  /*14f20*/  @!P0 IMAD.IADD R5, R5, 0x1, -R2.reuse ;  /* 0x0000000105058824 */ /* 0x100fe200078e0a02 */
[----:B------:R-:W-:Y:S01]  /*14f30*/  ISETP.GT.U32.AND P6, PT, R2, R246, PT ;  /* 0x000000f60200720c */ /* 0x000fe20003fc4070 */
[--C-:B------:R-:W-:Y:S02]  /*14f40*/  @!P5 IMAD.IADD R4, R4, 0x1, -R2.reuse ;  /* 0x000000010404d824 */ /* 0x100fe400078e0a02 */
[--C-:B------:R-:W-:Y:S02]  /*14f50*/  @!P2 IMAD.IADD R248, R248, 0x1, -R2.reuse ;  /* 0x00000001f8f8a824 */ /* 0x100fe400078e0a02 */
[----:B------:R-:W-:Y:S01]  /*14f60*/  @!P1 IMAD.IADD R247, R247, 0x1, -R2 ;  /* 0x00000001f7f79824 */ /* 0x000fe200078e0a02 */
[----:B------:R-:W-:-:S07]  /*14f70*/  ISETP.GT.U32.AND P1, PT, R2, R240, PT ;  /* 0x000000f00200720c */ /* 0x000fce0003f24070 */
[----:B------:R-:W-:Y:S01]  /*14f80*/  @!P6 IMAD.IADD R246, R246, 0x1, -R2 ;  /* 0x00000001f6f6e824 */ /* 0x000fe200078e0a02 */
[----:B------:R-:W-:-:S05]  /*14f90*/  ISETP.GT.U32.AND P6, PT, R2, R239, PT ;  /* 0x000000ef0200720c */ /* 0x000fca0003fc4070 */
[----:B------:R-:W-:Y:S01]  /*14fa0*/  @!P1 IMAD.IADD R240, R240, 0x1, -R2 ;  /* 0x00000001f0f09824 */ /* 0x000fe200078e0a02 */
[----:B------:R-:W-:-:S07]  /*14fb0*/  ISETP.GT.U32.AND P1, PT, R2, R233, PT ;  /* 0x000000e90200720c */ /* 0x000fce0003f24070 */
[----:B------:R-:W-:-:S06]  /*14fc0*/  @!P6 IMAD.IADD R239, R239, 0x1, -R2 ;  /* 0x00000001efefe824 */ /* 0x000fcc00078e0a02 */
[----:B------:R-:W-:Y:S01]  /*14fd0*/  @!P1 IMAD.IADD R233, R233, 0x1, -R2 ;  /* 0x00000001e9e99824 */ /* 0x000fe200078e0a02 */
[----:B------:R-:W-:-:S13]  /*14fe0*/  ISETP.GT.U32.AND P1, PT, R2, R239, PT ;  /* 0x000000ef0200720c */ /* 0x000fda0003f24070 */
[----:B------:R-:W-:Y:S01]  /*14ff0*/  @!P1 IMAD.IADD R239, R239, 0x1, -R2 ;  /* 0x00000001efef9824 */ /* 0x000fe200078e0a02 */
[----:B------:R-:W-:-:S13]  /*15000*/  ISETP.GT.U32.AND P1, PT, R2, R232, PT ;  /* 0x000000e80200720c */ /* 0x000fda0003f24070 */
[----:B------:R-:W-:Y:S01]  /*15010*/  @!P1 IMAD.IADD R232, R232, 0x1, -R2 ;  /* 0x00000001e8e89824 */ /* 0x000fe200078e0a02 */
[----:B------:R-:W-:-:S13]  /*15020*/  ISETP.GT.U32.AND P1, PT, R2, R225, PT ;  /* 0x000000e10200720c */ /* 0x000fda0003f24070 */
[----:B------:R-:W-:Y:S01]  /*15030*/  @!P1 IMAD.IADD R225, R225, 0x1, -R2 ;  /* 0x00000001e1e19824 */ /* 0x000fe200078e0a02 */
[C---:B--2---:R-:W-:Y:S02]  /*15040*/  ISETP.GT.U32.AND P2, PT, R2.reuse, R241, PT ;  /* 0x000000f10200720c */ /* 0x044fe40003f44070 */
[C---:B---3--:R-:W-:Y:S02]  /*15050*/  ISETP.GT.U32.AND P0, PT, R2.reuse, R245, PT ;  /* 0x000000f50200720c */ /* 0x048fe40003f04070 */
[----:B----4-:R-:W-:-:S11]  /*15060*/  ISETP.GT.U32.AND P5, PT, R2, R244, PT ;  /* 0x000000f40200720c */ /* 0x010fd60003fa4070 */
[--C-:B------:R-:W-:Y:S01]  /*15070*/  @!P0 IMAD.IADD R245, R245, 0x1, -R2.reuse ;  /* 0x00000001f5f58824 */ /* 0x100fe200078e0a02 */
[C---:B------:R-:W-:Y:S02]  /*15080*/  ISETP.GT.U32.AND P0, PT, R2.reuse, R238, PT ;  /* 0x000000ee0200720c */ /* 0x040fe40003f04070 */
[C---:B-----5:R-:W-:Y:S02]  /*15090*/  ISETP.GT.U32.AND P3, PT, R2.reuse, R242, PT ;  /* 0x000000f20200720c */ /* 0x060fe40003f64070 */
[----:B------:R-:W-:Y:S01]  /*150a0*/  ISETP.GT.U32.AND P4, PT, R2, R243, PT ;  /* 0x000000f30200720c */ /* 0x000fe20003f84070 */
[----:B------:R-:W-:Y:S01]  /*150b0*/  @!P5 IMAD.IADD R244, R244, 0x1, -R2 ;  /* 0x00000001f4f4d824 */ /* 0x000fe200078e0a02 */
[----:B------:R-:W-:-:S09]  /*150c0*/  ISETP.GT.U32.AND P5, PT, R2, R237, PT ;  /* 0x000000ed0200720c */ /* 0x000fd20003fa4070 */
[--C-:B------:R-:W-:Y:S01]  /*150d0*/  @!P3 IMAD.IADD R242, R242, 0x1, -R2.reuse ;  /* 0x00000001f2f2b824 */ /* 0x100fe200078e0a02 */
[C---:B------:R-:W-:Y:S01]  /*150e0*/  ISETP.GT.U32.AND P3, PT, R2.reuse, R235, PT ;  /* 0x000000eb0200720c */ /* 0x040fe20003f64070 */
[--C-:B------:R-:W-:Y:S01]  /*150f0*/  @!P4 IMAD.IADD R243, R243, 0x1, -R2.reuse ;  /* 0x00000001f3f3c824 */ /* 0x100fe200078e0a02 */
[----:B------:R-:W-:Y:S01]  /*15100*/  ISETP.GT.U32.AND P4, PT, R2, R236, PT ;  /* 0x000000ec0200720c */ /* 0x000fe20003f84070 */
[----:B------:R-:W-:Y:S01]  /*15110*/  @!P0 IMAD.IADD R238, R238, 0x1, -R2 ;  /* 0x00000001eeee8824 */ /* 0x000fe200078e0a02 */
[----:B------:R-:W-:Y:S02]  /*15120*/  @!P2 IADD3 R241, R241, -R2, RZ ;  /* 0x80000002f1f1a210 */ /* 0x000fe40007ffe0ff */
[C---:B------:R-:W-:Y:S02]  /*15130*/  ISETP.GT.U32.AND P2, PT, R2.reuse, R234, PT ;  /* 0x000000ea0200720c */ /* 0x040fe40003f44070 */
[----:B------:R-:W-:-:S05]  /*15140*/  ISETP.GT.U32.AND P0, PT, R2, R244, PT ;  /* 0x000000f40200720c */ /* 0x000fca0003f04070 */
[--C-:B------:R-:W-:Y:S01]  /*15150*/  @!P3 IMAD.IADD R235, R235, 0x1, -R2.reuse ;  /* 0x00000001ebebb824 */ /* 0x100fe200078e0a02 */
[----:B------:R-:W-:Y:S01]  /*15160*/  ISETP.GT.U32.AND P3, PT, R2, R241, PT ;  /* 0x000000f10200720c */ /* 0x000fe20003f64070 */
[--C-:B------:R-:W-:Y:S01]  /*15170*/  @!P4 IMAD.IADD R236, R236, 0x1, -R2.reuse ;  /* 0x00000001ececc824 */ /* 0x100fe200078e0a02 */
[C---:B------:R-:W-:Y:S01]  /*15180*/  ISETP.GT.U32.AND P4, PT, R2.reuse, R242, PT ;  /* 0x000000f20200720c */ /* 0x040fe20003f84070 */
[--C-:B------:R-:W-:Y:S01]  /*15190*/  @!P5 IMAD.IADD R237, R237, 0x1, -R2.reuse ;  /* 0x00000001ededd824 */ /* 0x100fe200078e0a02 */
[----:B------:R-:W-:Y:S01]  /*151a0*/  ISETP.GT.U32.AND P5, PT, R2, R243, PT ;  /* 0x000000f30200720c */ /* 0x000fe20003fa4070 */
[--C-:B------:R-:W-:Y:S01]  /*151b0*/  @!P2 IMAD.IADD R234, R234, 0x1, -R2.reuse ;  /* 0x00000001eaeaa824 */ /* 0x100fe200078e0a02 */
[----:B------:R-:W-:Y:S01]  /*151c0*/  ISETP.GT.U32.AND P2, PT, R2, R240, PT ;  /* 0x000000f00200720c */ /* 0x000fe20003f44070 */
[----:B------:R-:W-:Y:S01]  /*151d0*/  @!P0 IMAD.IADD R244, R244, 0x1, -R2 ;  /* 0x00000001f4f48824 */ /* 0x000fe200078e0a02 */
[----:B------:R-:W-:-:S05]  /*151e0*/  ISETP.GT.U32.AND P0, PT, R2, R238, PT ;  /* 0x000000ee0200720c */ /* 0x000fca0003f04070 */
[--C-:B------:R-:W-:Y:S01]  /*151f0*/  @!P3 IMAD.IADD R241, R241, 0x1, -R2.reuse ;  /* 0x00000001f1f1b824 */ /* 0x100fe200078e0a02 */
[----:B------:R-:W-:Y:S01]  /*15200*/  ISETP.GT.U32.AND P3, PT, R2, R235, PT ;  /* 0x000000eb0200720c */ /* 0x000fe20003f64070 */
[--C-:B------:R-:W-:Y:S01]  /*15210*/  @!P4 IMAD.IADD R242, R242, 0x1, -R2.reuse ;  /* 0x00000001f2f2c824 */ /* 0x100fe200078e0a02 */
[C---:B------:R-:W-:Y:S01]  /*15220*/  ISETP.GT.U32.AND P4, PT, R2.reuse, R236, PT ;  /* 0x000000ec0200720c */ /* 0x040fe20003f84070 */
[--C-:B------:R-:W-:Y:S01]  /*15230*/  @!P5 IMAD.IADD R243, R243, 0x1, -R2.reuse ;  /* 0x00000001f3f3d824 */ /* 0x100fe200078e0a02 */
[C---:B------:R-:W-:Y:S02]  /*15240*/  ISETP.GT.U32.AND P6, PT, R2.reuse, R245, PT ;  /* 0x000000f50200720c */ /* 0x040fe40003fc4070 */
[----:B------:R-:W-:Y:S01]  /*15250*/  ISETP.GT.U32.AND P5, PT, R2, R237, PT ;  /* 0x000000ed0200720c */ /* 0x000fe20003fa4070 */
[--C-:B------:R-:W-:Y:S01]  /*15260*/  @!P2 IMAD.IADD R240, R240, 0x1, -R2.reuse ;  /* 0x00000001f0f0a824 */ /* 0x100fe200078e0a02 */
[----:B------:R-:W-:Y:S01]  /*15270*/  ISETP.GT.U32.AND P2, PT, R2, R234, PT ;  /* 0x000000ea0200720c */ /* 0x000fe20003f44070 */
[----:B------:R-:W-:Y:S01]  /*15280*/  @!P0 IMAD.IADD R238, R238, 0x1, -R2 ;  /* 0x00000001eeee8824 */ /* 0x000fe200078e0a02 */
[----:B------:R-:W-:-:S03]  /*15290*/  ISETP.GT.U32.AND P0, PT, R2, R231, PT ;  /* 0x000000e70200720c */ /* 0x000fc60003f04070 */
[--C-:B------:R-:W-:Y:S01]  /*152a0*/  @!P3 IMAD.IADD R235, R235, 0x1, -R2.reuse ;  /* 0x00000001ebebb824 */ /* 0x100fe200078e0a02 */
[----:B------:R-:W-:Y:S02]  /*152b0*/  ISETP.GT.U32.AND P3, PT, R2, R228, PT ;  /* 0x000000e40200720c */ /* 0x000fe40003f64070 */
[-C--:B------:R-:W-:Y:S02]  /*152c0*/  @!P4 IADD3 R236, R236, -R2.reuse, RZ ;  /* 0x80000002ececc210 */ /* 0x080fe40007ffe0ff */
[C---:B------:R-:W-:Y:S02]  /*152d0*/  ISETP.GT.U32.AND P4, PT, R2.reuse, R229, PT ;  /* 0x000000e50200720c */ /* 0x040fe40003f84070 */
[----:B------:R-:W-:Y:S01]  /*152e0*/  @!P6 IADD3 R245, R245, -R2, RZ ;  /* 0x80000002f5f5e210 */ /* 0x000fe20007ffe0ff */
[--C-:B------:R-:W-:Y:S01]  /*152f0*/  @!P5 IMAD.IADD R237, R237, 0x1, -R2.reuse ;  /* 0x00000001ededd824 */ /* 0x100fe200078e0a02 */
[C---:B------:R-:W-:Y:S02]  /*15300*/  ISETP.GT.U32.AND P6, PT, R2.reuse, R233, PT ;  /* 0x000000e90200720c */ /* 0x040fe40003fc4070 */
        /* <DEDUP_REMOVED lines=8> */
[----:B------:R-:W-:-:S03]  /*15390*/  ISETP.GT.U32.AND P4, PT, R2, R222, PT ;  /* 0x000000de0200720c */ /* 0x000fc60003f84070 */
[--C-:B------:R-:W-:Y:S01]  /*153a0*/  @!P6 IMAD.IADD R233, R233, 0x1, -R2.reuse ;  /* 0x00000001e9e9e824 */ /* 0x100fe200078e0a02 */
[----:B------:R-:W-:Y:S01]  /*153b0*/  ISETP.GT.U32.AND P6, PT, R2, R226, PT ;  /* 0x000000e20200720c */ /* 0x000fe20003fc4070 */
[--C-:B------:R-:W-:Y:S01]  /*153c0*/  @!P5 IMAD.IADD R230, R230, 0x1, -R2.reuse ;  /* 0x00000001e6e6d824 */ /* 0x100fe200078e0a02 */
[----:B------:R-:W-:Y:S02]  /*153d0*/  ISETP.GT.U32.AND P5, PT, R2, R223, PT ;  /* 0x000000df0200720c */ /* 0x000fe40003fa4070 */
[----:B------:R-:W-:Y:S01]  /*153e0*/  @!P2 IADD3 R227, R227, -R2, RZ ;  /* 0x80000002e3e3a210 */ /* 0x000fe20007ffe0ff */
[--C-:B------:R-:W-:Y:S01]  /*153f0*/  @!P0 IMAD.IADD R224, R224, 0x1, -R2.reuse ;  /* 0x00000001e0e08824 */ /* 0x100fe200078e0a02 */
[C---:B------:R-:W-:Y:S02]  /*15400*/  ISETP.GT.U32.AND P2, PT, R2.reuse, R220, PT ;  /* 0x000000dc0200720c */ /* 0x040fe40003f44070 */
[C---:B------:R-:W-:Y:S02]  /*15410*/  ISETP.GT.U32.AND P1, PT, R2.reuse, R231, PT ;  /* 0x000000e70200720c */ /* 0x040fe40003f24070 */
[----:B------:R-:W-:Y:S01]  /*15420*/  ISETP.GT.U32.AND P0, PT, R2, R230, PT ;  /* 0x000000e60200720c */ /* 0x000fe20003f04070 */
[--C-:B------:R-:W-:Y:S01]  /*15430*/  @!P4 IMAD.IADD R222, R222, 0x1, -R2.reuse ;  /* 0x00000001dedec824 */ /* 0x100fe200078e0a02 */
[C---:B------:R-:W-:Y:S01]  /*15440*/  ISETP.GT.U32.AND P4, PT, R2.reuse, R228, PT ;  /* 0x000000e40200720c */ /* 0x040fe20003f84070 */
[--C-:B------:R-:W-:Y:S01]  /*15450*/  @!P3 IMAD.IADD R221, R221, 0x1, -R2.reuse ;  /* 0x00000001ddddb824 */ /* 0x100fe200078e0a02 */
[----:B------:R-:W-:Y:S01]  /*15460*/  ISETP.GT.U32.AND P3, PT, R2, R227, PT ;  /* 0x000000e30200720c */ /* 0x000fe20003f64070 */
[----:B------:R-:W-:-:S02]  /*15470*/  @!P6 IMAD.IADD R226, R226, 0x1, -R2 ;  /* 0x00000001e2e2e824 */ /* 0x000fc400078e0a02 */
        /* <DEDUP_REMOVED lines=12> */
[C---:B------:R-:W-:Y:S01]  /*15540*/  ISETP.GT.U32.AND P3, PT, R2.reuse, R221, PT ;  /* 0x000000dd0200720c */ /* 0x040fe20003f64070 */
[--C-:B------:R-:W-:Y:S01]  /*15550*/  @!P5 IMAD.IADD R229, R229, 0x1, -R2.reuse ;  /* 0x00000001e5e5d824 */ /* 0x100fe200078e0a02 */
[----:B------:R-:W-:Y:S01]  /*15560*/  ISETP.GT.U32.AND P5, PT, R2, R223, PT ;  /* 0x000000df0200720c */ /* 0x000fe20003fa4070 */
        /* <DEDUP_REMOVED lines=10> */
[----:B------:R-:W-:Y:S01]  /*15610*/  @!P3 IMAD.IADD R221, R221, 0x1, -R2 ;  /* 0x00000001ddddb824 */ /* 0x000fe200078e0a02 */
[----:B------:R-:W-:-:S02]  /*15620*/  ISETP.GT.U32.AND P3, PT, R2, R214, PT ;  /* 0x000000d60200720c */ /* 0x000fc40003f64070 */
[----:B------:R-:W-:Y:S02]  /*15630*/  @!P5 IADD3 R223, R223, -R2, RZ ;  /* 0x80000002dfdfd210 */ /* 0x000fe40007ffe0ff */
        /* <DEDUP_REMOVED lines=9> */
[----:B------:R-:W-:Y:S01]  /*156d0*/  @!P4 IMAD.IADD R215, R215, 0x1, -R2 ;  /* 0x00000001d7d7c824 */ /* 0x000fe200078e0a02 */
[----:B------:R-:W-:-:S02]  /*156e0*/  @!P3 IADD3 R214, R214, -R2, RZ ;  /* 0x80000002d6d6b210 */ /* 0x000fc40007ffe0ff */
[C---:B------:R-:W-:Y:S02]  /*156f0*/  ISETP.GT.U32.AND P4, PT, R2.reuse, R208, PT ;  /* 0x000000d00200720c */ /* 0x040fe40003f84070 */
[----:B------:R-:W-:Y:S01]  /*15700*/  ISETP.GT.U32.AND P3, PT, R2, R207, PT ;  /* 0x000000cf0200720c */ /* 0x000fe20003f64070 */
[--C-:B------:R-:W-:Y:S01]  /*15710*/  @!P5 IMAD.IADD R216, R216, 0x1, -R2.reuse ;  /* 0x00000001d8d8d824 */ /* 0x100fe200078e0a02 */
[----:B------:R-:W-:Y:S01]  /*15720*/  ISETP.GT.U32.AND P5, PT, R2, R209, PT ;  /* 0x000000d10200720c */ /* 0x000fe20003fa4070 */
[--C-:B------:R-:W-:Y:S02]  /*15730*/  @!P6 IMAD.IADD R213, R213, 0x1, -R2.reuse ;  /* 0x00000001d5d5e824 */ /* 0x100fe400078e0a02 */
        /* <DEDUP_REMOVED lines=9> */
[C---:B------:R-:W-:Y:S01]  /*157d0*/  ISETP.GT.U32.AND P3, PT, R2.reuse, R213, PT ;  /* 0x000000d50200720c */ /* 0x040fe20003f64070 */
[----:B------:R-:W-:Y:S01]  /*157e0*/  @!P5 IMAD.IADD R209, R209, 0x1, -R2 ;  /* 0x00000001d1d1d824 */ /* 0x000fe200078e0a02 */
[----:B------:R-:W-:-:S02]  /*157f0*/  ISETP.GT.U32.AND P5, PT, R2, R215, PT ;  /* 0x000000d70200720c */ /* 0x000fc40003fa4070 */
[----:B------:R-:W-:Y:S02]  /*15800*/  ISETP.GT.U32.AND P6, PT, R2, R219, PT ;  /* 0x000000db0200720c */ /* 0x000fe40003fc4070 */
[----:B------:R-:W-:Y:S01]  /*15810*/  @!P2 IADD3 R218, R218, -R2, RZ ;  /* 0x80000002dadaa210 */ /* 0x000fe20007ffe0ff */
[--C-:B------:R-:W-:Y:S01]  /*15820*/  @!P1 IMAD.IADD R217, R217, 0x1, -R2.reuse ;  /* 0x00000001d9d99824 */ /* 0x100fe200078e0a02 */
[----:B------:R-:W-:Y:S01]  /*15830*/  ISETP.GT.U32.AND P2, PT, R2, R212, PT ;  /* 0x000000d40200720c */ /* 0x000fe20003f44070 */
[--C-:B------:R-:W-:Y:S01]  /*15840*/  @!P0 IMAD.IADD R216, R216, 0x1, -R2.reuse ;  /* 0x00000001d8d88824 */ /* 0x100fe200078e0a02 */
[C---:B------:R-:W-:Y:S02]  /*15850*/  ISETP.GT.U32.AND P1, PT, R2.reuse, R211, PT ;  /* 0x000000d30200720c */ /* 0x040fe40003f24070 */
[----:B------:R-:W-:Y:S01]  /*15860*/  ISETP.GT.U32.AND P0, PT, R2, R210, PT ;  /* 0x000000d20200720c */ /* 0x000fe20003f04070 */
[--C-:B------:R-:W-:Y:S01]  /*15870*/  @!P4 IMAD.IADD R214, R214, 0x1, -R2.reuse ;  /* 0x00000001d6d6c824 */ /* 0x100fe200078e0a02 */
[C---:B------:R-:W-:Y:S01]  /*15880*/  ISETP.GT.U32.AND P4, PT, R2.reuse, R208, PT ;  /* 0x000000d00200720c */ /* 0x040fe20003f84070 */
[--C-:B------:R-:W-:Y:S01]  /*15890*/  @!P3 IMAD.IADD R213, R213, 0x1, -R2.reuse ;  /* 0x00000001d5d5b824 */ /* 0x100fe200078e0a02 */
[C---:B------:R-:W-:Y:S01]  /*158a0*/  ISETP.GT.U32.AND P3, PT, R2.reuse, R206, PT ;  /* 0x000000ce0200720c */ /* 0x040fe20003f64070 */
        /* <DEDUP_REMOVED lines=24> */
[----:B------:R-:W-:Y:S01]  /*15a30*/  @!P4 IADD3 R201, R201, -R2, RZ ;  /* 0x80000002c9c9c210 */ /* 0x000fe20007ffe0ff */
[--C-:B------:R-:W-:Y:S01]  /*15a40*/  @!P3 IMAD.IADD R199, R199, 0x1, -R2.reuse ;  /* 0x00000001c7c7b824 */ /* 0x100fe200078e0a02 */
        /* <DEDUP_REMOVED lines=11> */
[----:B------:R-:W-:Y:S01]  /*15b00*/  STL [R1+0x53a4], R3 ;  /* 0x0053a40301007387 */ /* 0x000fe20000100800 */
[----:B------:R-:W-:Y:S01]  /*15b10*/  @!P4 IMAD.IADD R194, R194, 0x1, -R2 ;  /* 0x00000001c2c2c824 */ /* 0x000fe200078e0a02 */
[----:B------:R-:W-:-:S02]  /*15b20*/  @!P3 IADD3 R205, R205, -R2, RZ ;  /* 0x80000002cdcdb210 */ /* 0x000fc40007ffe0ff */
[----:B------:R-:W-:Y:S01]  /*15b30*/  STL [R1+0x4], R5 ;  /* 0x0000040501007387 */ /* 0x000fe20000100800 */
[C---:B------:R-:W-:Y:S02]  /*15b40*/  ISETP.GT.U32.AND P4, PT, R2.reuse, R200, PT ;  /* 0x000000c80200720c */ /* 0x040fe40003f84070 */
[----:B------:R-:W-:Y:S01]  /*15b50*/  ISETP.GT.U32.AND P3, PT, R2, R199, PT ;  /* 0x000000c70200720c */ /* 0x000fe20003f64070 */
[----:B------:R-:W-:Y:S01]  /*15b60*/  STL [R1+0x5670], R251 ;  /* 0x005670fb01007387 */ /* 0x000fe20000100800 */
[----:B------:R-:W-:-:S03]  /*15b70*/  @!P5 IMAD.IADD R195, R195, 0x1, -R2 ;  /* 0x00000001c3c3d824 */ /* 0x000fc600078e0a02 */
[----:B------:R-:W-:Y:S01]  /*15b80*/  STL [R1], R4 ;  /* 0x0000000401007387 */ /* 0x000fe20000100800 */
[----:B------:R-:W-:-:S03]  /*15b90*/  ISETP.GT.U32.AND P6, PT, R2, R206, PT ;  /* 0x000000ce0200720c */ /* 0x000fc60003fc4070 */
[----:B------:R-:W-:Y:S01]  /*15ba0*/  STL [R1+0x566c], R249 ;  /* 0x00566cf901007387 */ /* 0x000fe20000100800 */
[----:B------:R-:W-:-:S03]  /*15bb0*/  ISETP.GT.U32.AND P5, PT, R2, R201, PT ;  /* 0x000000c90200720c */ /* 0x000fc60003fa4070 */
[----:B------:R-:W-:Y:S04]  /*15bc0*/  STL [R1+0x5668], R248 ;  /* 0x005668f801007387 */ /* 0x000fe80000100800 */
[----:B------:R1:W-:Y:S01]  /*15bd0*/  STL [R1+0x5664], R247 ;  /* 0x005664f701007387 */ /* 0x0003e20000100800 */
[----:B------:R-:W-:-:S03]  /*15be0*/  @!P2 IMAD.IADD R204, R204, 0x1, -R2 ;  /* 0x00000001cccca824 */ /* 0x000fc600078e0a02 */
[----:B------:R-:W-:Y:S01]  /*15bf0*/  STL [R1+0x5674], R246 ;  /* 0x005674f601007387 */ /* 0x000fe20000100800 */
[--C-:B------:R-:W-:Y:S01]  /*15c00*/  @!P1 IMAD.IADD R203, R203, 0x1, -R2.reuse ;  /* 0x00000001cbcb9824 */ /* 0x100fe200078e0a02 */
[----:B------:R-:W-:Y:S01]  /*15c10*/  ISETP.GT.U32.AND P2, PT, R2, R198, PT ;  /* 0x000000c60200720c */ /* 0x000fe20003f44070 */
[--C-:B------:R-:W-:Y:S01]  /*15c20*/  @!P0 IMAD.IADD R202, R202, 0x1, -R2.reuse ;  /* 0x00000001caca8824 */ /* 0x100fe200078e0a02 */
[----:B-1----:R-:W2:Y:S01]  /*15c30*/  LDL R247, [R1+0x3450] ;  /* 0x0034500001f77983 */ /* 0x002ea20000100800 */
        /* <DEDUP_REMOVED lines=45> */
[----:B------:R-:W-:-:S02]  /*15f10*/  @!P3 IADD3 R191, R191, -R2, RZ ;  /* 0x80000002bfbfb210 */ /* 0x000fc40007ffe0ff */
[C---:B------:R-:W-:Y:S02]  /*15f20*/  ISETP.GT.U32.AND P4, PT, R2.reuse, R185, PT ;  /* 0x000000b90200720c */ /* 0x040fe40003f84070 */
[C---:B------:R-:W-:Y:S01]  /*15f30*/  ISETP.GT.U32.AND P3, PT, R2.reuse, R184, PT ;  /* 0x000000b80200720c */ /* 0x040fe20003f64070 */
        /* <DEDUP_REMOVED lines=53> */
[----:B------:R-:W-:Y:S01]  /*16290*/  @!P3 IMAD.IADD R176, R176, 0x1, -R2 ;  /* 0x00000001b0b0b824 */ /* 0x000fe200078e0a02 */
[----:B------:R-:W-:-:S03]  /*162a0*/  ISETP.GT.U32.AND P3, PT, R2, R170, PT ;  /* 0x000000aa0200720c */ /* 0x000fc60003f64070 */
[----:B------:R-:W-:Y:S02]  /*162b0*/  @!P5 IADD3 R178, R178, -R2, RZ ;  /* 0x80000002b2b2d210 */ /* 0x000fe40007ffe0ff */
[C---:B------:R-:W-:Y:S02]  /*162c0*/  ISETP.GT.U32.AND P5, PT, R2.reuse, R172, PT ;  /* 0x000000ac0200720c */ /* 0x040fe40003fa4070 */
        /* <DEDUP_REMOVED lines=39> */
[----:B------:R-:W-:Y:S01]  /*16540*/  @!P5 IMAD.IADD R158, R158, 0x1, -R2 ;  /* 0x000000019e9ed824 */ /* 0x000fe200078e0a02 */
[----:B------:R-:W-:-:S02]  /*16550*/  ISETP.GT.U32.AND P5, PT, R2, R164, PT ;  /* 0x000000a40200720c */ /* 0x000fc40003fa4070 */
[-C--:B------:R-:W-:Y:S01]  /*16560*/  @!P6 IADD3 R161, R161, -R2.reuse, RZ ;  /* 0x80000002a1a1e210 */ /* 0x080fe20007ffe0ff */
[--C-:B------:R-:W-:Y:S01]  /*16570*/  @!P2 IMAD.IADD R155, R155, 0x1, -R2.reuse ;  /* 0x000000019b9ba824 */ /* 0x100fe200078e0a02 */
[----:B------:R-:W-:Y:S01]  /*16580*/  ISETP.GT.U32.AND P6, PT, R2, R167, PT ;  /* 0x000000a70200720c */ /* 0x000fe20003fc4070 */
[--C-:B------:R-:W-:Y:S01]  /*16590*/  @!P0 IMAD.IADD R166, R166, 0x1, -R2.reuse ;  /* 0x00000001a6a68824 */ /* 0x100fe200078e0a02 */
[C---:B------:R-:W-:Y:S02]  /*165a0*/  ISETP.GT.U32.AND P2, PT, R2.reuse, R161, PT ;  /* 0x000000a10200720c */ /* 0x040fe40003f44070 */
[----:B------:R-:W-:Y:S02]  /*165b0*/  @!P1 IADD3 R165, R165, -R2, RZ ;  /* 0x80000002a5a59210 */ /* 0x000fe40007ffe0ff */
[C---:B------:R-:W-:Y:S02]  /*165c0*/  ISETP.GT.U32.AND P0, PT, R2.reuse, R160, PT ;  /* 0x000000a00200720c */ /* 0x040fe40003f04070 */
        /* <DEDUP_REMOVED lines=35> */
[----:B------:R-:W-:-:S02]  /*16800*/  @!P6 IMAD.IADD R148, R148, 0x1, -R2 ;  /* 0x000000019494e824 */ /* 0x000fc400078e0a02 */
[----:B------:R-:W-:Y:S02]  /*16810*/  @!P2 IADD3 R147, R147, -R2, RZ ;  /* 0x800000029393a210 */ /* 0x000fe40007ffe0ff */
[--C-:B------:R-:W-:Y:S01]  /*16820*/  @!P0 IMAD.IADD R146, R146, 0x1, -R2.reuse ;  /* 0x0000000192928824 */ /* 0x100fe200078e0a02 */
[C---:B------:R-:W-:Y:S01]  /*16830*/  ISETP.GT.U32.AND P2, PT, R2.reuse, R153, PT ;  /* 0x000000990200720c */ /* 0x040fe20003f44070 */
[--C-:B------:R-:W-:Y:S01]  /*16840*/  @!P1 IMAD.IADD R145, R145, 0x1, -R2.reuse ;  /* 0x0000000191919824 */ /* 0x100fe200078e0a02 */
[C---:B------:R-:W-:Y:S02]  /*16850*/  ISETP.GT.U32.AND P0, PT, R2.reuse, R152, PT ;  /* 0x000000980200720c */ /* 0x040fe40003f04070 */
[C---:B------:R-:W-:Y:S01]  /*16860*/  ISETP.GT.U32.AND P1, PT, R2.reuse, R151, PT ;  /* 0x000000970200720c */ /* 0x040fe20003f24070 */
[--C-:B------:R-:W-:Y:S01]  /*16870*/  @!P4 IMAD.IADD R143, R143, 0x1, -R2.reuse ;  /* 0x000000018f8fc824 */ /* 0x100fe200078e0a02 */
[----:B------:R-:W-:Y:S01]  /*16880*/  ISETP.GT.U32.AND P4, PT, R2, R149, PT ;  /* 0x000000950200720c */ /* 0x000fe20003f84070 */
[--C-:B------:R-:W-:Y:S01]  /*16890*/  @!P3 IMAD.IADD R142, R142, 0x1, -R2.reuse ;  /* 0x000000018e8eb824 */ /* 0x100fe200078e0a02 */
[----:B------:R-:W-:Y:S01]  /*168a0*/  ISETP.GT.U32.AND P3, PT, R2, R148, PT ;  /* 0x000000940200720c */ /* 0x000fe20003f64070 */
[----:B------:R-:W-:Y:S01]  /*168b0*/  @!P5 IMAD.IADD R144, R144, 0x1, -R2 ;  /* 0x000000019090d824 */ /* 0x000fe200078e0a02 */
[----:B------:R-:W-:-:S02]  /*168c0*/  ISETP.GT.U32.AND P5, PT, R2, R150, PT ;  /* 0x000000960200720c */ /* 0x000fc40003fa4070 */
[C---:B------:R-:W-:Y:S01]  /*168d0*/  ISETP.GT.U32.AND P6, PT, R2.reuse, R154, PT ;  /* 0x0000009a0200720c */ /* 0x040fe20003fc4070 */
[--C-:B------:R-:W-:Y:S01]  /*168e0*/  @!P2 IMAD.IADD R153, R153, 0x1, -R2.reuse ;  /* 0x000000019999a824 */ /* 0x100fe200078e0a02 */
[----:B------:R-:W-:Y:S01]  /*168f0*/  ISETP.GT.U32.AND P2, PT, R2, R147, PT ;  /* 0x000000930200720c */ /* 0x000fe20003f44070 */
[--C-:B------:R-:W-:Y:S01]  /*16900*/  @!P0 IMAD.IADD R152, R152, 0x1, -R2.reuse ;  /* 0x0000000198988824 */ /* 0x100fe200078e0a02 */
[C---:B------:R-:W-:Y:S02]  /*16910*/  ISETP.GT.U32.AND P0, PT, R2.reuse, R146, PT ;  /* 0x000000920200720c */ /* 0x040fe40003f04070 */
[----:B------:R-:W-:Y:S02]  /*16920*/  @!P1 IADD3 R151, R151, -R2, RZ ;  /* 0x8000000297979210 */ /* 0x000fe40007ffe0ff */
        /* <DEDUP_REMOVED lines=31> */
[----:B------:R-:W-:Y:S02]  /*16b20*/  @!P3 IADD3 R134, R134, -R2, RZ ;  /* 0x800000028686b210 */ /* 0x000fe40007ffe0ff */
[C---:B------:R-:W-:Y:S01]  /*16b30*/  ISETP.GT.U32.AND P3, PT, R2.reuse, R140, PT ;  /* 0x0000008c0200720c */ /* 0x040fe20003f64070 */
[--C-:B------:R-:W-:Y:S01]  /*16b40*/  @!P5 IMAD.IADD R137, R137, 0x1, -R2.reuse ;  /* 0x000000018989d824 */ /* 0x100fe200078e0a02 */
[C---:B------:R-:W-:Y:S01]  /*16b50*/  ISETP.GT.U32.AND P5, PT, R2.reuse, R130, PT ;  /* 0x000000820200720c */ /* 0x040fe20003fa4070 */
[--C-:B------:R-:W-:Y:S02]  /*16b60*/  @!P6 IMAD.IADD R135, R135, 0x1, -R2.reuse ;  /* 0x000000018787e824 */ /* 0x100fe400078e0a02 */
        /* <DEDUP_REMOVED lines=11> */
[----:B------:R-:W-:-:S03]  /*16c20*/  ISETP.GT.U32.AND P5, PT, R2, R136, PT ;  /* 0x000000880200720c */ /* 0x000fc60003fa4070 */
[--C-:B------:R-:W-:Y:S01]  /*16c30*/  @!P2 IMAD.IADD R139, R139, 0x1, -R2.reuse ;  /* 0x000000018b8ba824 */ /* 0x100fe200078e0a02 */
[----:B------:R-:W-:Y:S02]  /*16c40*/  ISETP.GT.U32.AND P2, PT, R2, R133, PT ;  /* 0x000000850200720c */ /* 0x000fe40003f44070 */
[----:B------:R-:W-:Y:S01]  /*16c50*/  @!P0 IADD3 R138, R138, -R2, RZ ;  /* 0x800000028a8a8210 */ /* 0x000fe20007ffe0ff */
[--C-:B------:R-:W-:Y:S01]  /*16c60*/  @!P1 IMAD.IADD R137, R137, 0x1, -R2.reuse ;  /* 0x0000000189899824 */ /* 0x100fe200078e0a02 */
[C---:B------:R-:W-:Y:S02]  /*16c70*/  ISETP.GT.U32.AND P0, PT, R2.reuse, R132, PT ;  /* 0x000000840200720c */ /* 0x040fe40003f04070 */
[C---:B------:R-:W-:Y:S01]  /*16c80*/  ISETP.GT.U32.AND P1, PT, R2.reuse, R131, PT ;  /* 0x000000830200720c */ /* 0x040fe20003f24070 */
[--C-:B------:R-:W-:Y:S01]  /*16c90*/  @!P4 IMAD.IADD R135, R135, 0x1, -R2.reuse ;  /* 0x000000018787c824 */ /* 0x100fe200078e0a02 */
[----:B------:R-:W-:Y:S01]  /*16ca0*/  ISETP.GT.U32.AND P4, PT, R2, R128, PT ;  /* 0x000000800200720c */ /* 0x000fe20003f84070 */
        /* <DEDUP_REMOVED lines=20> */
[----:B------:R-:W-:Y:S01]  /*16df0*/  IABS R5, R3 ;  /* 0x0000000300057213 */ /* 0x000fe20000000000 */
[--C-:B------:R-:W-:Y:S01]  /*16e00*/  @!P0 IMAD.IADD R125, R125, 0x1, -R2.reuse ;  /* 0x000000017d7d8824 */ /* 0x100fe200078e0a02 */
[----:B------:R-:W-:Y:S01]  /*16e10*/  ISETP.GT.U32.AND P2, PT, R2, R119, PT ;  /* 0x000000770200720c */ /* 0x000fe20003f44070 */
[--C-:B------:R-:W-:Y:S01]  /*16e20*/  @!P1 IMAD.IADD R124, R124, 0x1, -R2.reuse ;  /* 0x000000017c7c9824 */ /* 0x100fe200078e0a02 */
[C---:B------:R-:W-:Y:S02]  /*16e30*/  ISETP.GT.U32.AND P0, PT, R2.reuse, R118, PT ;  /* 0x000000760200720c */ /* 0x040fe40003f04070 */
[----:B------:R-:W-:Y:S01]  /*16e40*/  ISETP.GT.U32.AND P1, PT, R2, R117, PT ;  /* 0x000000750200720c */ /* 0x000fe20003f24070 */
[----:B------:R-:W-:Y:S01]  /*16e50*/  STL [R1+0x5678], R245 ;  /* 0x005678f501007387 */ /* 0x000fe20000100800 */
[----:B--2---:R-:W-:Y:S01]  /*16e60*/  VIADD R4, R247, 0x1fb ;  /* 0x000001fbf7047836 */ /* 0x004fe20000000000 */
[----:B------:R-:W-:Y:S01]  /*16e70*/  @!P4 IADD3 R121, R121, -R2, RZ ;  /* 0x800000027979c210 */ /* 0x000fe20007ffe0ff */
[--C-:B------:R-:W-:Y:S01]  /*16e80*/  @!P3 IMAD.IADD R120, R120, 0x1, -R2.reuse ;  /* 0x000000017878b824 */ /* 0x100fe200078e0a02 */
[----:B------:R-:W-:Y:S01]  /*16e90*/  STL [R1+0x567c], R244 ;  /* 0x00567cf401007387 */ /* 0x000fe20000100800 */
[----:B------:R-:W-:Y:S01]  /*16ea0*/  ISETP.GT.U32.AND P4, PT, R2, R127, PT ;  /* 0x0000007f0200720c */ /* 0x000fe20003f84070 */
[----:B------:R-:W-:Y:S01]  /*16eb0*/  IMAD.HI.U32 R3, R252, R5, RZ ;  /* 0x00000005fc037227 */ /* 0x000fe200078e00ff */
[C---:B------:R-:W-:Y:S01]  /*16ec0*/  ISETP.GT.U32.AND P3, PT, R2.reuse, R126, PT ;  /* 0x0000007e0200720c */ /* 0x040fe20003f64070 */
[----:B------:R-:W-:Y:S02]  /*16ed0*/  STL [R1+0x5680], R243 ;  /* 0x005680f301007387 */ /* 0x000fe40000100800 */
[----:B------:R-:W-:Y:S01]  /*16ee0*/  @!P6 IMAD.IADD R129, R129, 0x1, -R2 ;  /* 0x000000018181e824 */ /* 0x000fe200078e0a02 */
[----:B------:R-:W-:Y:S01]  /*16ef0*/  ISETP.GT.U32.AND P6, PT, R2, R122, PT ;  /* 0x0000007a0200720c */ /* 0x000fe20003fc4070 */
[----:B------:R-:W-:Y:S01]  /*16f00*/  STL [R1+0x5684], R242 ;  /* 0x005684f201007387 */ /* 0x000fe20000100800 */
[----:B------:R-:W-:-:S03]  /*16f10*/  IMAD.MOV R3, RZ, RZ, -R3 ;  /* 0x000000ffff037224 */ /* 0x000fc600078e0a03 */
[----:B------:R-:W-:Y:S01]  /*16f20*/  STL [R1+0x5688], R241 ;  /* 0x005688f101007387 */ /* 0x000fe20000100800 */
[----:B------:R-:W-:-:S03]  /*16f30*/  @!P5 IMAD.IADD R123, R123, 0x1, -R2 ;  /* 0x000000017b7bd824 */ /* 0x000fc600078e0a02 */
[----:B------:R-:W-:Y:S01]  /*16f40*/  STL [R1+0x568c], R240 ;  /* 0x00568cf001007387 */ /* 0x000fe20000100800 */
[----:B------:R-:W-:-:S03]  /*16f50*/  ISETP.GT.U32.AND P5, PT, R2, R116, PT ;  /* 0x000000740200720c */ /* 0x000fc60003fa4070 */
[----:B------:R1:W-:Y:S01]  /*16f60*/  STL [R1+0x5398], R4 ;  /* 0x0053980401007387 */ /* 0x0003e20000100800 */
[C---:B------:R-:W-:Y:S02]  /*16f70*/  IMAD R5, R2.reuse, R3, R5 ;  /* 0x0000000302057224 */ /* 0x040fe400078e0205 */
[--C-:B------:R-:W-:Y:S01]  /*16f80*/  @!P2 IMAD.IADD R119, R119, 0x1, -R2.reuse ;  /* 0x000000017777a824 */ /* 0x100fe200078e0a02 */
[----:B------:R-:W-:Y:S01]  /*16f90*/  ISETP.GT.U32.AND P2, PT, R2, R125, PT ;  /* 0x0000007d0200720c */ /* 0x000fe20003f44070 */
[--C-:B------:R-:W-:Y:S01]  /*16fa0*/  @!P0 IMAD.IADD R118, R118, 0x1, -R2.reuse ;  /* 0x0000000176768824 */ /* 0x100fe200078e0a02 */
[----:B-1----:R-:W-:Y:S01]  /*16fb0*/  IABS R4, R4 ;  /* 0x0000000400047213 */ /* 0x002fe20000000000 */
[----:B------:R-:W-:Y:S01]  /*16fc0*/  @!P1 IMAD.IADD R117, R117, 0x1, -R2 ;  /* 0x0000000175759824 */ /* 0x000fe200078e0a02 */
        /* <DEDUP_REMOVED lines=8> */
[----:B------:R-:W-:Y:S02]  /*17050*/  VIADD R240, R247, 0x1fc ;  /* 0x000001fcf7f07836 */ /* 0x000fe40000000000 */
[----:B------:R-:W-:Y:S02]  /*17060*/  @!P6 IMAD.IADD R122, R122, 0x1, -R2 ;  /* 0x000000017a7ae824 */ /* 0x000fe400078e0a02 */
[----:B------:R-:W-:Y:S01]  /*17070*/  IMAD R4, R2, R3, R4 ;  /* 0x0000000302047224 */ /* 0x000fe200078e0204 */
[----:B------:R-:W-:Y:S01]  /*17080*/  IABS R3, R240 ;  /* 0x000000f000037213 */ /* 0x000fe20000000000 */
[----:B------:R-:W-:Y:S01]  /*17090*/  @!P5 IMAD.IADD R116, R116, 0x1, -R2 ;  /* 0x000000017474d824 */ /* 0x000fe200078e0a02 */
[----:B------:R-:W-:-:S02]  /*170a0*/  ISETP.GT.U32.AND P6, PT, R2, R128, PT ;  /* 0x000000800200720c */ /* 0x000fc40003fc4070 */
[----:B------:R-:W-:Y:S01]  /*170b0*/  ISETP.GT.U32.AND P5, PT, R2, R122, PT ;  /* 0x0000007a0200720c */ /* 0x000fe20003fa4070 */
[----:B------:R1:W-:Y:S01]  /*170c0*/  STL [R1+0x5384], R240 ;  /* 0x005384f001007387 */ /* 0x0003e20000100800 */
[----:B------:R-:W-:Y:S01]  /*170d0*/  @!P2 IADD3 R125, R125, -R2, RZ ;  /* 0x800000027d7da210 */ /* 0x000fe20007ffe0ff */
[--C-:B------:R-:W-:Y:S01]  /*170e0*/  @!P0 IMAD.IADD R124, R124, 0x1, -R2.reuse ;  /* 0x000000017c7c8824 */ /* 0x100fe200078e0a02 */
[C---:B------:R-:W-:Y:S01]  /*170f0*/  ISETP.GT.U32.AND P2, PT, R2.reuse, R119, PT ;  /* 0x000000770200720c */ /* 0x040fe20003f44070 */
[----:B------:R-:W-:Y:S01]  /*17100*/  @!P1 IMAD.IADD R123, R123, 0x1, -R2 ;  /* 0x000000017b7b9824 */ /* 0x000fe200078e0a02 */
[C---:B------:R-:W-:Y:S02]  /*17110*/  ISETP.GT.U32.AND P0, PT, R2.reuse, R118, PT ;  /* 0x000000760200720c */ /* 0x040fe40003f04070 */
[----:B------:R-:W-:Y:S01]  /*17120*/  ISETP.GT.U32.AND P1, PT, R2, R117, PT ;  /* 0x000000750200720c */ /* 0x000fe20003f24070 */
[----:B-1----:R-:W-:-:S04]  /*17130*/  IMAD.HI.U32 R240, R252, R3, RZ ;  /* 0x00000003fcf07227 */ /* 0x002fc800078e00ff */
[--C-:B------:R-:W-:Y:S01]  /*17140*/  @!P4 IMAD.IADD R121, R121, 0x1, -R2.reuse ;  /* 0x000000017979c824 */ /* 0x100fe200078e0a02 */
[----:B------:R-:W-:Y:S01]  /*17150*/  ISETP.GT.U32.AND P4, PT, R2, R114, PT ;  /* 0x000000720200720c */ /* 0x000fe20003f84070 */
[----:B------:R-:W-:Y:S01]  /*17160*/  @!P3 IMAD.IADD R120, R120, 0x1, -R2 ;  /* 0x000000017878b824 */ /* 0x000fe200078e0a02 */
[----:B------:R-:W-:Y:S01]  /*17170*/  ISETP.GT.U32.AND P3, PT, R2, R113, PT ;  /* 0x000000710200720c */ /* 0x000fe20003f64070 */
[----:B------:R-:W-:Y:S02]  /*17180*/  IMAD.MOV R240, RZ, RZ, -R240 ;  /* 0x000000fffff07224 */ /* 0x000fe400078e0af0 */
[----:B------:R-:W-:Y:S02]  /*17190*/  @!P6 IMAD.IADD R128, R128, 0x1, -R2 ;  /* 0x000000018080e824 */ /* 0x000fe400078e0a02 */
[C---:B------:R-:W-:Y:S01]  /*171a0*/  IMAD R3, R2.reuse, R240, R3 ;  /* 0x000000f002037224 */ /* 0x040fe200078e0203 */
[----:B------:R-:W-:Y:S01]  /*171b0*/  ISETP.GT.U32.AND P6, PT, R2, R116, PT ;  /* 0x000000740200720c */ /* 0x000fe20003fc4070 */
[----:B------:R-:W-:-:S02]  /*171c0*/  VIADD R240, R247, 0x1fd ;  /* 0x000001fdf7f07836 */ /* 0x000fc40000000000 */
[--C-:B------:R-:W-:Y:S01]  /*171d0*/  @!P5 IMAD.IADD R122, R122, 0x1, -R2.reuse ;  /* 0x000000017a7ad824 */ /* 0x100fe200078e0a02 */
[----:B------:R-:W-:Y:S01]  /*171e0*/  ISETP.GT.U32.AND P5, PT, R2, R115, PT ;  /* 0x000000730200720c */ /* 0x000fe20003fa4070 */
[--C-:B------:R-:W-:Y:S01]  /*171f0*/  @!P2 IMAD.IADD R119, R119, 0x1, -R2.reuse ;  /* 0x000000017777a824 */ /* 0x100fe200078e0a02 */
[----:B------:R1:W-:Y:S01]  /*17200*/  STL [R1+0x5380], R240 ;  /* 0x005380f001007387 */ /* 0x0003e20000100800 */
[--C-:B------:R-:W-:Y:S01]  /*17210*/  @!P0 IMAD.IADD R118, R118, 0x1, -R2.reuse ;  /* 0x0000000176768824 */ /* 0x100fe200078e0a02 */
[C---:B------:R-:W-:Y:S01]  /*17220*/  ISETP.GT.U32.AND P2, PT, R2.reuse, R112, PT ;  /* 0x000000700200720c */ /* 0x040fe20003f44070 */
[--C-:B------:R-:W-:Y:S01]  /*17230*/  @!P1 IMAD.IADD R117, R117, 0x1, -R2.reuse ;  /* 0x0000000175759824 */ /* 0x100fe200078e0a02 */
[C---:B------:R-:W-:Y:S02]  /*17240*/  ISETP.GT.U32.AND P0, PT, R2.reuse, R111, PT ;  /* 0x0000006f0200720c */ /* 0x040fe40003f04070 */
[----:B------:R-:W-:Y:S01]  /*17250*/  ISETP.GT.U32.AND P1, PT, R2, R110, PT ;  /* 0x0000006e0200720c */ /* 0x000fe20003f24070 */
[--C-:B------:R-:W-:Y:S01]  /*17260*/  @!P4 IMAD.IADD R114, R114, 0x1, -R2.reuse ;  /* 0x000000017272c824 */ /* 0x100fe200078e0a02 */
[----:B-1----:R-:W-:Y:S01]  /*17270*/  IABS R240, R240 ;  /* 0x000000f000f07213 */ /* 0x002fe20000000000 */
[----:B------:R-:W-:Y:S01]  /*17280*/  @!P3 IMAD.IADD R113, R113, 0x1, -R2 ;  /* 0x000000017171b824 */ /* 0x000fe200078e0a02 */
[----:B------:R-:W-:-:S02]  /*17290*/  ISETP.GT.U32.AND P4, PT, R2, R107, PT ;  /* 0x0000006b0200720c */ /* 0x000fc40003f84070 */
[----:B------:R-:W-:Y:S01]  /*172a0*/  ISETP.GT.U32.AND P3, PT, R2, R106, PT ;  /* 0x0000006a0200720c */ /* 0x000fe20003f64070 */
[----:B------:R-:W-:Y:S01]  /*172b0*/  IMAD.HI.U32 R252, R252, R240, RZ ;  /* 0x000000f0fcfc7227 */ /* 0x000fe200078e00ff */
[----:B------:R-:W-:Y:S02]  /*172c0*/  @!P6 IADD3 R116, R116, -R2, RZ ;  /* 0x800000027474e210 */ /* 0x000fe40007ffe0ff */
[C---:B------:R-:W-:Y:S01]  /*172d0*/  ISETP.GT.U32.AND P6, PT, R2.reuse, R109, PT ;  /* 0x0000006d0200720c */ /* 0x040fe20003fc4070 */
[----:B------:R-:W-:Y:S01]  /*172e0*/  @!P5 IMAD.IADD R115, R115, 0x1, -R2 ;  /* 0x000000017373d824 */ /* 0x000fe200078e0a02 */
[----:B------:R-:W-:Y:S01]  /*172f0*/  ISETP.GT.U32.AND P5, PT, R2, R108, PT ;  /* 0x0000006c0200720c */ /* 0x000fe20003fa4070 */
[----:B------:R-:W-:Y:S02]  /*17300*/  IMAD.MOV R252, RZ, RZ, -R252 ;  /* 0x000000fffffc7224 */ /* 0x000fe400078e0afc */
[--C-:B------:R-:W-:Y:S01]  /*17310*/  @!P2 IMAD.IADD R112, R112, 0x1, -R2.reuse ;  /* 0x000000017070a824 */ /* 0x100fe200078e0a02 */
[C---:B------:R-:W-:Y:S01]  /*17320*/  ISETP.GT.U32.AND P2, PT, R2.reuse, R105, PT ;  /* 0x000000690200720c */ /* 0x040fe20003f44070 */
[--C-:B------:R-:W-:Y:S01]  /*17330*/  @!P0 IMAD.IADD R111, R111, 0x1, -R2.reuse ;  /* 0x000000016f6f8824 */ /* 0x100fe200078e0a02 */
[----:B------:R-:W-:Y:S01]  /*17340*/  ISETP.GT.U32.AND P0, PT, R2, R104, PT ;  /* 0x000000680200720c */ /* 0x000fe20003f04070 */
[----:B------:R-:W-:Y:S01]  /*17350*/  @!P1 IMAD.IADD R110, R110, 0x1, -R2 ;  /* 0x000000016e6e9824 */ /* 0x000fe200078e0a02 */
[C---:B------:R-:W-:Y:S01]  /*17360*/  ISETP.GT.U32.AND P1, PT, R2.reuse, R103, PT ;  /* 0x000000670200720c */ /* 0x040fe20003f24070 */
[----:B------:R-:W-:-:S02]  /*17370*/  IMAD R252, R2, R252, R240 ;  /* 0x000000fc02fc7224 */ /* 0x000fc400078e02f0 */
[----:B------:R-:W-:Y:S01]  /*17380*/  VIADD R240, R24, 0x40 ;  /* 0x0000004018f07836 */ /* 0x000fe20000000000 */
[----:B------:R-:W-:Y:S01]  /*17390*/  @!P4 IADD3 R107, R107, -R2, RZ ;  /* 0x800000026b6bc210 */ /* 0x000fe20007ffe0ff */
[--C-:B------:R-:W-:Y:S01]  /*173a0*/  @!P3 IMAD.IADD R106, R106, 0x1, -R2.reuse ;  /* 0x000000016a6ab824 */ /* 0x100fe200078e0a02 */
[C---:B------:R-:W-:Y:S02]  /*173b0*/  ISETP.GT.U32.AND P4, PT, R2.reuse, R113, PT ;  /* 0x000000710200720c */ /* 0x040fe40003f84070 */
[----:B------:R-:W-:Y:S01]  /*173c0*/  ISETP.GT.U32.AND P3, PT, R2, R112, PT ;  /* 0x000000700200720c */ /* 0x000fe20003f64070 */
[----:B------:R1:W-:Y:S01]  /*173d0*/  STL [R1+0x3458], R240 ;  /* 0x003458f001007387 */ /* 0x0003e20000100800 */
[--C-:B------:R-:W-:Y:S02]  /*173e0*/  @!P6 IMAD.IADD R109, R109, 0x1, -R2.reuse ;  /* 0x000000016d6de824 */ /* 0x100fe400078e0a02 */
[----:B------:R-:W-:Y:S01]  /*173f0*/  @!P5 IMAD.IADD R108, R108, 0x1, -R2 ;  /* 0x000000016c6cd824 */ /* 0x000fe200078e0a02 */
[----:B------:R-:W-:-:S02]  /*17400*/  ISETP.GT.U32.AND P5, PT, R2, R114, PT ;  /* 0x000000720200720c */ /* 0x000fc40003fa4070 */
[----:B-1----:R-:W-:Y:S01]  /*17410*/  IABS R240, R240 ;  /* 0x000000f000f07213 */ /* 0x002fe20000000000 */
[--C-:B------:R-:W-:Y:S01]  /*17420*/  @!P2 IMAD.IADD R105, R105, 0x1, -R2.reuse ;  /* 0x000000016969a824 */ /* 0x100fe200078e0a02 */
[----:B------:R-:W-:Y:S01]  /*17430*/  ISETP.GT.U32.AND P2, PT, R2, R111, PT ;  /* 0x0000006f0200720c */ /* 0x000fe20003f44070 */
[----:B------:R-:W-:Y:S02]  /*17440*/  @!P0 IMAD.IADD R104, R104, 0x1, -R2 ;  /* 0x0000000168688824 */ /* 0x000fe400078e0a02 */
[----:B------:R-:W-:Y:S01]  /*17450*/  IMAD.MOV.U32 R241, RZ, RZ, R240 ;  /* 0x000000fffff17224 */ /* 0x000fe200078e00f0 */
[C---:B------:R-:W-:Y:S01]  /*17460*/  ISETP.GT.U32.AND P0, PT, R2.reuse, R110, PT ;  /* 0x0000006e0200720c */ /* 0x040fe20003f04070 */
[----:B------:R-:W-:Y:S01]  /*17470*/  @!P1 IMAD.IADD R103, R103, 0x1, -R2 ;  /* 0x0000000167679824 */ /* 0x000fe200078e0a02 */
[----:B------:R-:W-:Y:S01]  /*17480*/  ISETP.GT.U32.AND P1, PT, R2, R109, PT ;  /* 0x0000006d0200720c */ /* 0x000fe20003f24070 */
[----:B------:R-:W-:-:S04]  /*17490*/  IMAD.HI.U32 R240, R250, R241, RZ ;  /* 0x000000f1faf07227 */ /* 0x000fc800078e00ff */
[--C-:B------:R-:W-:Y:S01]  /*174a0*/  @!P4 IMAD.IADD R113, R113, 0x1, -R2.reuse ;  /* 0x000000017171c824 */ /* 0x100fe200078e0a02 */
[----:B------:R-:W-:Y:S01]  /*174b0*/  ISETP.GT.U32.AND P4, PT, R2, R107, PT ;  /* 0x0000006b0200720c */ /* 0x000fe20003f84070 */
[----:B------:R-:W-:Y:S01]  /*174c0*/  @!P3 IMAD.IADD R112, R112, 0x1, -R2 ;  /* 0x000000017070b824 */ /* 0x000fe200078e0a02 */
[C---:B------:R-:W-:Y:S01]  /*174d0*/  ISETP.GT.U32.AND P3, PT, R2.reuse, R106, PT ;  /* 0x0000006a0200720c */ /* 0x040fe20003f64070 */
[----:B------:R-:W-:Y:S01]  /*174e0*/  IMAD.MOV R240, RZ, RZ, -R240 ;  /* 0x000000fffff07224 */ /* 0x000fe200078e0af0 */
[----:B------:R-:W-:Y:S01]  /*174f0*/  ISETP.GT.U32.AND P6, PT, R2, R115, PT ;  /* 0x000000730200720c */ /* 0x000fe20003fc4070 */
[--C-:B------:R-:W-:Y:S01]  /*17500*/  @!P5 IMAD.IADD R114, R114, 0x1, -R2.reuse ;  /* 0x000000017272d824 */ /* 0x100fe200078e0a02 */
[----:B------:R-:W-:Y:S01]  /*17510*/  ISETP.GT.U32.AND P5, PT, R2, R108, PT ;  /* 0x0000006c0200720c */ /* 0x000fe20003fa4070 */
[----:B------:R-:W-:Y:S02]  /*17520*/  IMAD R249, R0, R240, R241 ;  /* 0x000000f000f97224 */ /* 0x000fe400078e02f1 */
[----:B------:R-:W-:Y:S01]  /*17530*/  VIADD R240, R24, 0x80 ;  /* 0x0000008018f07836 */ /* 0x000fe20000000000 */
[----:B------:R-:W-:Y:S01]  /*17540*/  @!P2 IADD3 R111, R111, -R2, RZ ;  /* 0x800000026f6fa210 */ /* 0x000fe20007ffe0ff */
[--C-:B------:R-:W-:Y:S01]  /*17550*/  @!P0 IMAD.IADD R110, R110, 0x1, -R2.reuse ;  /* 0x000000016e6e8824 */ /* 0x100fe200078e0a02 */
[C---:B------:R-:W-:Y:S01]  /*17560*/  ISETP.GT.U32.AND P2, PT, R2.reuse, R105, PT ;  /* 0x000000690200720c */ /* 0x040fe20003f44070 */
[----:B------:R-:W-:Y:S01]  /*17570*/  @!P1 IMAD.IADD R109, R109, 0x1, -R2 ;  /* 0x000000016d6d9824 */ /* 0x000fe200078e0a02 */
[----:B------:R-:W-:-:S02]  /*17580*/  ISETP.GT.U32.AND P0, PT, R2, R104, PT ;  /* 0x000000680200720c */ /* 0x000fc40003f04070 */
[C---:B------:R-:W-:Y:S01]  /*17590*/  ISETP.GT.U32.AND P1, PT, R2.reuse, R102, PT ;  /* 0x000000660200720c */ /* 0x040fe20003f24070 */
[----:B------:R1:W-:Y:S01]  /*175a0*/  STL [R1+0x345c], R240 ;  /* 0x00345cf001007387 */ /* 0x0003e20000100800 */
[--C-:B------:R-:W-:Y:S01]  /*175b0*/  @!P4 IMAD.IADD R107, R107, 0x1, -R2.reuse ;  /* 0x000000016b6bc824 */ /* 0x100fe200078e0a02 */
[----:B------:R-:W-:Y:S01]  /*175c0*/  ISETP.GT.U32.AND P4, PT, R2, R100, PT ;  /* 0x000000640200720c */ /* 0x000fe20003f84070 */
[--C-:B------:R-:W-:Y:S01]  /*175d0*/  @!P3 IMAD.IADD R106, R106, 0x1, -R2.reuse ;  /* 0x000000016a6ab824 */ /* 0x100fe200078e0a02 */
[C---:B------:R-:W-:Y:S02]  /*175e0*/  ISETP.GT.U32.AND P3, PT, R2.reuse, R99, PT ;  /* 0x000000630200720c */ /* 0x040fe40003f64070 */
[----:B-1----:R-:W-:Y:S01]  /*175f0*/  IABS R240, R240 ;  /* 0x000000f000f07213 */ /* 0x002fe20000000000 */
[--C-:B------:R-:W-:Y:S01]  /*17600*/  @!P6 IMAD.IADD R115, R115, 0x1, -R2.reuse ;  /* 0x000000017373e824 */ /* 0x100fe200078e0a02 */
[----:B------:R-:W-:Y:S01]  /*17610*/  ISETP.GT.U32.AND P6, PT, R2, R103, PT ;  /* 0x000000670200720c */ /* 0x000fe20003fc4070 */
[----:B------:R-:W-:-:S02]  /*17620*/  @!P5 IMAD.IADD R108, R108, 0x1, -R2 ;  /* 0x000000016c6cd824 */ /* 0x000fc400078e0a02 */
[----:B------:R-:W-:Y:S01]  /*17630*/  IMAD.MOV.U32 R241, RZ, RZ, R240 ;  /* 0x000000fffff17224 */ /* 0x000fe200078e00f0 */
[----:B------:R-:W-:Y:S01]  /*17640*/  ISETP.GT.U32.AND P5, PT, R2, R101, PT ;  /* 0x000000650200720c */ /* 0x000fe20003fa4070 */
[----:B------:R-:W-:Y:S02]  /*17650*/  @!P2 IMAD.IADD R105, R105, 0x1, -R2 ;  /* 0x000000016969a824 */ /* 0x000fe400078e0a02 */
[----:B------:R-:W-:Y:S01]  /*17660*/  IMAD.HI.U32 R240, R250, R241, RZ ;  /* 0x000000f1faf07227 */ /* 0x000fe200078e00ff */
[----:B------:R-:W-:-:S03]  /*17670*/  ISETP.GT.U32.AND P2, PT, R2, R98, PT ;  /* 0x000000620200720c */ /* 0x000fc60003f44070 */
[--C-:B------:R-:W-:Y:S01]  /*17680*/  @!P0 IMAD.IADD R104, R104, 0x1, -R2.reuse ;  /* 0x0000000168688824 */ /* 0x100fe200078e0a02 */
[----:B------:R-:W-:Y:S01]  /*17690*/  ISETP.GT.U32.AND P0, PT, R2, R97, PT ;  /* 0x000000610200720c */ /* 0x000fe20003f04070 */
[----:B------:R-:W-:Y:S01]  /*176a0*/  @!P1 IMAD.IADD R102, R102, 0x1, -R2 ;  /* 0x0000000166669824 */ /* 0x000fe200078e0a02 */
[----:B------:R-:W-:Y:S01]  /*176b0*/  ISETP.GT.U32.AND P1, PT, R2, R95, PT ;  /* 0x0000005f0200720c */ /* 0x000fe20003f24070 */
[----:B------:R-:W-:Y:S02]  /*176c0*/  IMAD.MOV R240, RZ, RZ, -R240 ;  /* 0x000000fffff07224 */ /* 0x000fe400078e0af0 */
[--C-:B------:R-:W-:Y:S01]  /*176d0*/  @!P4 IMAD.IADD R100, R100, 0x1, -R2.reuse ;  /* 0x000000016464c824 */ /* 0x100fe200078e0a02 */
[C---:B------:R-:W-:Y:S01]  /*176e0*/  ISETP.GT.U32.AND P4, PT, R2.reuse, R93, PT ;  /* 0x0000005d0200720c */ /* 0x040fe20003f84070 */
[----:B------:R-:W-:Y:S01]  /*176f0*/  @!P3 IMAD.IADD R99, R99, 0x1, -R2 ;  /* 0x000000016363b824 */ /* 0x000fe200078e0a02 */
[----:B------:R-:W-:Y:S01]  /*17700*/  ISETP.GT.U32.AND P3, PT, R2, R92, PT ;  /* 0x0000005c0200720c */ /* 0x000fe20003f64070 */
[----:B------:R-:W-:-:S02]  /*17710*/  IMAD R248, R0, R240, R241 ;  /* 0x000000f000f87224 */ /* 0x000fc400078e02f1 */
[----:B------:R-:W-:Y:S01]  /*17720*/  VIADD R240, R24, 0xc0 ;  /* 0x000000c018f07836 */ /* 0x000fe20000000000 */
[----:B------:R-:W-:Y:S01]  /*17730*/  @!P6 IADD3 R103, R103, -R2, RZ ;  /* 0x800000026767e210 */ /* 0x000fe20007ffe0ff */
[----:B------:R-:W2:Y:S01]  /*17740*/  LDL.LU R24, [R1+0x5694] ;  /* 0x0056940001187983 */ /* 0x000ea20000300800 */
        /* <DEDUP_REMOVED lines=13> */
[----:B------:R-:W-:-:S02]  /*17820*/  @!P6 IMAD.IADD R96, R96, 0x1, -R2 ;  /* 0x000000016060e824 */ /* 0x000fc400078e0a02 */
        /* <DEDUP_REMOVED lines=13> */
[C---:B------:R-:W-:Y:S02]  /*17900*/  ISETP.GT.U32.AND P6, PT, R2.reuse, R102, PT ;  /* 0x000000660200720c */ /* 0x040fe40003fc4070 */
[C---:B------:R-:W-:Y:S01]  /*17910*/  ISETP.GT.U32.AND P5, PT, R2.reuse, R94, PT ;  /* 0x0000005e0200720c */ /* 0x040fe20003fa4070 */
        /* <DEDUP_REMOVED lines=30> */
[----:B------:R-:W-:Y:S01]  /*17b00*/  @!P0 IMAD.IADD R82, R82, 0x1, -R2 ;  /* 0x0000000152528824 */ /* 0x000fe200078e0a02 */
[----:B------:R-:W-:Y:S02]  /*17b10*/  @!P1 IADD3 R81, R81, -R2, RZ ;  /* 0x8000000251519210 */ /* 0x000fe40007ffe0ff */
[----:B------:R-:W-:-:S02]  /*17b20*/  ISETP.GT.U32.AND P0, PT, R2, R88, PT ;  /* 0x000000580200720c */ /* 0x000fc40003f04070 */
        /* <DEDUP_REMOVED lines=8> */
[----:B------:R1:W-:Y:S01]  /*17bb0*/  STL [R1+0x3460], R240 ;  /* 0x003460f001007387 */ /* 0x0003e20000100800 */
[--C-:B------:R-:W-:Y:S01]  /*17bc0*/  @!P2 IMAD.IADD R77, R77, 0x1, -R2.reuse ;  /* 0x000000014d4da824 */ /* 0x100fe200078e0a02 */
[----:B------:R-:W-:Y:S01]  /*17bd0*/  ISETP.GT.U32.AND P6, PT, R2, R89, PT ;  /* 0x000000590200720c */ /* 0x000fe20003fc4070 */
[--C-:B------:R-:W-:Y:S01]  /*17be0*/  @!P0 IMAD.IADD R88, R88, 0x1, -R2.reuse ;  /* 0x0000000158588824 */ /* 0x100fe200078e0a02 */
[C---:B------:R-:W-:Y:S01]  /*17bf0*/  ISETP.GT.U32.AND P2, PT, R2.reuse, R83, PT ;  /* 0x000000530200720c */ /* 0x040fe20003f44070 */
[----:B------:R-:W-:Y:S01]  /*17c00*/  @!P1 IMAD.IADD R87, R87, 0x1, -R2 ;  /* 0x0000000157579824 */ /* 0x000fe200078e0a02 */
[----:B------:R-:W-:-:S02]  /*17c10*/  ISETP.GT.U32.AND P0, PT, R2, R82, PT ;  /* 0x000000520200720c */ /* 0x000fc40003f04070 */
[----:B------:R-:W-:Y:S02]  /*17c20*/  ISETP.GT.U32.AND P1, PT, R2, R81, PT ;  /* 0x000000510200720c */ /* 0x000fe40003f24070 */
[----:B-1----:R-:W-:Y:S01]  /*17c30*/  IABS R240, R240 ;  /* 0x000000f000f07213 */ /* 0x002fe20000000000 */
[----:B------:R-:W-:Y:S01]  /*17c40*/  @!P3 IMAD.IADD R84, R84, 0x1, -R2 ;  /* 0x000000015454b824 */ /* 0x000fe200078e0a02 */
[----:B------:R-:W-:Y:S02]  /*17c50*/  @!P4 IADD3 R85, R85, -R2, RZ ;  /* 0x800000025555c210 */ /* 0x000fe40007ffe0ff */
[C---:B------:R-:W-:Y:S01]  /*17c60*/  ISETP.GT.U32.AND P4, PT, R2.reuse, R79, PT ;  /* 0x0000004f0200720c */ /* 0x040fe20003f84070 */
[----:B------:R-:W-:Y:S01]  /*17c70*/  IMAD.MOV.U32 R241, RZ, RZ, R240 ;  /* 0x000000fffff17224 */ /* 0x000fe200078e00f0 */
[----:B------:R-:W-:Y:S01]  /*17c80*/  ISETP.GT.U32.AND P3, PT, R2, R78, PT ;  /* 0x0000004e0200720c */ /* 0x000fe20003f64070 */
[--C-:B------:R-:W-:Y:S02]  /*17c90*/  @!P5 IMAD.IADD R86, R86, 0x1, -R2.reuse ;  /* 0x000000015656d824 */ /* 0x100fe400078e0a02 */
[----:B------:R-:W-:Y:S01]  /*17ca0*/  IMAD.HI.U32 R240, R250, R241, RZ ;  /* 0x000000f1faf07227 */ /* 0x000fe200078e00ff */
[C---:B------:R-:W-:Y:S01]  /*17cb0*/  ISETP.GT.U32.AND P5, PT, R2.reuse, R80, PT ;  /* 0x000000500200720c */ /* 0x040fe20003fa4070 */
[----:B------:R-:W3:Y:S02]  /*17cc0*/  LDL.LU R250, [R1+0x5690] ;  /* 0x0056900001fa7983 */ /* 0x000ee40000300800 */
        /* <DEDUP_REMOVED lines=14> */
[----:B------:R-:W-:Y:S01]  /*17db0*/  IMAD.MOV R240, RZ, RZ, -R240 ;  /* 0x000000fffff07224 */ /* 0x000fe200078e0af0 */
[----:B------:R-:W-:Y:S01]  /*17dc0*/  @!P6 IADD3 R77, R77, -R2, RZ ;  /* 0x800000024d4de210 */ /* 0x000fe20007ffe0ff */
[--C-:B------:R-:W-:Y:S01]  /*17dd0*/  @!P2 IMAD.IADD R76, R76, 0x1, -R2.reuse ;  /* 0x000000014c4ca824 */ /* 0x100fe200078e0a02 */
[C---:B------:R-:W-:Y:S01]  /*17de0*/  ISETP.GT.U32.AND P6, PT, R2.reuse, R70, PT ;  /* 0x000000460200720c */ /* 0x040fe20003fc4070 */
[--C-:B------:R-:W-:Y:S01]  /*17df0*/  @!P0 IMAD.IADD R75, R75, 0x1, -R2.reuse ;  /* 0x000000014b4b8824 */ /* 0x100fe200078e0a02 */
[----:B------:R-:W-:Y:S01]  /*17e00*/  ISETP.GT.U32.AND P2, PT, R2, R69, PT ;  /* 0x000000450200720c */ /* 0x000fe20003f44070 */
[--C-:B------:R-:W-:Y:S01]  /*17e10*/  @!P1 IMAD.IADD R74, R74, 0x1, -R2.reuse ;  /* 0x000000014a4a9824 */ /* 0x100fe200078e0a02 */
[C---:B------:R-:W-:Y:S01]  /*17e20*/  ISETP.GT.U32.AND P0, PT, R2.reuse, R68, PT ;  /* 0x000000440200720c */ /* 0x040fe20003f04070 */
[----:B------:R-:W4:Y:S01]  /*17e30*/  LDL R244, [R1+0x52a0] ;  /* 0x0052a00001f47983 */ /* 0x000f220000100800 */
[----:B------:R-:W-:Y:S01]  /*17e40*/  ISETP.GT.U32.AND P1, PT, R2, R67, PT ;  /* 0x000000430200720c */ /* 0x000fe20003f24070 */
[--C-:B------:R-:W-:Y:S01]  /*17e50*/  @!P4 IMAD.IADD R72, R72, 0x1, -R2.reuse ;  /* 0x000000014848c824 */ /* 0x100fe200078e0a02 */
[C---:B------:R-:W-:Y:S01]  /*17e60*/  ISETP.GT.U32.AND P4, PT, R2.reuse, R65, PT ;  /* 0x000000410200720c */ /* 0x040fe20003f84070 */
[--C-:B------:R-:W-:Y:S01]  /*17e70*/  @!P3 IMAD.IADD R71, R71, 0x1, -R2.reuse ;  /* 0x000000014747b824 */ /* 0x100fe200078e0a02 */
[C---:B------:R-:W-:Y:S01]  /*17e80*/  ISETP.GT.U32.AND P3, PT, R2.reuse, R64, PT ;  /* 0x000000400200720c */ /* 0x040fe20003f64070 */
[--C-:B------:R-:W-:Y:S01]  /*17e90*/  @!P5 IMAD.IADD R73, R73, 0x1, -R2.reuse ;  /* 0x000000014949d824 */ /* 0x100fe200078e0a02 */
[----:B------:R-:W-:Y:S01]  /*17ea0*/  ISETP.GT.U32.AND P5, PT, R2, R66, PT ;  /* 0x000000420200720c */ /* 0x000fe20003fa4070 */
[----:B------:R-:W-:Y:S01]  /*17eb0*/  @!P6 IMAD.IADD R70, R70, 0x1, -R2 ;  /* 0x000000014646e824 */ /* 0x000fe200078e0a02 */
[----:B------:R-:W5:Y:S01]  /*17ec0*/  LDL R242, [R1+0x52a4] ;  /* 0x0052a40001f27983 */ /* 0x000f620000100800 */
[----:B------:R-:W-:-:S02]  /*17ed0*/  @!P2 IADD3 R69, R69, -R2, RZ ;  /* 0x800000024545a210 */ /* 0x000fc40007ffe0ff */
[--C-:B------:R-:W-:Y:S01]  /*17ee0*/  @!P0 IMAD.IADD R68, R68, 0x1, -R2.reuse ;  /* 0x0000000144448824 */ /* 0x100fe200078e0a02 */
[C---:B------:R-:W-:Y:S01]  /*17ef0*/  ISETP.GT.U32.AND P2, PT, R2.reuse, R75, PT ;  /* 0x0000004b0200720c */ /* 0x040fe20003f44070 */
[--C-:B------:R-:W-:Y:S01]  /*17f00*/  @!P1 IMAD.IADD R67, R67, 0x1, -R2.reuse ;  /* 0x0000000143439824 */ /* 0x100fe200078e0a02 */
[C---:B------:R-:W-:Y:S01]  /*17f10*/  ISETP.GT.U32.AND P0, PT, R2.reuse, R74, PT ;  /* 0x0000004a0200720c */ /* 0x040fe20003f04070 */
[----:B------:R-:W5:Y:S01]  /*17f20*/  LDL R245, [R1+0x529c] ;  /* 0x00529c0001f57983 */ /* 0x000f620000100800 */
[C---:B------:R-:W-:Y:S01]  /*17f30*/  ISETP.GT.U32.AND P1, PT, R2.reuse, R73, PT ;  /* 0x000000490200720c */ /* 0x040fe20003f24070 */
[--C-:B------:R-:W-:Y:S01]  /*17f40*/  @!P4 IMAD.IADD R65, R65, 0x1, -R2.reuse ;  /* 0x000000014141c824 */ /* 0x100fe200078e0a02 */
[----:B------:R-:W-:Y:S01]  /*17f50*/  ISETP.GT.U32.AND P4, PT, R2, R71, PT ;  /* 0x000000470200720c */ /* 0x000fe20003f84070 */
[--C-:B------:R-:W-:Y:S01]  /*17f60*/  @!P3 IMAD.IADD R64, R64, 0x1, -R2.reuse ;  /* 0x000000014040b824 */ /* 0x100fe200078e0a02 */
[----:B------:R-:W-:Y:S01]  /*17f70*/  ISETP.GT.U32.AND P3, PT, R2, R70, PT ;  /* 0x000000460200720c */ /* 0x000fe20003f64070 */
[--C-:B------:R-:W-:Y:S01]  /*17f80*/  @!P5 IMAD.IADD R66, R66, 0x1, -R2.reuse ;  /* 0x000000014242d824 */ /* 0x100fe200078e0a02 */
[C---:B------:R-:W-:Y:S01]  /*17f90*/  ISETP.GT.U32.AND P5, PT, R2.reuse, R72, PT ;  /* 0x000000480200720c */ /* 0x040fe20003fa4070 */
[----:B------:R-:W5:Y:S01]  /*17fa0*/  LDL R246, [R1+0x5298] ;  /* 0x0052980001f67983 */ /* 0x000f620000100800 */
[C---:B------:R-:W-:Y:S01]  /*17fb0*/  ISETP.GT.U32.AND P6, PT, R2.reuse, R76, PT ;  /* 0x0000004c0200720c */ /* 0x040fe20003fc4070 */
[--C-:B------:R-:W-:Y:S01]  /*17fc0*/  @!P2 IMAD.IADD R75, R75, 0x1, -R2.reuse ;  /* 0x000000014b4ba824 */ /* 0x100fe200078e0a02 */
[----:B------:R-:W-:Y:S01]  /*17fd0*/  ISETP.GT.U32.AND P2, PT, R2, R69, PT ;  /* 0x000000450200720c */ /* 0x000fe20003f44070 */
[----:B------:R-:W-:Y:S01]  /*17fe0*/  @!P0 IMAD.IADD R74, R74, 0x1, -R2 ;  /* 0x000000014a4a8824 */ /* 0x000fe200078e0a02 */
[----:B------:R-:W-:Y:S01]  /*17ff0*/  ISETP.GT.U32.AND P0, PT, R2, R68, PT ;  /* 0x000000440200720c */ /* 0x000fe20003f04070 */
[----:B------:R-:W5:Y:S01]  /*18000*/  LDL R251, [R1+0x5294] ;  /* 0x0052940001fb7983 */ /* 0x000f620000100800 */
[----:B------:R-:W-:-:S02]  /*18010*/  @!P1 IADD3 R73, R73, -R2, RZ ;  /* 0x8000000249499210 */ /* 0x000fc40007ffe0ff */
        /* <DEDUP_REMOVED lines=15> */
[----:B------:R-:W5:Y:S01]  /*18110*/  LDL R243, [R1+0x5290] ;  /* 0x0052900001f37983 */ /* 0x000f620000100800 */
[----:B------:R-:W-:Y:S01]  /*18120*/  @!P4 IADD3 R65, R65, -R2, RZ ;  /* 0x800000024141c210 */ /* 0x000fe20007ffe0ff */
[----:B------:R-:W-:Y:S01]  /*18130*/  @!P3 IMAD.IADD R63, R63, 0x1, -R2 ;  /* 0x000000013f3fb824 */ /* 0x000fe200078e0a02 */
[----:B------:R-:W-:-:S02]  /*18140*/  ISETP.GT.U32.AND P4, PT, R2, R58, PT ;  /* 0x0000003a0200720c */ /* 0x000fc40003f84070 */
        /* <DEDUP_REMOVED lines=64> */
[----:B------:R-:W-:Y:S01]  /*18550*/  @!P4 IADD3 R43, R43, -R2, RZ ;  /* 0x800000022b2bc210 */ /* 0x000fe20007ffe0ff */
[----:B------:R-:W-:Y:S01]  /*18560*/  @!P6 IMAD.IADD R51, R51, 0x1, -R2 ;  /* 0x000000013333e824 */ /* 0x000fe200078e0a02 */
[----:B------:R-:W-:-:S02]  /*18570*/  ISETP.GT.U32.AND P4, PT, R2, R49, PT ;  /* 0x000000310200720c */ /* 0x000fc40003f84070 */
        /* <DEDUP_REMOVED lines=64> */
[----:B------:R-:W-:Y:S02]  /*18980*/  ISETP.GT.U32.AND P1, PT, R2, R31, PT ;  /* 0x0000001f0200720c */ /* 0x000fe40003f24070 */
[----:B------:R-:W-:Y:S01]  /*18990*/  @!P4 IADD3 R35, R35, -R2, RZ ;  /* 0x800000022323c210 */ /* 0x000fe20007ffe0ff */
[----:B------:R-:W-:Y:S01]  /*189a0*/  @!P3 IMAD.IADD R34, R34, 0x1, -R2 ;  /* 0x000000012222b824 */ /* 0x000fe200078e0a02 */
[----:B------:R-:W-:-:S02]  /*189b0*/  ISETP.GT.U32.AND P4, PT, R2, R29, PT ;  /* 0x0000001d0200720c */ /* 0x000fc40003f84070 */
        /* <DEDUP_REMOVED lines=9> */
[C---:B--2---:R-:W-:Y:S01]  /*18a50*/  ISETP.GT.U32.AND P1, PT, R2.reuse, R24, PT ;  /* 0x000000180200720c */ /* 0x044fe20003f24070 */
        /* <DEDUP_REMOVED lines=22> */
[----:B------:R-:W-:-:S02]  /*18bc0*/  @!P2 IMAD.IADD R20, R20, 0x1, -R2 ;  /* 0x000000011414a824 */ /* 0x000fc400078e0a02 */
        /* <DEDUP_REMOVED lines=25> */
[----:B------:R-:W-:Y:S01]  /*18d60*/  @!P5 IADD3 R22, R22, -R2, RZ ;  /* 0x800000021616d210 */ /* 0x000fe20007ffe0ff */
[--C-:B------:R-:W-:Y:S01]  /*18d70*/  @!P0 IMAD.IADD R18, R18, 0x1, -R2.reuse ;  /* 0x0000000112128824 */ /* 0x100fe200078e0a02 */
[C---:B------:R-:W-:Y:S01]  /*18d80*/  ISETP.GT.U32.AND P5, PT, R2.reuse, R16, PT ;  /* 0x000000100200720c */ /* 0x040fe20003fa4070 */
[--C-:B------:R-:W-:Y:S01]  /*18d90*/  @!P1 IMAD.IADD R17, R17, 0x1, -R2.reuse ;  /* 0x0000000111119824 */ /* 0x100fe200078e0a02 */
[C---:B------:R-:W-:Y:S01]  /*18da0*/  ISETP.GT.U32.AND P0, PT, R2.reuse, R11, PT ;  /* 0x0000000b0200720c */ /* 0x040fe20003f04070 */
[--C-:B------:R-:W-:Y:S01]  /*18db0*/  @!P2 IMAD.IADD R19, R19, 0x1, -R2.reuse ;  /* 0x000000011313a824 */ /* 0x100fe200078e0a02 */
[C---:B------:R-:W-:Y:S02]  /*18dc0*/  ISETP.GT.U32.AND P1, PT, R2.reuse, R10, PT ;  /* 0x0000000a0200720c */ /* 0x040fe40003f24070 */
[C---:B------:R-:W-:Y:S01]  /*18dd0*/  ISETP.GT.U32.AND P2, PT, R2.reuse, R12, PT ;  /* 0x0000000c0200720c */ /* 0x040fe20003f44070 */
        /* <DEDUP_REMOVED lines=17> */
[C---:B------:R-:W-:Y:S01]  /*18ef0*/  ISETP.GT.U32.AND P0, PT, R2.reuse, R4, PT ;  /* 0x000000040200720c */ /* 0x040fe20003f04070 */
[--C-:B------:R-:W-:Y:S01]  /*18f00*/  @!P5 IMAD.IADD R9, R9, 0x1, -R2.reuse ;  /* 0x000000010909d824 */ /* 0x100fe200078e0a02 */
[----:B------:R-:W-:Y:S01]  /*18f10*/  ISETP.GT.U32.AND P5, PT, R2, R252, PT ;  /* 0x000000fc0200720c */ /* 0x000fe20003fa4070 */
[--C-:B------:R-:W-:Y:S02]  /*18f20*/  @!P6 IMAD.IADD R6, R6, 0x1, -R2.reuse ;  /* 0x000000010606e824 */ /* 0x100fe400078e0a02 */
[--C-:B------:R-:W-:Y:S01]  /*18f30*/  @!P1 IMAD.IADD R3, R3, 0x1, -R2.reuse ;  /* 0x0000000103039824 */ /* 0x100fe200078e0a02 */
[C---:B---3--:R-:W-:Y:S02]  /*18f40*/  ISETP.GT.U32.AND P1, PT, R2.reuse, R250, PT ;  /* 0x000000fa0200720c */ /* 0x048fe40003f24070 */
[----:B------:R-:W-:Y:S01]  /*18f50*/  @!P2 IADD3 R5, R5, -R2, RZ ;  /* 0x800000020505a210 */ /* 0x000fe20007ffe0ff */
[--C-:B------:R-:W-:Y:S01]  /*18f60*/  @!P4 IMAD.IADD R11, R11, 0x1, -R2.reuse ;  /* 0x000000010b0bc824 */ /* 0x100fe200078e0a02 */
[----:B------:R-:W-:Y:S01]  /*18f70*/  ISETP.GT.U32.AND P4, PT, R2, R6, PT ;  /* 0x000000060200720c */ /* 0x000fe20003f84070 */
[----:B------:R-:W-:Y:S01]  /*18f80*/  @!P3 IMAD.IADD R10, R10, 0x1, -R2 ;  /* 0x000000010a0ab824 */ /* 0x000fe200078e0a02 */
[----:B------:R-:W-:Y:S01]  /*18f90*/  ISETP.GT.U32.AND P3, PT, R2, R5, PT ;  /* 0x000000050200720c */ /* 0x000fe20003f64070 */
[----:B------:R-:W-:-:S02]  /*18fa0*/  IMAD R241, R0, R240, R241 ;  /* 0x000000f000f17224 */ /* 0x000fc400078e02f1 */
[----:B------:R-:W2:Y:S01]  /*18fb0*/  LDL R240, [R1+0x424] ;  /* 0x0004240001f07983 */ /* 0x000ea20000100800 */
[--C-:B------:R-:W-:Y:S02]  /*18fc0*/  @!P0 IMAD.IADD R4, R4, 0x1, -R2.reuse ;  /* 0x0000000104048824 */ /* 0x100fe400078e0a02 */
[--C-:B------:R-:W-:Y:S01]  /*18fd0*/  @!P5 IMAD.IADD R252, R252, 0x1, -R2.reuse ;  /* 0x00000001fcfcd824 */ /* 0x100fe200078e0a02 */
[----:B------:R-:W-:Y:S02]  /*18fe0*/  @!P1 IADD3 R250, R250, -R2, RZ ;  /* 0x80000002fafa9210 */ /* 0x000fe40007ffe0ff */
[----:B------:R-:W-:Y:S02]  /*18ff0*/  ISETP.GT.U32.AND P6, PT, R2, R9, PT ;  /* 0x000000090200720c */ /* 0x000fe40003fc4070 */
[--C-:B------:R-:W-:Y:S01]  /*19000*/  @!P4 IMAD.IADD R6, R6, 0x1, -R2.reuse ;  /* 0x000000010606c824 */ /* 0x100fe200078e0a02 */
[C---:B------:R-:W-:Y:S01]  /*19010*/  ISETP.GT.U32.AND P2, PT, R2.reuse, R8, PT ;  /* 0x000000080200720c */ /* 0x040fe20003f44070 */
[----:B------:R-:W-:Y:S01]  /*19020*/  @!P3 IMAD.IADD R5, R5, 0x1, -R2 ;  /* 0x000000010505b824 */ /* 0x000fe200078e0a02 */
[----:B------:R-:W-:-:S02]  /*19030*/  ISETP.GT.U32.AND P0, PT, R2, R7, PT ;  /* 0x000000070200720c */ /* 0x000fc40003f04070 */
[C---:B------:R-:W-:Y:S02]  /*19040*/  ISETP.GT.U32.AND P5, PT, R2.reuse, R4, PT ;  /* 0x000000040200720c */ /* 0x040fe40003fa4070 */
[C---:B------:R-:W-:Y:S02]  /*19050*/  ISETP.GT.U32.AND P1, PT, R2.reuse, R3, PT ;  /* 0x000000030200720c */ /* 0x040fe40003f24070 */
[C---:B------:R-:W-:Y:S02]  /*19060*/  ISETP.GT.U32.AND P4, PT, R2.reuse, R252, PT ;  /* 0x000000fc0200720c */ /* 0x040fe40003f84070 */
[----:B------:R-:W-:Y:S01]  /*19070*/  ISETP.GT.U32.AND P3, PT, R2, R250, PT ;  /* 0x000000fa0200720c */ /* 0x000fe20003f64070 */
[--C-:B------:R-:W-:Y:S02]  /*19080*/  @!P6 IMAD.IADD R9, R9, 0x1, -R2.reuse ;  /* 0x000000010909e824 */ /* 0x100fe400078e0a02 */
[--C-:B------:R-:W-:Y:S02]  /*19090*/  @!P2 IMAD.IADD R8, R8, 0x1, -R2.reuse ;  /* 0x000000010808a824 */ /* 0x100fe400078e0a02 */
[----:B------:R-:W-:-:S02]  /*190a0*/  @!P0 IMAD.IADD R7, R7, 0x1, -R2 ;  /* 0x0000000107078824 */ /* 0x000fc400078e0a02 */
[--C-:B------:R-:W-:Y:S02]  /*190b0*/  @!P5 IMAD.IADD R4, R4, 0x1, -R2.reuse ;  /* 0x000000010404d824 */ /* 0x100fe400078e0a02 */
[--C-:B------:R-:W-:Y:S02]  /*190c0*/  @!P1 IMAD.IADD R3, R3, 0x1, -R2.reuse ;  /* 0x0000000103039824 */ /* 0x100fe400078e0a02 */
[----:B------:R-:W-:Y:S02]  /*190d0*/  @!P4 IMAD.IADD R252, R252, 0x1, -R2 ;  /* 0x00000001fcfcc824 */ /* 0x000fe400078e0a02 */
[----:B------:R-:W-:Y:S02]  /*190e0*/  @!P3 IADD3 R250, R250, -R2, RZ ;  /* 0x80000002fafab210 */ /* 0x000fe40007ffe0ff */
[----:B------:R-:W3:Y:S01]  /*190f0*/  LDL R2, [R1+0x52a8] ;  /* 0x0052a80001027983 */ /* 0x000ee20000100800 */
[C---:B------:R-:W-:Y:S02]  /*19100*/  ISETP.GT.U32.AND P2, PT, R0.reuse, R249, PT ;  /* 0x000000f90000720c */ /* 0x040fe40003f44070 */
[----:B------:R-:W-:-:S02]  /*19110*/  ISETP.GT.U32.AND P6, PT, R0, R248, PT ;  /* 0x000000f80000720c */ /* 0x000fc40003fc4070 */
[----:B------:R-:W-:-:S09]  /*19120*/  ISETP.GT.U32.AND P0, PT, R0, R241, PT ;  /* 0x000000f10000720c */ /* 0x000fd20003f04070 */
[--C-:B------:R-:W-:Y:S02]  /*19130*/  @!P2 IMAD.IADD R249, R249, 0x1, -R0.reuse ;  /* 0x00000001f9f9a824 */ /* 0x100fe400078e0a00 */
[--C-:B------:R-:W-:Y:S02]  /*19140*/  @!P6 IMAD.IADD R248, R248, 0x1, -R0.reuse ;  /* 0x00000001f8f8e824 */ /* 0x100fe400078e0a00 */
[----:B------:R-:W-:Y:S01]  /*19150*/  @!P0 IMAD.IADD R241, R241, 0x1, -R0 ;  /* 0x00000001f1f18824 */ /* 0x000fe200078e0a00 */
[C---:B------:R-:W-:Y:S02]  /*19160*/  ISETP.GT.U32.AND P6, PT, R0.reuse, R249, PT ;  /* 0x000000f90000720c */ /* 0x040fe40003fc4070 */
[C---:B------:R-:W-:Y:S02]  /*19170*/  ISETP.GT.U32.AND P5, PT, R0.reuse, R248, PT ;  /* 0x000000f80000720c */ /* 0x040fe40003fa4070 */
[----:B------:R-:W-:Y:S02]  /*19180*/  ISETP.GT.U32.AND P2, PT, R0, R241, PT ;  /* 0x000000f10000720c */ /* 0x000fe40003f44070 */
[----:B------:R-:W-:-:S02]  /*19190*/  ISETP.GE.AND P1, PT, R247, RZ, PT ;  /* 0x000000fff700720c */ /* 0x000fc40003f26270 */
[----:B------:R-:W5:Y:S05]  /*191a0*/  LDL R247, [R1+0x528c] ;  /* 0x00528c0001f77983 */ /* 0x000f6a0000100800 */
[--C-:B------:R-:W-:Y:S02]  /*191b0*/  @!P6 IMAD.IADD R249, R249, 0x1, -R0.reuse ;  /* 0x00000001f9f9e824 */ /* 0x100fe400078e0a00 */
[--C-:B------:R-:W-:Y:S02]  /*191c0*/  @!P5 IMAD.IADD R248, R248, 0x1, -R0.reuse ;  /* 0x00000001f8f8d824 */ /* 0x100fe400078e0a00 */
[----:B------:R-:W-:Y:S01]  /*191d0*/  @!P2 IMAD.IADD R241, R241, 0x1, -R0 ;  /* 0x00000001f1f1a824 */ /* 0x000fe200078e0a00 */
[----:B----4-:R-:W-:-:S02]  /*191e0*/  ISETP.GE.AND P2, PT, R244, RZ, PT ;  /* 0x000000fff400720c */ /* 0x010fc40003f46270 */
[----:B--2---:R-:W-:-:S13]  /*191f0*/  ISETP.GT.U32.AND P0, PT, R0, R240, PT ;  /* 0x000000f00000720c */ /* 0x004fda0003f04070 */
[----:B------:R-:W-:-:S05]  /*19200*/  @!P0 IMAD.IADD R240, R240, 0x1, -R0 ;  /* 0x00000001f0f08824 */ /* 0x000fca00078e0a00 */
[----:B------:R1:W-:Y:S04]  /*19210*/  @!P0 STL [R1+0x424], R240 ;  /* 0x000424f001008387 */ /* 0x0003e80000100800 */
[----:B-1----:R-:W2:Y:S04]  /*19220*/  LDL.LU R240, [R1+0x568c] ;  /* 0x00568c0001f07983 */ /* 0x002ea80000300800 */
[----:B------:R1:W-:Y:S01]  /*19230*/  STL [R1+0x420], R249 ;  /* 0x000420f901007387 */ /* 0x0003e20000100800 */
[----:B---3--:R-:W-:-:S03]  /*19240*/  ISETP.GE.AND P3, PT, R2, RZ, PT ;  /* 0x000000ff0200720c */ /* 0x008fc60003f66270 */
[----:B-1----:R-:W3:Y:S04]  /*19250*/  LDL R249, [R1+0x5288] ;  /* 0x0052880001f97983 */ /* 0x002ee80000100800 */
[----:B------:R1:W-:Y:S04]  /*19260*/  STL [R1+0x41c], R248 ;  /* 0x00041cf801007387 */ /* 0x0003e80000100800 */
[----:B-1----:R-:W4:Y:S04]  /*19270*/  LDL R248, [R1+0x5284] ;  /* 0x0052840001f87983 */ /* 0x002f280000100800 */
[----:B------:R1:W-:Y:S04]  /*19280*/  STL [R1+0x418], R241 ;  /* 0x000418f101007387 */ /* 0x0003e80000100800 */
[----:B------:R-:W2:Y:S04]  /*19290*/  LDL R244, [R1+0x5280] ;  /* 0x0052800001f47983 */ /* 0x000ea80000100800 */
[----:B------:R-:W3:Y:S01]  /*192a0*/  LDL.LU R2, [R1+0x414] ;  /* 0x0004140001027983 */ /* 0x000ee20000300800 */
[----:B-----5:R-:W-:-:S03]  /*192b0*/  ISETP.GE.AND P0, PT, R245, RZ, PT ;  /* 0x000000fff500720c */ /* 0x020fc60003f06270 */
[----:B------:R-:W5:Y:S04]  /*192c0*/  LDL R245, [R1+0x527c] ;  /* 0x00527c0001f57983 */ /* 0x000f680000100800 */
[----:B-1----:R-:W4:Y:S01]  /*192d0*/  LDL.LU R241, [R1+0x410] ;  /* 0x0004100001f17983 */ /* 0x002f220000300800 */
[----:B---3--:R-:W-:Y:S01]  /*192e0*/  @!P1 IMAD.MOV R2, RZ, RZ, -R2 ;  /* 0x000000ffff029224 */ /* 0x008fe200078e0a02 */
[----:B------:R-:W-:Y:S02]  /*192f0*/  ISETP.GE.AND P1, PT, R246, RZ, PT ;  /* 0x000000fff600720c */ /* 0x000fe40003f26270 */
[----:B------:R-:W3:Y:S04]  /*19300*/  LDL R246, [R1+0x5278] ;  /* 0x0052780001f67983 */ /* 0x000ee80000100800 */
[----:B------:R1:W-:Y:S04]  /*19310*/  STL [R1+0x414], R2 ;  /* 0x0004140201007387 */ /* 0x0003e80000100800 */
[----:B-1----:R-:W2:Y:S01]  /*19320*/  LDL.LU R2, [R1+0x40c] ;  /* 0x00040c0001027983 */ /* 0x002ea20000300800 */
[----:B------:R-:W-:Y:S01]  /*19330*/  ISETP.GE.AND P5, PT, R242, RZ, PT ;  /* 0x000000fff200720c */ /* 0x000fe20003fa6270 */
[----:B----4-:R-:W-:Y:S01]  /*19340*/  @!P3 IMAD.MOV R241, RZ, RZ, -R241 ;  /* 0x000000fffff1b224 */ /* 0x010fe200078e0af1 */
[----:B------:R-:W-:-:S02]  /*19350*/  ISETP.GE.AND P3, PT, R251, RZ, PT ;  /* 0x000000fffb00720c */ /* 0x000fc40003f66270 */
[----:B------:R-:W4:Y:S04]  /*19360*/  LDL R251, [R1+0x5274] ;  /* 0x0052740001fb7983 */ /* 0x000f280000100800 */
[----:B------:R1:W-:Y:S04]  /*19370*/  STL [R1+0x410], R241 ;  /* 0x000410f101007387 */ /* 0x0003e80000100800 */
[----:B-1----:R-:W5:Y:S01]  /*19380*/  LDL.LU R241, [R1+0x408] ;  /* 0x0004080001f17983 */ /* 0x002f620000300800 */
[----:B--2---:R-:W-:Y:S01]  /*19390*/  @!P5 IMAD.MOV R2, RZ, RZ, -R2 ;  /* 0x000000ffff02d224 */ /* 0x004fe200078e0a02 */
[----:B------:R-:W-:-:S02]  /*193a0*/  ISETP.GE.AND P5, PT, R243, RZ, PT ;  /* 0x000000fff300720c */ /* 0x000fc40003fa6270 */
[----:B------:R-:W2:Y:S04]  /*193b0*/  LDL R243, [R1+0x5270] ;  /* 0x0052700001f37983 */ /* 0x000ea80000100800 */
[----:B------:R1:W-:Y:S04]  /*193c0*/  STL [R1+0x40c], R2 ;  /* 0x00040c0201007387 */ /* 0x0003e80000100800 */
[----:B-1----:R-:W3:Y:S01]  /*193d0*/  LDL.LU R2, [R1+0x404] ;  /* 0x0004040001027983 */ /* 0x002ee20000300800 */
[----:B-----5:R-:W-:Y:S01]  /*193e0*/  @!P2 IMAD.MOV R241, RZ, RZ, -R241 ;  /* 0x000000fffff1a224 */ /* 0x020fe200078e0af1 */
[----:B------:R-:W-:-:S02]  /*193f0*/  ISETP.GE.AND P2, PT, R247, RZ, PT ;  /* 0x000000fff700720c */ /* 0x000fc40003f46270 */
[----:B------:R-:W5:Y:S04]  /*19400*/  LDL R247, [R1+0x526c] ;  /* 0x00526c0001f77983 */ /* 0x000f680000100800 */
[----:B------:R1:W-:Y:S04]  /*19410*/  STL [R1+0x408], R241 ;  /* 0x000408f101007387 */ /* 0x0003e80000100800 */
[----:B-1----:R-:W4:Y:S01]  /*19420*/  LDL.LU R241, [R1+0x400] ;  /* 0x0004000001f17983 */ /* 0x002f220000300800 */
[----:B---3--:R-:W-:Y:S02]  /*19430*/  @!P0 IADD3 R2, -R2, RZ, RZ ;  /* 0x000000ff02028210 */ /* 0x008fe40007ffe1ff */
[----:B------:R-:W-:-:S02]  /*19440*/  ISETP.GE.AND P0, PT, R249, RZ, PT ;  /* 0x000000fff900720c */ /* 0x000fc40003f06270 */
[----:B------:R-:W3:Y:S04]  /*19450*/  LDL R249, [R1+0x5268] ;  /* 0x0052680001f97983 */ /* 0x000ee80000100800 */
[----:B------:R1:W-:Y:S04]  /*19460*/  STL [R1+0x404], R2 ;  /* 0x0004040201007387 */ /* 0x0003e80000100800 */
[----:B-1----:R-:W2:Y:S01]  /*19470*/  LDL.LU R2, [R1+0x3fc] ;  /* 0x0003fc0001027983 */ /* 0x002ea20000300800 */
        /* <DEDUP_REMOVED lines=15> */
[----:B---3--:R-:W-:Y:S01]  /*19570*/  @!P2 IMAD.MOV R2, RZ, RZ, -R2 ;  /* 0x000000ffff02a224 */ /* 0x008fe200078e0a02 */
        /* <DEDUP_REMOVED lines=24> */
[----:B----4-:R-:W-:Y:S02]  /*19700*/  @!P2 IADD3 R241, -R241, RZ, RZ ;  /* 0x000000fff1f1a210 */ /* 0x010fe40007ffe1ff */
        /* <DEDUP_REMOVED lines=44> */
[----:B--2---:R-:W-:Y:S02]  /*199d0*/  @!P5 IADD3 R2, -R2, RZ, RZ ;  /* 0x000000ff0202d210 */ /* 0x004fe40007ffe1ff */
        /* <DEDUP_REMOVED lines=44> */
[----:B-----5:R-:W-:Y:S02]  /*19ca0*/  @!P3 IADD3 R241, -R241, RZ, RZ ;  /* 0x000000fff1f1b210 */ /* 0x020fe40007ffe1ff */
        /* <DEDUP_REMOVED lines=1051> */
[----:B------:R-:W4:Y:S04]  /*1de60*/  LDL.LU R242, [R1+0x48] ;  /* 0x0000480001f27983 */ /* 0x000f280000300800 */
[----:B------:R-:W-:Y:S04]  /*1de70*/  STL [R1+0x50], R241 ;  /* 0x000050f101007387 */ /* 0x000fe80000100800 */
[----:B------:R-:W3:Y:S01]  /*1de80*/  LDL R251, [R1+0x4eb4] ;  /* 0x004eb40001fb7983 */ /* 0x000ee20000100800 */
[----:B--2---:R-:W-:-:S05]  /*1de90*/  @!P5 IMAD.MOV R2, RZ, RZ, -R2 ;  /* 0x000000ffff02d224 */ /* 0x004fca00078e0a02 */
[----:B------:R1:W-:Y:S04]  /*1dea0*/  STL [R1+0x4c], R2 ;  /* 0x00004c0201007387 */ /* 0x0003e80000100800 */
[----:B-1----:R-:W2:Y:S01]  /*1deb0*/  LDL.LU R2, [R1+0x44] ;  /* 0x0000440001027983 */ /* 0x002ea20000300800 */
[----:B----4-:R-:W-:Y:S01]  /*1dec0*/  @!P2 IMAD.MOV R242, RZ, RZ, -R242 ;  /* 0x000000fffff2a224 */ /* 0x010fe200078e0af2 */
[----:B------:R-:W-:Y:S02]  /*1ded0*/  ISETP.GE.AND P2, PT, R247, RZ, PT ;  /* 0x000000fff700720c */ /* 0x000fe40003f46270 */
[----:B------:R-:W4:Y:S04]  /*1dee0*/  LDL R241, [R1+0x4eb0] ;  /* 0x004eb00001f17983 */ /* 0x000f280000100800 */
[----:B------:R1:W-:Y:S04]  /*1def0*/  STL [R1+0x48], R242 ;  /* 0x000048f201007387 */ /* 0x0003e80000100800 */
[----:B-1----:R-:W5:Y:S04]  /*1df00*/  LDL.LU R242, [R1+0x40] ;  /* 0x0000400001f27983 */ /* 0x002f680000300800 */
[----:B------:R-:W4:Y:S01]  /*1df10*/  LDL R247, [R1+0x4eac] ;  /* 0x004eac0001f77983 */ /* 0x000f220000100800 */
[----:B--2---:R-:W-:-:S05]  /*1df20*/  @!P0 IMAD.MOV R2, RZ, RZ, -R2 ;  /* 0x000000ffff028224 */ /* 0x004fca00078e0a02 */
[----:B------:R1:W-:Y:S04]  /*1df30*/  STL [R1+0x44], R2 ;  /* 0x0000440201007387 */ /* 0x0003e80000100800 */
[----:B-1----:R-:W2:Y:S01]  /*1df40*/  LDL.LU R2, [R1+0x3c] ;  /* 0x00003c0001027983 */ /* 0x002ea20000300800 */
[----:B------:R-:W-:Y:S01]  /*1df50*/  ISETP.GE.AND P0, PT, R249, RZ, PT ;  /* 0x000000fff900720c */ /* 0x000fe20003f06270 */
[----:B-----5:R-:W-:Y:S01]  /*1df60*/  @!P1 IMAD.MOV R242, RZ, RZ, -R242 ;  /* 0x000000fffff29224 */ /* 0x020fe200078e0af2 */
[----:B------:R-:W-:Y:S01]  /*1df70*/  ISETP.GE.AND P5, PT, R243, RZ, PT ;  /* 0x000000fff300720c */ /* 0x000fe20003fa6270 */
[----:B------:R-:W5:Y:S01]  /*1df80*/  LDL R249, [R1+0x4ea8] ;  /* 0x004ea80001f97983 */ /* 0x000f620000100800 */
[----:B------:R-:W-:-:S03]  /*1df90*/  ISETP.GE.AND P1, PT, R248, RZ, PT ;  /* 0x000000fff800720c */ /* 0x000fc60003f26270 */
[----:B------:R-:W3:Y:S04]  /*1dfa0*/  LDL.LU R243, [R1+0x38] ;  /* 0x0000380001f37983 */ /* 0x000ee80000300800 */
[----:B------:R-:W-:Y:S04]  /*1dfb0*/  STL [R1+0x40], R242 ;  /* 0x000040f201007387 */ /* 0x000fe80000100800 */
[----:B------:R-:W5:Y:S01]  /*1dfc0*/  LDL R248, [R1+0x4ea4] ;  /* 0x004ea40001f87983 */ /* 0x000f620000100800 */
[----:B--2---:R-:W-:-:S05]  /*1dfd0*/  @!P3 IMAD.MOV R2, RZ, RZ, -R2 ;  /* 0x000000ffff02b224 */ /* 0x004fca00078e0a02 */
[----:B------:R1:W-:Y:S04]  /*1dfe0*/  STL [R1+0x3c], R2 ;  /* 0x00003c0201007387 */ /* 0x0003e80000100800 */
[----:B-1----:R-:W2:Y:S01]  /*1dff0*/  LDL.LU R2, [R1+0x34] ;  /* 0x0000340001027983 */ /* 0x002ea20000300800 */
[----:B---3--:R-:W-:Y:S02]  /*1e000*/  @!P5 IADD3 R243, -R243, RZ, RZ ;  /* 0x000000fff3f3d210 */ /* 0x008fe40007ffe1ff */
[----:B------:R-:W-:Y:S01]  /*1e010*/  ISETP.GE.AND P5, PT, R245, RZ, PT ;  /* 0x000000fff500720c */ /* 0x000fe20003fa6270 */
[----:B------:R-:W3:Y:S01]  /*1e020*/  LDL R242, [R1+0x4ea0] ;  /* 0x004ea00001f27983 */ /* 0x000ee20000100800 */
[----:B------:R-:W-:-:S03]  /*1e030*/  ISETP.GE.AND P3, PT, R244, RZ, PT ;  /* 0x000000fff400720c */ /* 0x000fc60003f66270 */
[----:B------:R-:W4:Y:S04]  /*1e040*/  LDL.LU R245, [R1+0x30] ;  /* 0x0000300001f57983 */ /* 0x000f280000300800 */
[----:B------:R1:W-:Y:S04]  /*1e050*/  STL [R1+0x38], R243 ;  /* 0x000038f301007387 */ /* 0x0003e80000100800 */
[----:B------:R-:W3:Y:S04]  /*1e060*/  LDL R244, [R1+0x4e98] ;  /* 0x004e980001f47983 */ /* 0x000ee80000100800 */
[----:B-1----:R-:W3:Y:S01]  /*1e070*/  LDL R243, [R1+0x4e9c] ;  /* 0x004e9c0001f37983 */ /* 0x002ee20000100800 */
[----:B--2---:R-:W-:-:S05]  /*1e080*/  @!P2 IMAD.MOV R2, RZ, RZ, -R2 ;  /* 0x000000ffff02a224 */ /* 0x004fca00078e0a02 */
[----:B------:R1:W-:Y:S04]  /*1e090*/  STL [R1+0x34], R2 ;  /* 0x0000340201007387 */ /* 0x0003e80000100800 */
[----:B-1----:R-:W2:Y:S01]  /*1e0a0*/  LDL.LU R2, [R1+0x2c] ;  /* 0x00002c0001027983 */ /* 0x002ea20000300800 */
[----:B----4-:R-:W-:Y:S01]  /*1e0b0*/  @!P0 IMAD.MOV R245, RZ, RZ, -R245 ;  /* 0x000000fffff58224 */ /* 0x010fe200078e0af5 */
[----:B------:R-:W-:Y:S02]  /*1e0c0*/  ISETP.GE.AND P0, PT, R251, RZ, PT ;  /* 0x000000fffb00720c */ /* 0x000fe40003f06270 */
[----:B------:R-:W-:Y:S02]  /*1e0d0*/  ISETP.GE.AND P2, PT, R246, RZ, PT ;  /* 0x000000fff600720c */ /* 0x000fe40003f46270 */
[----:B------:R1:W-:Y:S04]  /*1e0e0*/  STL [R1+0x30], R245 ;  /* 0x000030f501007387 */ /* 0x0003e80000100800 */
[----:B-1----:R-:W4:Y:S04]  /*1e0f0*/  LDL R245, [R1+0x4e94] ;  /* 0x004e940001f57983 */ /* 0x002f280000100800 */
[----:B------:R-:W5:Y:S04]  /*1e100*/  LDL.LU R251, [R1+0x28] ;  /* 0x0000280001fb7983 */ /* 0x000f680000300800 */
[----:B------:R-:W4:Y:S01]  /*1e110*/  LDL R246, [R1+0x5498] ;  /* 0x0054980001f67983 */ /* 0x000f220000100800 */
[----:B--2---:R-:W-:Y:S01]  /*1e120*/  @!P1 IMAD.MOV R2, RZ, RZ, -R2 ;  /* 0x000000ffff029224 */ /* 0x004fe200078e0a02 */
[----:B------:R-:W-:-:S04]  /*1e130*/  ISETP.GE.AND P1, PT, R241, RZ, PT ;  /* 0x000000fff100720c */ /* 0x000fc80003f26270 */
[----:B------:R1:W-:Y:S04]  /*1e140*/  STL [R1+0x2c], R2 ;  /* 0x00002c0201007387 */ /* 0x0003e80000100800 */
[----:B-1----:R-:W2:Y:S04]  /*1e150*/  LDL R2, [R1+0x4e90] ;  /* 0x004e900001027983 */ /* 0x002ea80000100800 */
[----:B------:R-:W3:Y:S01]  /*1e160*/  LDL.LU R241, [R1+0x24] ;  /* 0x0000240001f17983 */ /* 0x000ee20000300800 */
[----:B-----5:R-:W-:Y:S01]  /*1e170*/  @!P3 IMAD.MOV R251, RZ, RZ, -R251 ;  /* 0x000000fffffbb224 */ /* 0x020fe200078e0afb */
[----:B------:R-:W-:-:S04]  /*1e180*/  ISETP.GE.AND P3, PT, R247, RZ, PT ;  /* 0x000000fff700720c */ /* 0x000fc80003f66270 */
[----:B------:R1:W-:Y:S04]  /*1e190*/  STL [R1+0x28], R251 ;  /* 0x000028fb01007387 */ /* 0x0003e80000100800 */
[----:B-1----:R-:W5:Y:S04]  /*1e1a0*/  LDL R251, [R1+0x4e8c] ;  /* 0x004e8c0001fb7983 */ /* 0x002f680000100800 */
[----:B------:R-:W4:Y:S01]  /*1e1b0*/  LDL.LU R247, [R1+0x20] ;  /* 0x0000200001f77983 */ /* 0x000f220000300800 */
[----:B---3--:R-:W-:Y:S01]  /*1e1c0*/  @!P5 IMAD.MOV R241, RZ, RZ, -R241 ;  /* 0x000000fffff1d224 */ /* 0x008fe200078e0af1 */
[----:B------:R-:W-:-:S02]  /*1e1d0*/  ISETP.GE.AND P5, PT, R249, RZ, PT ;  /* 0x000000fff900720c */ /* 0x000fc40003fa6270 */
[----:B------:R-:W3:Y:S04]  /*1e1e0*/  LDL R249, [R1+0x4e88] ;  /* 0x004e880001f97983 */ /* 0x000ee80000100800 */
[----:B------:R1:W-:Y:S04]  /*1e1f0*/  STL [R1+0x24], R241 ;  /* 0x000024f101007387 */ /* 0x0003e80000100800 */
[----:B-1----:R-:W2:Y:S01]  /*1e200*/  LDL.LU R241, [R1+0x1c] ;  /* 0x00001c0001f17983 */ /* 0x002ea20000300800 */
[----:B----4-:R-:W-:Y:S01]  /*1e210*/  @!P2 IMAD.MOV R247, RZ, RZ, -R247 ;  /* 0x000000fffff7a224 */ /* 0x010fe200078e0af7 */
[----:B------:R-:W-:-:S04]  /*1e220*/  ISETP.GE.AND P2, PT, R248, RZ, PT ;  /* 0x000000fff800720c */ /* 0x000fc80003f46270 */
[----:B------:R1:W-:Y:S04]  /*1e230*/  STL [R1+0x20], R247 ;  /* 0x000020f701007387 */ /* 0x0003e80000100800 */
[----:B-1----:R-:W4:Y:S04]  /*1e240*/  LDL.LU R247, [R1+0x18] ;  /* 0x0000180001f77983 */ /* 0x002f280000300800 */
[----:B------:R-:W3:Y:S01]  /*1e250*/  LDL R248, [R1+0x4e84] ;  /* 0x004e840001f87983 */ /* 0x000ee20000100800 */
[----:B--2---:R-:W-:Y:S01]  /*1e260*/  @!P0 IMAD.MOV R241, RZ, RZ, -R241 ;  /* 0x000000fffff18224 */ /* 0x004fe200078e0af1 */
[----:B------:R-:W-:-:S04]  /*1e270*/  ISETP.GE.AND P0, PT, R242, RZ, PT ;  /* 0x000000fff200720c */ /* 0x000fc80003f06270 */
[----:B------:R1:W-:Y:S04]  /*1e280*/  STL [R1+0x1c], R241 ;  /* 0x00001cf101007387 */ /* 0x0003e80000100800 */
[----:B-1----:R-:W2:Y:S04]  /*1e290*/  LDL.LU R241, [R1+0x5688] ;  /* 0x0056880001f17983 */ /* 0x002ea80000300800 */
[----:B------:R-:W5:Y:S01]  /*1e2a0*/  LDL.LU R242, [R1+0x14] ;  /* 0x0000140001f27983 */ /* 0x000f620000300800 */
[----:B----4-:R-:W-:Y:S01]  /*1e2b0*/  @!P1 IMAD.MOV R247, RZ, RZ, -R247 ;  /* 0x000000fffff79224 */ /* 0x010fe200078e0af7 */
[----:B------:R-:W-:-:S04]  /*1e2c0*/  ISETP.GE.AND P1, PT, R243, RZ, PT ;  /* 0x000000fff300720c */ /* 0x000fc80003f26270 */
[----:B------:R1:W-:Y:S04]  /*1e2d0*/  STL [R1+0x18], R247 ;  /* 0x000018f701007387 */ /* 0x0003e80000100800 */
[----:B-1----:R-:W4:Y:S04]  /*1e2e0*/  LDL R247, [R1+0x4e80] ;  /* 0x004e800001f77983 */ /* 0x002f280000100800 */
[----:B------:R-:W3:Y:S01]  /*1e2f0*/  LDL.LU R243, [R1+0x10] ;  /* 0x0000100001f37983 */ /* 0x000ee20000300800 */
[----:B-----5:R-:W-:Y:S02]  /*1e300*/  @!P3 IADD3 R242, -R242, RZ, RZ ;  /* 0x000000fff2f2b210 */ /* 0x020fe40007ffe1ff */
[----:B------:R-:W-:-:S03]  /*1e310*/  ISETP.GE.AND P3, PT, R244, RZ, PT ;  /* 0x000000fff400720c */ /* 0x000fc60003f66270 */
[----:B------:R1:W-:Y:S04]  /*1e320*/  STL [R1+0x14], R242 ;  /* 0x000014f201007387 */ /* 0x0003e80000100800 */
[----:B-1----:R-:W5:Y:S04]  /*1e330*/  LDL.LU R242, [R1+0x5684] ;  /* 0x0056840001f27983 */ /* 0x002f680000300800 */
[----:B------:R-:W2:Y:S01]  /*1e340*/  LDL.LU R244, [R1+0xc] ;  /* 0x00000c0001f47983 */ /* 0x000ea20000300800 */
[----:B---3--:R-:W-:Y:S01]  /*1e350*/  @!P5 IMAD.MOV R243, RZ, RZ, -R243 ;  /* 0x000000fffff3d224 */ /* 0x008fe200078e0af3 */
[----:B------:R-:W-:-:S04]  /*1e360*/  ISETP.GE.AND P5, PT, R245, RZ, PT ;  /* 0x000000fff500720c */ /* 0x000fc80003fa6270 */
[----:B------:R1:W-:Y:S04]  /*1e370*/  STL [R1+0x10], R243 ;  /* 0x000010f301007387 */ /* 0x0003e80000100800 */
[----:B-1----:R-:W3:Y:S04]  /*1e380*/  LDL.LU R243, [R1+0x5680] ;  /* 0x0056800001f37983 */ /* 0x002ee80000300800 */
[----:B------:R-:W4:Y:S01]  /*1e390*/  LDL.LU R245, [R1+0x8] ;  /* 0x0000080001f57983 */ /* 0x000f220000300800 */
        /* <DEDUP_REMOVED lines=8> */
[----:B-1----:R-:W4:Y:S04]  /*1e420*/  LDL.LU R245, [R1+0x5678] ;  /* 0x0056780001f57983 */ /* 0x002f280000300800 */
[----:B------:R-:W3:Y:S01]  /*1e430*/  LDL.LU R2, [R1] ;  /* 0x0000000001027983 */ /* 0x000ee20000300800 */
[----:B-----5:R-:W-:Y:S01]  /*1e440*/  @!P1 IMAD.MOV R246, RZ, RZ, -R246 ;  /* 0x000000fffff69224 */ /* 0x020fe200078e0af6 */
[----:B------:R-:W-:-:S04]  /*1e450*/  ISETP.GE.AND P1, PT, R251, RZ, PT ;  /* 0x000000fffb00720c */ /* 0x000fc80003f26270 */
[----:B------:R1:W-:Y:S04]  /*1e460*/  STL [R1+0x4], R246 ;  /* 0x000004f601007387 */ /* 0x0003e80000100800 */
[----:B-1----:R-:W5:Y:S04]  /*1e470*/  LDL.LU R246, [R1+0x5674] ;  /* 0x0056740001f67983 */ /* 0x002f680000300800 */
[----:B------:R-:W2:Y:S01]  /*1e480*/  LDL.LU R251, [R1+0x5670] ;  /* 0x0056700001fb7983 */ /* 0x000ea20000300800 */
[----:B---3--:R-:W-:Y:S01]  /*1e490*/  @!P3 IMAD.MOV R2, RZ, RZ, -R2 ;  /* 0x000000ffff02b224 */ /* 0x008fe200078e0a02 */
[----:B------:R-:W-:-:S04]  /*1e4a0*/  ISETP.GE.AND P3, PT, R249, RZ, PT ;  /* 0x000000fff900720c */ /* 0x000fc80003f66270 */
[----:B------:R1:W-:Y:S04]  /*1e4b0*/  STL [R1+0x55e8], R2 ;  /* 0x0055e80201007387 */ /* 0x0003e80000100800 */
[----:B-1----:R-:W3:Y:S04]  /*1e4c0*/  LDL R2, [R1+0x4e70] ;  /* 0x004e700001027983 */ /* 0x002ee80000100800 */
[----:B------:R-:W4:Y:S01]  /*1e4d0*/  LDL.LU R249, [R1+0x566c] ;  /* 0x00566c0001f97983 */ /* 0x000f220000300800 */
[----:B--2---:R-:W-:Y:S01]  /*1e4e0*/  @!P5 IMAD.MOV R251, RZ, RZ, -R251 ;  /* 0x000000fffffbd224 */ /* 0x004fe200078e0afb */
[----:B------:R-:W-:-:S04]  /*1e4f0*/  ISETP.GE.AND P5, PT, R248, RZ, PT ;  /* 0x000000fff800720c */ /* 0x000fc80003fa6270 */
[----:B------:R1:W-:Y:S04]  /*1e500*/  STL [R1+0x55ec], R251 ;  /* 0x0055ecfb01007387 */ /* 0x0003e80000100800 */
[----:B-1----:R-:W2:Y:S04]  /*1e510*/  LDL R251, [R1+0x4e74] ;  /* 0x004e740001fb7983 */ /* 0x002ea80000100800 */
[----:B------:R-:W5:Y:S01]  /*1e520*/  LDL.LU R248, [R1+0x5668] ;  /* 0x0056680001f87983 */ /* 0x000f620000300800 */
[----:B----4-:R-:W-:Y:S01]  /*1e530*/  @!P2 IMAD.MOV R249, RZ, RZ, -R249 ;  /* 0x000000fffff9a224 */ /* 0x010fe200078e0af9 */
[----:B------:R-:W-:-:S04]  /*1e540*/  ISETP.GE.AND P2, PT, R247, RZ, PT ;  /* 0x000000fff700720c */ /* 0x000fc80003f46270 */
[----:B------:R1:W-:Y:S04]  /*1e550*/  STL [R1+0x55f0], R249 ;  /* 0x0055f0f901007387 */ /* 0x0003e80000100800 */
[----:B-1----:R-:W4:Y:S04]  /*1e560*/  LDL R249, [R1+0x4e78] ;  /* 0x004e780001f97983 */ /* 0x002f280000100800 */
[----:B------:R-:W3:Y:S01]  /*1e570*/  LDL.LU R247, [R1+0x5664] ;  /* 0x0056640001f77983 */ /* 0x000ee20000300800 */
[----:B-----5:R-:W-:-:S05]  /*1e580*/  @!P0 IMAD.MOV R248, RZ, RZ, -R248 ;  /* 0x000000fffff88224 */ /* 0x020fca00078e0af8 */
[----:B------:R1:W-:Y:S04]  /*1e590*/  STL [R1+0x55f4], R248 ;  /* 0x0055f4f801007387 */ /* 0x0003e80000100800 */
[----:B-1----:R-:W5:Y:S01]  /*1e5a0*/  LDL R248, [R1+0x4e7c] ;  /* 0x004e7c0001f87983 */ /* 0x002f620000100800 */
[----:B------:R-:W-:Y:S01]  /*1e5b0*/  @!P3 IMAD.MOV R246, RZ, RZ, -R246 ;  /* 0x000000fffff6b224 */ /* 0x000fe200078e0af6 */
[----:B---3--:R-:W-:Y:S01]  /*1e5c0*/  @!P1 IADD3 R247, -R247, RZ, RZ ;  /* 0x000000fff7f79210 */ /* 0x008fe20007ffe1ff */
[----:B------:R-:W-:Y:S01]  /*1e5d0*/  @!P5 IMAD.MOV R245, RZ, RZ, -R245 ;  /* 0x000000fffff5d224 */ /* 0x000fe200078e0af5 */
[----:B----4-:R-:W-:Y:S02]  /*1e5e0*/  ISETP.GE.AND P1, PT, R249, RZ, PT ;  /* 0x000000fff900720c */ /* 0x010fe40003f26270 */
[----:B--2---:R-:W-:-:S02]  /*1e5f0*/  ISETP.GE.AND P3, PT, R251, RZ, PT ;  /* 0x000000fffb00720c */ /* 0x004fc40003f66270 */
[----:B------:R-:W-:Y:S02]  /*1e600*/  ISETP.GE.AND P5, PT, R2, RZ, PT ;  /* 0x000000ff0200720c */ /* 0x000fe40003fa6270 */
[----:B-----5:R-:W-:Y:S02]  /*1e610*/  ISETP.GE.AND P0, PT, R248, RZ, PT ;  /* 0x000000fff800720c */ /* 0x020fe40003f06270 */
[----:B------:R-:W2:Y:S04]  /*1e620*/  LDL R248, [R1+0x4e60] ;  /* 0x004e600001f87983 */ /* 0x000ea80000100800 */
[----:B------:R1:W-:Y:S04]  /*1e630*/  STL [R1+0x55f8], R247 ;  /* 0x0055f8f701007387 */ /* 0x0003e80000100800 */
[----:B------:R-:W3:Y:S04]  /*1e640*/  LDL R249, [R1+0x4e5c] ;  /* 0x004e5c0001f97983 */ /* 0x000ee80000100800 */
[----:B-1----:R-:W4:Y:S04]  /*1e650*/  LDL R247, [R1+0x4e64] ;  /* 0x004e640001f77983 */ /* 0x002f280000100800 */
[----:B------:R1:W-:Y:S04]  /*1e660*/  STL [R1+0x55fc], R246 ;  /* 0x0055fcf601007387 */ /* 0x0003e80000100800 */
[----:B------:R-:W5:Y:S04]  /*1e670*/  LDL R251, [R1+0x4e58] ;  /* 0x004e580001fb7983 */ /* 0x000f680000100800 */
[----:B-1----:R-:W5:Y:S04]  /*1e680*/  LDL R246, [R1+0x4e68] ;  /* 0x004e680001f67983 */ /* 0x002f680000100800 */
[----:B------:R1:W-:Y:S04]  /*1e690*/  STL [R1+0x5600], R245 ;  /* 0x005600f501007387 */ /* 0x0003e80000100800 */
[----:B------:R-:W5:Y:S04]  /*1e6a0*/  LDL R2, [R1+0x4e54] ;  /* 0x004e540001027983 */ /* 0x000f680000100800 */
[----:B-1----:R-:W5:Y:S01]  /*1e6b0*/  LDL R245, [R1+0x4e6c] ;  /* 0x004e6c0001f57983 */ /* 0x002f620000100800 */
[----:B------:R-:W-:-:S02]  /*1e6c0*/  @!P2 IMAD.MOV R244, RZ, RZ, -R244 ;  /* 0x000000fffff4a224 */ /* 0x000fc400078e0af4 */
[----:B------:R-:W-:-:S03]  /*1e6d0*/  @!P0 IMAD.MOV R243, RZ, RZ, -R243 ;  /* 0x000000fffff38224 */ /* 0x000fc600078e0af3 */
[----:B------:R1:W-:Y:S01]  /*1e6e0*/  STL [R1+0x5604], R244 ;  /* 0x005604f401007387 */ /* 0x0003e20000100800 */
[----:B------:R-:W-:Y:S02]  /*1e6f0*/  @!P1 IMAD.MOV R242, RZ, RZ, -R242 ;  /* 0x000000fffff29224 */ /* 0x000fe400078e0af2 */
[----:B------:R-:W-:Y:S02]  /*1e700*/  @!P3 IMAD.MOV R241, RZ, RZ, -R241 ;  /* 0x000000fffff1b224 */ /* 0x000fe400078e0af1 */
[----:B------:R-:W-:Y:S01]  /*1e710*/  @!P5 IMAD.MOV R240, RZ, RZ, -R240 ;  /* 0x000000fffff0d224 */ /* 0x000fe200078e0af0 */
[----:B--2---:R-:W-:Y:S02]  /*1e720*/  ISETP.GE.AND P3, PT, R248, RZ, PT ;  /* 0x000000fff800720c */ /* 0x004fe40003f66270 */
[----:B---3--:R-:W-:Y:S02]  /*1e730*/  ISETP.GE.AND P5, PT, R249, RZ, PT ;  /* 0x000000fff900720c */ /* 0x008fe40003fa6270 */
[----:B----4-:R-:W-:-:S02]  /*1e740*/  ISETP.GE.AND P1, PT, R247, RZ, PT ;  /* 0x000000fff700720c */ /* 0x010fc40003f26270 */
[----:B-----5:R-:W-:Y:S02]  /*1e750*/  ISETP.GE.AND P0, PT, R246, RZ, PT ;  /* 0x000000fff600720c */ /* 0x020fe40003f06270 */
[----:B------:R-:W-:Y:S02]  /*1e760*/  ISETP.GE.AND P2, PT, R245, RZ, PT ;  /* 0x000000fff500720c */ /* 0x000fe40003f46270 */
[----:B------:R-:W2:Y:S04]  /*1e770*/  LDL R245, [R1+0x4e50] ;  /* 0x004e500001f57983 */ /* 0x000ea80000100800 */
[----:B------:R3:W-:Y:S04]  /*1e780*/  STL [R1+0x5608], R243 ;  /* 0x005608f301007387 */ /* 0x0007e80000100800 */
[----:B------:R-:W4:Y:S04]  /*1e790*/  LDL R246, [R1+0x4e4c] ;  /* 0x004e4c0001f67983 */ /* 0x000f280000100800 */
[----:B------:R-:W-:Y:S04]  /*1e7a0*/  STL [R1+0x560c], R242 ;  /* 0x00560cf201007387 */ /* 0x000fe80000100800 */
[----:B------:R-:W5:Y:S01]  /*1e7b0*/  LDL R247, [R1+0x4e48] ;  /* 0x004e480001f77983 */ /* 0x000f620000100800 */
[----:B------:R-:W-:-:S03]  /*1e7c0*/  @!P2 IMAD.MOV R239, RZ, RZ, -R239 ;  /* 0x000000ffffefa224 */ /* 0x000fc600078e0aef */
[----:B------:R-:W-:Y:S04]  /*1e7d0*/  STL [R1+0x5610], R241 ;  /* 0x005610f101007387 */ /* 0x000fe80000100800 */
[----:B------:R-:W3:Y:S04]  /*1e7e0*/  LDL R248, [R1+0x4e44] ;  /* 0x004e440001f87983 */ /* 0x000ee80000100800 */
[----:B------:R-:W-:Y:S04]  /*1e7f0*/  STL [R1+0x5614], R240 ;  /* 0x005614f001007387 */ /* 0x000fe80000100800 */
[----:B------:R-:W3:Y:S01]  /*1e800*/  LDL R249, [R1+0x4e40] ;  /* 0x004e400001f97983 */ /* 0x000ee20000100800 */
[----:B------:R-:W-:-:S02]  /*1e810*/  @!P0 IADD3 R238, -R238, RZ, RZ ;  /* 0x000000ffeeee8210 */ /* 0x000fc40007ffe1ff */
[----:B------:R-:W-:Y:S01]  /*1e820*/  ISETP.GE.AND P2, PT, R251, RZ, PT ;  /* 0x000000fffb00720c */ /* 0x000fe20003f46270 */
[----:B------:R-:W-:Y:S01]  /*1e830*/  STL [R1+0x5618], R239 ;  /* 0x005618ef01007387 */ /* 0x000fe20000100800 */
[----:B------:R-:W-:-:S03]  /*1e840*/  ISETP.GE.AND P0, PT, R2, RZ, PT ;  /* 0x000000ff0200720c */ /* 0x000fc60003f06270 */
[----:B------:R-:W3:Y:S04]  /*1e850*/  LDL R251, [R1+0x4e3c] ;  /* 0x004e3c0001fb7983 */ /* 0x000ee80000100800 */
[----:B------:R-:W-:Y:S04]  /*1e860*/  STL [R1+0x561c], R238 ;  /* 0x00561cee01007387 */ /* 0x000fe80000100800 */
[----:B------:R-:W3:Y:S01]  /*1e870*/  LDL R2, [R1+0x4e38] ;  /* 0x004e380001027983 */ /* 0x000ee20000100800 */
[----:B------:R-:W-:Y:S02]  /*1e880*/  @!P1 IMAD.MOV R237, RZ, RZ, -R237 ;  /* 0x000000ffffed9224 */ /* 0x000fe400078e0aed */
[----:B------:R-:W-:-:S03]  /*1e890*/  @!P3 IMAD.MOV R236, RZ, RZ, -R236 ;  /* 0x000000ffffecb224 */ /* 0x000fc600078e0aec */
[----:B------:R-:W-:Y:S01]  /*1e8a0*/  STL [R1+0x5620], R237 ;  /* 0x005620ed01007387 */ /* 0x000fe20000100800 */
[----:B------:R-:W-:Y:S02]  /*1e8b0*/  @!P5 IMAD.MOV R235, RZ, RZ, -R235 ;  /* 0x000000ffffebd224 */ /* 0x000fe400078e0aeb */
[----:B------:R-:W-:Y:S02]  /*1e8c0*/  @!P2 IMAD.MOV R234, RZ, RZ, -R234 ;  /* 0x000000ffffeaa224 */ /* 0x000fe400078e0aea */
[----:B------:R-:W-:Y:S01]  /*1e8d0*/  @!P0 IMAD.MOV R233, RZ, RZ, -R233 ;  /* 0x000000ffffe98224 */ /* 0x000fe200078e0ae9 */
[----:B--2---:R-:W-:Y:S02]  /*1e8e0*/  ISETP.GE.AND P1, PT, R245, RZ, PT ;  /* 0x000000fff500720c */ /* 0x004fe40003f26270 */
[----:B------:R-:W2:Y:S04]  /*1e8f0*/  LDL R245, [R1+0x4e34] ;  /* 0x004e340001f57983 */ /* 0x000ea80000100800 */
[----:B------:R-:W-:Y:S01]  /*1e900*/  STL [R1+0x5624], R236 ;  /* 0x005624ec01007387 */ /* 0x000fe20000100800 */
[----:B----4-:R-:W-:-:S03]  /*1e910*/  ISETP.GE.AND P3, PT, R246, RZ, PT ;  /* 0x000000fff600720c */ /* 0x010fc60003f66270 */
[----:B------:R-:W4:Y:S04]  /*1e920*/  LDL R246, [R1+0x4e30] ;  /* 0x004e300001f67983 */ /* 0x000f280000100800 */
[----:B------:R-:W-:Y:S01]  /*1e930*/  STL [R1+0x5628], R235 ;  /* 0x005628eb01007387 */ /* 0x000fe20000100800 */
[----:B-----5:R-:W-:-:S03]  /*1e940*/  ISETP.GE.AND P5, PT, R247, RZ, PT ;  /* 0x000000fff700720c */ /* 0x020fc60003fa6270 */
[----:B------:R-:W5:Y:S01]  /*1e950*/  LDL R247, [R1+0x4e2c] ;  /* 0x004e2c0001f77983 */ /* 0x000f620000100800 */
[----:B------:R-:W-:-:S03]  /*1e960*/  @!P1 IMAD.MOV R232, RZ, RZ, -R232 ;  /* 0x000000ffffe89224 */ /* 0x000fc600078e0ae8 */
[----:B------:R-:W-:Y:S01]  /*1e970*/  STL [R1+0x562c], R234 ;  /* 0x00562cea01007387 */ /* 0x000fe20000100800 */
[----:B---3--:R-:W-:-:S03]  /*1e980*/  ISETP.GE.AND P2, PT, R248, RZ, PT ;  /* 0x000000fff800720c */ /* 0x008fc60003f46270 */
[----:B------:R-:W3:Y:S04]  /*1e990*/  LDL R248, [R1+0x4e28] ;  /* 0x004e280001f87983 */ /* 0x000ee80000100800 */
[----:B------:R1:W-:Y:S01]  /*1e9a0*/  STL [R1+0x5630], R233 ;  /* 0x005630e901007387 */ /* 0x0003e20000100800 */
[----:B------:R-:W-:-:S03]  /*1e9b0*/  ISETP.GE.AND P0, PT, R249, RZ, PT ;  /* 0x000000fff900720c */ /* 0x000fc60003f06270 */
[----:B------:R-:W3:Y:S01]  /*1e9c0*/  LDL R249, [R1+0x4e24] ;  /* 0x004e240001f97983 */ /* 0x000ee20000100800 */
[----:B------:R-:W-:-:S03]  /*1e9d0*/  @!P3 IMAD.MOV R231, RZ, RZ, -R231 ;  /* 0x000000ffffe7b224 */ /* 0x000fc600078e0ae7 */
[----:B------:R-:W-:Y:S01]  /*1e9e0*/  STL [R1+0x5634], R232 ;  /* 0x005634e801007387 */ /* 0x000fe20000100800 */
[----:B------:R-:W-:-:S03]  /*1e9f0*/  ISETP.GE.AND P1, PT, R251, RZ, PT ;  /* 0x000000fffb00720c */ /* 0x000fc60003f26270 */
[----:B------:R-:W3:Y:S04]  /*1ea00*/  LDL R251, [R1+0x4e20] ;  /* 0x004e200001fb7983 */ /* 0x000ee80000100800 */
[----:B------:R-:W-:Y:S01]  /*1ea10*/  STL [R1+0x5638], R231 ;  /* 0x005638e701007387 */ /* 0x000fe20000100800 */
[----:B------:R-:W-:-:S03]  /*1ea20*/  ISETP.GE.AND P3, PT, R2, RZ, PT ;  /* 0x000000ff0200720c */ /* 0x000fc60003f66270 */
[----:B------:R-:W3:Y:S01]  /*1ea30*/  LDL R2, [R1+0x4e1c] ;  /* 0x004e1c0001027983 */ /* 0x000ee20000100800 */
[----:B------:R-:W-:Y:S01]  /*1ea40*/  @!P5 IMAD.MOV R230, RZ, RZ, -R230 ;  /* 0x000000ffffe6d224 */ /* 0x000fe200078e0ae6 */
[----:B------:R-:W-:Y:S01]  /*1ea50*/  @!P2 IADD3 R229, -R229, RZ, RZ ;  /* 0x000000ffe5e5a210 */ /* 0x000fe20007ffe1ff */
[----:B------:R-:W-:Y:S02]  /*1ea60*/  @!P0 IMAD.MOV R228, RZ, RZ, -R228 ;  /* 0x000000ffffe48224 */ /* 0x000fe400078e0ae4 */
[----:B------:R-:W-:Y:S01]  /*1ea70*/  @!P1 IMAD.MOV R227, RZ, RZ, -R227 ;  /* 0x000000ffffe39224 */ /* 0x000fe200078e0ae3 */
[----:B------:R-:W-:Y:S04]  /*1ea80*/  STL [R1+0x563c], R230 ;  /* 0x00563ce601007387 */ /* 0x000fe80000100800 */
[----:B------:R-:W-:Y:S01]  /*1ea90*/  STL [R1+0x5640], R229 ;  /* 0x005640e501007387 */ /* 0x000fe20000100800 */
[----:B------:R-:W-:Y:S01]  /*1eaa0*/  @!P3 IMAD.MOV R226, RZ, RZ, -R226 ;  /* 0x000000ffffe2b224 */ /* 0x000fe200078e0ae2 */
[----:B--2---:R-:W-:-:S02]  /*1eab0*/  ISETP.GE.AND P5, PT, R245, RZ, PT ;  /* 0x000000fff500720c */ /* 0x004fc40003fa6270 */
[----:B------:R-:W2:Y:S04]  /*1eac0*/  LDL R245, [R1+0x4e18] ;  /* 0x004e180001f57983 */ /* 0x000ea80000100800 */
[----:B------:R-:W-:Y:S01]  /*1ead0*/  STL [R1+0x5644], R228 ;  /* 0x005644e401007387 */ /* 0x000fe20000100800 */
[----:B----4-:R-:W-:-:S03]  /*1eae0*/  ISETP.GE.AND P2, PT, R246, RZ, PT ;  /* 0x000000fff600720c */ /* 0x010fc60003f46270 */
[----:B------:R-:W4:Y:S04]  /*1eaf0*/  LDL R246, [R1+0x4e14] ;  /* 0x004e140001f67983 */ /* 0x000f280000100800 */
[----:B------:R-:W-:Y:S01]  /*1eb00*/  STL [R1+0x5648], R227 ;  /* 0x005648e301007387 */ /* 0x000fe20000100800 */
[----:B-----5:R-:W-:-:S03]  /*1eb10*/  ISETP.GE.AND P0, PT, R247, RZ, PT ;  /* 0x000000fff700720c */ /* 0x020fc60003f06270 */
[----:B------:R-:W5:Y:S01]  /*1eb20*/  LDL R247, [R1+0x4e10] ;  /* 0x004e100001f77983 */ /* 0x000f620000100800 */
[----:B------:R-:W-:Y:S01]  /*1eb30*/  @!P5 IMAD.MOV R225, RZ, RZ, -R225 ;  /* 0x000000ffffe1d224 */ /* 0x000fe200078e0ae1 */
[----:B---3--:R-:W-:Y:S02]  /*1eb40*/  ISETP.GE.AND P1, PT, R248, RZ, PT ;  /* 0x000000fff800720c */ /* 0x008fe40003f26270 */
[----:B------:R-:W3:Y:S04]  /*1eb50*/  LDL R248, [R1+0x4e0c] ;  /* 0x004e0c0001f87983 */ /* 0x000ee80000100800 */
[----:B------:R-:W-:Y:S01]  /*1eb60*/  STL [R1+0x564c], R226 ;  /* 0x00564ce201007387 */ /* 0x000fe20000100800 */
        /* <DEDUP_REMOVED lines=9> */
[----:B------:R-:W-:-:S03]  /*1ec00*/  @!P0 IMAD.MOV R223, RZ, RZ, -R223 ;  /* 0x000000ffffdf8224 */ /* 0x000fc600078e0adf */
[----:B-1----:R-:W3:Y:S01]  /*1ec10*/  LDL R244, [R1+0x4e00] ;  /* 0x004e000001f47983 */ /* 0x002ee20000100800 */
[----:B------:R-:W-:Y:S02]  /*1ec20*/  @!P1 IMAD.MOV R222, RZ, RZ, -R222 ;  /* 0x000000ffffde9224 */ /* 0x000fe400078e0ade */
[----:B------:R-:W-:Y:S01]  /*1ec30*/  @!P3 IMAD.MOV R221, RZ, RZ, -R221 ;  /* 0x000000ffffddb224 */ /* 0x000fe200078e0add */
[----:B------:R-:W-:Y:S01]  /*1ec40*/  STL [R1+0x5658], R223 ;  /* 0x005658df01007387 */ /* 0x000fe20000100800 */
[----:B------:R-:W-:Y:S01]  /*1ec50*/  @!P5 IADD3 R220, -R220, RZ, RZ ;  /* 0x000000ffdcdcd210 */ /* 0x000fe20007ffe1ff */
[----:B------:R-:W-:Y:S01]  /*1ec60*/  @!P2 IMAD.MOV R219, RZ, RZ, -R219 ;  /* 0x000000ffffdba224 */ /* 0x000fe200078e0adb */
[----:B--2---:R-:W-:Y:S02]  /*1ec70*/  ISETP.GE.AND P0, PT, R245, RZ, PT ;  /* 0x000000fff500720c */ /* 0x004fe40003f06270 */
[----:B------:R-:W2:Y:S04]  /*1ec80*/  LDL R245, [R1+0x4df8] ;  /* 0x004df80001f57983 */ /* 0x000ea80000100800 */
[----:B------:R-:W-:Y:S01]  /*1ec90*/  STL [R1+0x565c], R222 ;  /* 0x00565cde01007387 */ /* 0x000fe20000100800 */
[----:B----4-:R-:W-:-:S03]  /*1eca0*/  ISETP.GE.AND P1, PT, R246, RZ, PT ;  /* 0x000000fff600720c */ /* 0x010fc60003f26270 */
[----:B------:R-:W4:Y:S04]  /*1ecb0*/  LDL R246, [R1+0x4df4] ;  /* 0x004df40001f67983 */ /* 0x000f280000100800 */
[----:B------:R1:W-:Y:S01]  /*1ecc0*/  STL [R1+0x5660], R221 ;  /* 0x005660dd01007387 */ /* 0x0003e20000100800 */
[----:B-----5:R-:W-:-:S03]  /*1ecd0*/  ISETP.GE.AND P3, PT, R247, RZ, PT ;  /* 0x000000fff700720c */ /* 0x020fc60003f66270 */
[----:B------:R-:W5:Y:S01]  /*1ece0*/  LDL R247, [R1+0x4df0] ;  /* 0x004df00001f77983 */ /* 0x000f620000100800 */
[----:B---3--:R-:W-:Y:S01]  /*1ecf0*/  ISETP.GE.AND P5, PT, R248, RZ, PT ;  /* 0x000000fff800720c */ /* 0x008fe20003fa6270 */
[----:B------:R-:W-:Y:S02]  /*1ed00*/  @!P0 IMAD.MOV R218, RZ, RZ, -R218 ;  /* 0x000000ffffda8224 */ /* 0x000fe400078e0ada */
[----:B------:R-:W3:Y:S01]  /*1ed10*/  LDL R248, [R1+0x4dec] ;  /* 0x004dec0001f87983 */ /* 0x000ee20000100800 */
[----:B------:R-:W-:Y:S01]  /*1ed20*/  ISETP.GE.AND P2, PT, R249, RZ, PT ;  /* 0x000000fff900720c */ /* 0x000fe20003f46270 */
[----:B------:R-:W-:Y:S02]  /*1ed30*/  @!P1 IMAD.MOV R217, RZ, RZ, -R217 ;  /* 0x000000ffffd99224 */ /* 0x000fe400078e0ad9 */
[----:B------:R-:W3:Y:S02]  /*1ed40*/  LDL R249, [R1+0x4de8] ;  /* 0x004de80001f97983 */ /* 0x000ee40000100800 */
[----:B------:R-:W-:-:S02]  /*1ed50*/  @!P3 IMAD.MOV R216, RZ, RZ, -R216 ;  /* 0x000000ffffd8b224 */ /* 0x000fc400078e0ad8 */
[----:B------:R-:W3:Y:S01]  /*1ed60*/  LDL R243, [R1+0x53e0] ;  /* 0x0053e00001f37983 */ /* 0x000ee20000100800 */
[----:B------:R-:W-:-:S03]  /*1ed70*/  ISETP.GE.AND P0, PT, R251, RZ, PT ;  /* 0x000000fffb00720c */ /* 0x000fc60003f06270 */
[----:B------:R-:W3:Y:S04]  /*1ed80*/  LDL R251, [R1+0x4de4] ;  /* 0x004de40001fb7983 */ /* 0x000ee80000100800 */
[----:B------:R-:W3:Y:S01]  /*1ed90*/  LDL R233, [R1+0x5380] ;  /* 0x0053800001e97983 */ /* 0x000ee20000100800 */
[----:B------:R-:W-:-:S03]  /*1eda0*/  ISETP.GE.AND P3, PT, R2, RZ, PT ;  /* 0x000000ff0200720c */ /* 0x000fc60003f66270 */
[----:B------:R-:W3:Y:S01]  /*1edb0*/  LDL R2, [R1+0x4ddc] ;  /* 0x004ddc0001027983 */ /* 0x000ee20000100800 */
[----:B------:R-:W-:-:S03]  /*1edc0*/  ISETP.GE.AND P1, PT, R244, RZ, PT ;  /* 0x000000fff400720c */ /* 0x000fc60003f26270 */
[----:B------:R-:W3:Y:S01]  /*1edd0*/  LDL R244, [R1+0x4de0] ;  /* 0x004de00001f47983 */ /* 0x000ee20000100800 */
[----:B------:R-:W-:Y:S02]  /*1ede0*/  @!P5 IMAD.MOV R215, RZ, RZ, -R215 ;  /* 0x000000ffffd7d224 */ /* 0x000fe400078e0ad7 */
[----:B------:R-:W-:Y:S01]  /*1edf0*/  @!P2 IMAD.MOV R214, RZ, RZ, -R214 ;  /* 0x000000ffffd6a224 */ /* 0x000fe200078e0ad6 */
[----:B------:R-:W3:Y:S01]  /*1ee00*/  LDL R234, [R1+0x549c] ;  /* 0x00549c0001ea7983 */ /* 0x000ee20000100800 */
[----:B------:R-:W-:Y:S01]  /*1ee10*/  @!P0 IMAD.MOV R213, RZ, RZ, -R213 ;  /* 0x000000ffffd58224 */ /* 0x000fe200078e0ad5 */
[----:B------:R-:W-:Y:S02]  /*1ee20*/  @!P3 IADD3 R211, -R211, RZ, RZ ;  /* 0x000000ffd3d3b210 */ /* 0x000fe40007ffe1ff */
[----:B------:R-:W3:Y:S02]  /*1ee30*/  LDL R235, [R1+0x3454] ;  /* 0x0034540001eb7983 */ /* 0x000ee40000100800 */
[----:B------:R-:W-:-:S02]  /*1ee40*/  @!P1 IMAD.MOV R212, RZ, RZ, -R212 ;  /* 0x000000ffffd49224 */ /* 0x000fc400078e0ad4 */
[----:B------:R-:W3:Y:S04]  /*1ee50*/  LDL R236, [R1+0x3458] ;  /* 0x0034580001ec7983 */ /* 0x000ee80000100800 */
[----:B------:R-:W3:Y:S04]  /*1ee60*/  LDL R237, [R1+0x3460] ;  /* 0x0034600001ed7983 */ /* 0x000ee80000100800 */
[----:B------:R-:W3:Y:S01]  /*1ee70*/  LDL R238, [R1+0x345c] ;  /* 0x00345c0001ee7983 */ /* 0x000ee20000100800 */
[----:B--2---:R-:W-:-:S03]  /*1ee80*/  ISETP.GE.AND P5, PT, R245, RZ, PT ;  /* 0x000000fff500720c */ /* 0x004fc60003fa6270 */
[----:B------:R-:W2:Y:S01]  /*1ee90*/  LDL R245, [R1+0x4dd8] ;  /* 0x004dd80001f57983 */ /* 0x000ea20000100800 */
[----:B----4-:R-:W-:-:S03]  /*1eea0*/  ISETP.GE.AND P2, PT, R246, RZ, PT ;  /* 0x000000fff600720c */ /* 0x010fc60003f46270 */
[----:B------:R-:W4:Y:S01]  /*1eeb0*/  LDL R246, [R1+0x4dd4] ;  /* 0x004dd40001f67983 */ /* 0x000f220000100800 */
[----:B-----5:R-:W-:-:S03]  /*1eec0*/  ISETP.GE.AND P0, PT, R247, RZ, PT ;  /* 0x000000fff700720c */ /* 0x020fc60003f06270 */
[----:B------:R-:W5:Y:S01]  /*1eed0*/  LDL R247, [R1+0x4dd0] ;  /* 0x004dd00001f77983 */ /* 0x000f620000100800 */
[----:B---3--:R-:W-:-:S03]  /*1eee0*/  ISETP.GE.AND P1, PT, R248, RZ, PT ;  /* 0x000000fff800720c */ /* 0x008fc60003f26270 */
[----:B------:R-:W3:Y:S01]  /*1eef0*/  LDL R248, [R1+0x4dcc] ;  /* 0x004dcc0001f87983 */ /* 0x000ee20000100800 */
[----:B------:R-:W-:Y:S01]  /*1ef00*/  @!P5 IMAD.MOV R210, RZ, RZ, -R210 ;  /* 0x000000ffffd2d224 */ /* 0x000fe200078e0ad2 */
[----:B------:R-:W-:Y:S02]  /*1ef10*/  ISETP.GE.AND P3, PT, R249, RZ, PT ;  /* 0x000000fff900720c */ /* 0x000fe40003f66270 */
[----:B------:R-:W3:Y:S02]  /*1ef20*/  LDL R249, [R1+0x4dc8] ;  /* 0x004dc80001f97983 */ /* 0x000ee40000100800 */
[----:B------:R-:W-:Y:S01]  /*1ef30*/  @!P0 IMAD.MOV R208, RZ, RZ, -R208 ;  /* 0x000000ffffd08224 */ /* 0x000fe200078e0ad0 */
[----:B------:R-:W-:Y:S02]  /*1ef40*/  ISETP.GE.AND P5, PT, R251, RZ, PT ;  /* 0x000000fffb00720c */ /* 0x000fe40003fa6270 */
[----:B------:R-:W3:Y:S01]  /*1ef50*/  LDL R251, [R1+0x4dc4] ;  /* 0x004dc40001fb7983 */ /* 0x000ee20000100800 */
[----:B------:R-:W-:-:S03]  /*1ef60*/  ISETP.GE.AND P0, PT, R2, RZ, PT ;  /* 0x000000ff0200720c */ /* 0x000fc60003f06270 */
[----:B------:R-:W3:Y:S01]  /*1ef70*/  LDL R2, [R1+0x4dbc] ;  /* 0x004dbc0001027983 */ /* 0x000ee20000100800 */
[----:B------:R-:W-:Y:S01]  /*1ef80*/  @!P2 IMAD.MOV R209, RZ, RZ, -R209 ;  /* 0x000000ffffd1a224 */ /* 0x000fe200078e0ad1 */
[----:B------:R-:W-:Y:S02]  /*1ef90*/  ISETP.GE.AND P2, PT, R244, RZ, PT ;  /* 0x000000fff400720c */ /* 0x000fe40003f46270 */
[----:B------:R-:W3:Y:S01]  /*1efa0*/  LDL R244, [R1+0x4dc0] ;  /* 0x004dc00001f47983 */ /* 0x000ee20000100800 */
[----:B------:R-:W-:Y:S02]  /*1efb0*/  @!P1 IMAD.MOV R207, RZ, RZ, -R207 ;  /* 0x000000ffffcf9224 */ /* 0x000fe400078e0acf */
[----:B------:R-:W-:Y:S02]  /*1efc0*/  @!P3 IMAD.MOV R206, RZ, RZ, -R206 ;  /* 0x000000ffffceb224 */ /* 0x000fe400078e0ace */
[----:B------:R-:W-:Y:S02]  /*1efd0*/  @!P5 IMAD.MOV R205, RZ, RZ, -R205 ;  /* 0x000000ffffcdd224 */ /* 0x000fe400078e0acd */
[----:B------:R-:W-:-:S04]  /*1efe0*/  @!P0 IMAD.MOV R203, RZ, RZ, -R203 ;  /* 0x000000ffffcb8224 */ /* 0x000fc800078e0acb */
[----:B------:R-:W-:Y:S01]  /*1eff0*/  @!P2 IMAD.MOV R204, RZ, RZ, -R204 ;  /* 0x000000ffffcca224 */ /* 0x000fe200078e0acc */
[----:B--2---:R-:W-:Y:S02]  /*1f000*/  ISETP.GE.AND P1, PT, R245, RZ, PT ;  /* 0x000000fff500720c */ /* 0x004fe40003f26270 */
[----:B------:R-:W2:Y:S01]  /*1f010*/  LDL R245, [R1+0x4db8] ;  /* 0x004db80001f57983 */ /* 0x000ea20000100800 */
[----:B----4-:R-:W-:-:S03]  /*1f020*/  ISETP.GE.AND P3, PT, R246, RZ, PT ;  /* 0x000000fff600720c */ /* 0x010fc60003f66270 */
[----:B------:R-:W4:Y:S01]  /*1f030*/  LDL R246, [R1+0x4db4] ;  /* 0x004db40001f67983 */ /* 0x000f220000100800 */
[----:B-----5:R-:W-:-:S03]  /*1f040*/  ISETP.GE.AND P5, PT, R247, RZ, PT ;  /* 0x000000fff700720c */ /* 0x020fc60003fa6270 */
[----:B------:R-:W5:Y:S01]  /*1f050*/  LDL R247, [R1+0x4db0] ;  /* 0x004db00001f77983 */ /* 0x000f620000100800 */
[----:B---3--:R-:W-:-:S03]  /*1f060*/  ISETP.GE.AND P2, PT, R248, RZ, PT ;  /* 0x000000fff800720c */ /* 0x008fc60003f46270 */
[----:B------:R-:W3:Y:S01]  /*1f070*/  LDL R248, [R1+0x4dac] ;  /* 0x004dac0001f87983 */ /* 0x000ee20000100800 */
[----:B------:R-:W-:Y:S02]  /*1f080*/  @!P1 IADD3 R202, -R202, RZ, RZ ;  /* 0x000000ffcaca9210 */ /* 0x000fe40007ffe1ff */
[----:B------:R-:W-:Y:S02]  /*1f090*/  ISETP.GE.AND P0, PT, R249, RZ, PT ;  /* 0x000000fff900720c */ /* 0x000fe40003f06270 */
[----:B------:R-:W3:Y:S01]  /*1f0a0*/  LDL R249, [R1+0x4da8] ;  /* 0x004da80001f97983 */ /* 0x000ee20000100800 */
        /* <DEDUP_REMOVED lines=29> */
[----:B------:R-:W-:Y:S02]  /*1f280*/  @!P0 IADD3 R193, -R193, RZ, RZ ;  /* 0x000000ffc1c18210 */ /* 0x000fe40007ffe1ff */
[----:B------:R-:W-:Y:S02]  /*1f290*/  ISETP.GE.AND P0, PT, R244, RZ, PT ;  /* 0x000000fff400720c */ /* 0x000fe40003f06270 */
[----:B------:R-:W3:Y:S01]  /*1f2a0*/  LDL R244, [R1+0x4d80] ;  /* 0x004d800001f47983 */ /* 0x000ee20000100800 */
[----:B------:R-:W-:Y:S02]  /*1f2b0*/  @!P3 IMAD.MOV R191, RZ, RZ, -R191 ;  /* 0x000000ffffbfb224 */ /* 0x000fe400078e0abf */
[----:B------:R-:W-:Y:S02]  /*1f2c0*/  @!P5 IMAD.MOV R190, RZ, RZ, -R190 ;  /* 0x000000ffffbed224 */ /* 0x000fe400078e0abe */
[----:B------:R-:W-:-:S02]  /*1f2d0*/  @!P2 IMAD.MOV R189, RZ, RZ, -R189 ;  /* 0x000000ffffbda224 */ /* 0x000fc400078e0abd */
        /* <DEDUP_REMOVED lines=13> */
[----:B------:R-:W-:Y:S02]  /*1f3b0*/  @!P2 IADD3 R184, -R184, RZ, RZ ;  /* 0x000000ffb8b8a210 */ /* 0x000fe40007ffe1ff */
        /* <DEDUP_REMOVED lines=31> */
[----:B------:R-:W-:Y:S01]  /*1f5b0*/  @!P5 IADD3 R175, -R175, RZ, RZ ;  /* 0x000000ffafafd210 */ /* 0x000fe20007ffe1ff */
[----:B------:R-:W-:Y:S02]  /*1f5c0*/  @!P2 IMAD.MOV R174, RZ, RZ, -R174 ;  /* 0x000000ffffaea224 */ /* 0x000fe400078e0aae */
[----:B------:R-:W-:Y:S02]  /*1f5d0*/  @!P0 IMAD.MOV R173, RZ, RZ, -R173 ;  /* 0x000000ffffad8224 */ /* 0x000fe400078e0aad */
[----:B------:R-:W-:-:S05]  /*1f5e0*/  @!P3 IMAD.MOV R171, RZ, RZ, -R171 ;  /* 0x000000ffffabb224 */ /* 0x000fca00078e0aab */
        /* <DEDUP_REMOVED lines=20> */
[----:B------:R-:W-:Y:S01]  /*1f730*/  @!P1 IMAD.MOV R167, RZ, RZ, -R167 ;  /* 0x000000ffffa79224 */ /* 0x000fe200078e0aa7 */
[----:B------:R-:W-:Y:S01]  /*1f740*/  @!P3 IADD3 R166, -R166, RZ, RZ ;  /* 0x000000ffa6a6b210 */ /* 0x000fe20007ffe1ff */
[----:B------:R-:W-:-:S03]  /*1f750*/  @!P5 IMAD.MOV R165, RZ, RZ, -R165 ;  /* 0x000000ffffa5d224 */ /* 0x000fc600078e0aa5 */
        /* <DEDUP_REMOVED lines=22> */
[----:B------:R-:W-:Y:S01]  /*1f8c0*/  @!P0 IMAD.MOV R158, RZ, RZ, -R158 ;  /* 0x000000ffff9e8224 */ /* 0x000fe200078e0a9e */
[----:B------:R-:W-:Y:S02]  /*1f8d0*/  @!P1 IADD3 R157, -R157, RZ, RZ ;  /* 0x000000ff9d9d9210 */ /* 0x000fe40007ffe1ff */
        /* <DEDUP_REMOVED lines=25> */
[----:B------:R-:W-:Y:S02]  /*1fa70*/  @!P0 IADD3 R148, -R148, RZ, RZ ;  /* 0x000000ff94948210 */ /* 0x000fe40007ffe1ff */
        /* <DEDUP_REMOVED lines=21> */
[----:B------:R-:W-:Y:S01]  /*1fbd0*/  @!P3 IMAD.MOV R141, RZ, RZ, -R141 ;  /* 0x000000ffff8db224 */ /* 0x000fe200078e0a8d */
[----:B------:R-:W-:-:S05]  /*1fbe0*/  @!P2 IADD3 R139, -R139, RZ, RZ ;  /* 0x000000ff8b8ba210 */ /* 0x000fca0007ffe1ff */
        /* <DEDUP_REMOVED lines=376> */
[----:B------:R-:W3:Y:S04]  /*21370*/  LDL R2, [R1+0x5384] ;  /* 0x0053840001027983 */ /* 0x000ee80000100800 */
[----:B------:R-:W1:Y:S01]  /*21380*/  LDL.LU R239, [R1+0x414] ;  /* 0x0004140001ef7983 */ /* 0x000e620000300800 */
[----:B------:R-:W-:Y:S01]  /*21390*/  @!P1 IMAD.MOV R17, RZ, RZ, -R17 ;  /* 0x000000ffff119224 */ /* 0x000fe200078e0a11 */
[----:B------:R-:W-:Y:S02]  /*213a0*/  ISETP.GE.AND P1, PT, R243, RZ, PT ;  /* 0x000000fff300720c */ /* 0x000fe40003f26270 */
[----:B------:R-:W3:Y:S01]  /*213b0*/  LDL.LU R240, [R1+0x410] ;  /* 0x0004100001f07983 */ /* 0x000ee20000300800 */
[----:B------:R-:W-:Y:S01]  /*213c0*/  @!P5 IMAD.MOV R15, RZ, RZ, -R15 ;  /* 0x000000ffff0fd224 */ /* 0x000fe200078e0a0f */
[----:B------:R-:W-:-:S02]  /*213d0*/  ISETP.GE.AND P5, PT, R244, RZ, PT ;  /* 0x000000fff400720c */ /* 0x000fc40003fa6270 */
[----:B------:R-:W3:Y:S01]  /*213e0*/  LDL.LU R241, [R1+0x40c] ;  /* 0x00040c0001f17983 */ /* 0x000ee20000300800 */
[----:B------:R-:W-:-:S03]  /*213f0*/  @!P2 IMAD.MOV R14, RZ, RZ, -R14 ;  /* 0x000000ffff0ea224 */ /* 0x000fc600078e0a0e */
[----:B------:R-:W3:Y:S04]  /*21400*/  LDL.LU R242, [R1+0x408] ;  /* 0x0004080001f27983 */ /* 0x000ee80000300800 */
[----:B------:R-:W3:Y:S01]  /*21410*/  LDL.LU R243, [R1+0x404] ;  /* 0x0004040001f37983 */ /* 0x000ee20000300800 */
[----:B------:R-:W-:-:S03]  /*21420*/  @!P0 IADD3 R13, -R13, RZ, RZ ;  /* 0x000000ff0d0d8210 */ /* 0x000fc60007ffe1ff */
[----:B------:R-:W3:Y:S01]  /*21430*/  LDL.LU R244, [R1+0x400] ;  /* 0x0004000001f47983 */ /* 0x000ee20000300800 */
[----:B------:R-:W-:Y:S02]  /*21440*/  @!P1 IMAD.MOV R12, RZ, RZ, -R12 ;  /* 0x000000ffff0c9224 */ /* 0x000fe400078e0a0c */
[----:B------:R-:W-:Y:S02]  /*21450*/  @!P3 IMAD.MOV R11, RZ, RZ, -R11 ;  /* 0x000000ffff0bb224 */ /* 0x000fe400078e0a0b */
[----:B------:R-:W-:Y:S01]  /*21460*/  @!P5 IMAD.MOV R10, RZ, RZ, -R10 ;  /* 0x000000ffff0ad224 */ /* 0x000fe200078e0a0a */
[----:B--2---:R-:W-:Y:S02]  /*21470*/  ISETP.GE.AND P2, PT, R245, RZ, PT ;  /* 0x000000fff500720c */ /* 0x004fe40003f46270 */
[----:B------:R-:W2:Y:S01]  /*21480*/  LDL.LU R245, [R1+0x3fc] ;  /* 0x0003fc0001f57983 */ /* 0x000ea20000300800 */
[----:B----4-:R-:W-:-:S03]  /*21490*/  ISETP.GE.AND P0, PT, R246, RZ, PT ;  /* 0x000000fff600720c */ /* 0x010fc60003f06270 */
[----:B------:R-:W4:Y:S01]  /*214a0*/  LDL.LU R246, [R1+0x3f8] ;  /* 0x0003f80001f67983 */ /* 0x000f220000300800 */
[----:B-----5:R-:W-:-:S03]  /*214b0*/  ISETP.GE.AND P1, PT, R247, RZ, PT ;  /* 0x000000fff700720c */ /* 0x020fc60003f26270 */
[----:B------:R-:W5:Y:S01]  /*214c0*/  LDL.LU R247, [R1+0x3f4] ;  /* 0x0003f40001f77983 */ /* 0x000f620000300800 */
[----:B---3--:R-:W-:-:S03]  /*214d0*/  ISETP.GE.AND P3, PT, R248, RZ, PT ;  /* 0x000000fff800720c */ /* 0x008fc60003f66270 */
[----:B------:R-:W3:Y:S01]  /*214e0*/  LDL.LU R248, [R1+0x3f0] ;  /* 0x0003f00001f87983 */ /* 0x000ee20000300800 */
[----:B------:R-:W-:Y:S01]  /*214f0*/  @!P2 IMAD.MOV R9, RZ, RZ, -R9 ;  /* 0x000000ffff09a224 */ /* 0x000fe200078e0a09 */
[----:B------:R-:W-:Y:S02]  /*21500*/  ISETP.GE.AND P5, PT, R249, RZ, PT ;  /* 0x000000fff900720c */ /* 0x000fe40003fa6270 */
[----:B------:R-:W3:Y:S01]  /*21510*/  LDL.LU R249, [R1+0x3ec] ;  /* 0x0003ec0001f97983 */ /* 0x000ee20000300800 */
[----:B------:R-:W-:Y:S01]  /*21520*/  @!P0 IMAD.MOV R8, RZ, RZ, -R8 ;  /* 0x000000ffff088224 */ /* 0x000fe200078e0a08 */
[----:B------:R-:W-:Y:S02]  /*21530*/  ISETP.GE.AND P2, PT, R251, RZ, PT ;  /* 0x000000fffb00720c */ /* 0x000fe40003f46270 */
[----:B------:R-:W3:Y:S01]  /*21540*/  LDL.LU R251, [R1+0x3e8] ;  /* 0x0003e80001fb7983 */ /* 0x000ee20000300800 */
[----:B------:R-:W-:-:S03]  /*21550*/  ISETP.GE.AND P0, PT, R2, RZ, PT ;  /* 0x000000ff0200720c */ /* 0x000fc60003f06270 */
[----:B------:R-:W3:Y:S01]  /*21560*/  LDL.LU R2, [R1+0x3e4] ;  /* 0x0003e40001027983 */ /* 0x000ee20000300800 */
[----:B------:R-:W-:Y:S02]  /*21570*/  ISETP.NE.AND P4, PT, RZ, UR4, PT ;  /* 0x00000004ff007c0c */ /* 0x000fe4000bf85270 */
[----:B------:R-:W-:Y:S01]  /*21580*/  LOP3.LUT R0, RZ, UR4, RZ, 0x33, !PT ;  /* 0x00000004ff007c12 */ /* 0x000fe2000f8e33ff */
[----:B------:R-:W-:Y:S02]  /*21590*/  @!P1 IMAD.MOV R7, RZ, RZ, -R7 ;  /* 0x000000ffff079224 */ /* 0x000fe400078e0a07 */
[----:B------:R-:W-:Y:S01]  /*215a0*/  @!P3 IMAD.MOV R6, RZ, RZ, -R6 ;  /* 0x000000ffff06b224 */ /* 0x000fe200078e0a06 */
[----:B-1----:R-:W-:Y:S01]  /*215b0*/  SEL R221, R0, R239, !P4 ;  /* 0x000000ef00dd7207 */ /* 0x002fe20006000000 */
[----:B------:R-:W-:Y:S01]  /*215c0*/  @!P5 IMAD.MOV R5, RZ, RZ, -R5 ;  /* 0x000000ffff05d224 */ /* 0x000fe200078e0a05 */
[----:B------:R-:W-:Y:S01]  /*215d0*/  @!P2 IADD3 R4, -R4, RZ, RZ ;  /* 0x000000ff0404a210 */ /* 0x000fe20007ffe1ff */
[----:B------:R-:W-:-:S02]  /*215e0*/  ULDC.64 UR4, c[0x0][0x218] ;  /* 0x0000860000047ab9 */ /* 0x000fc40000000a00 */
[----:B------:R1:W-:Y:S01]  /*215f0*/  STL [R1+0x414], R221 ;  /* 0x000414dd01007387 */ /* 0x0003e20000100800 */
[C---:B------:R-:W-:Y:S02]  /*21600*/  SEL R222, R0.reuse, R241, !P4 ;  /* 0x000000f100de7207 */ /* 0x040fe40006000000 */
[C---:B------:R-:W-:Y:S02]  /*21610*/  SEL R223, R0.reuse, R242, !P4 ;  /* 0x000000f200df7207 */ /* 0x040fe40006000000 */
[----:B-1----:R-:W-:-:S05]  /*21620*/  SEL R221, R0, R240, !P4 ;  /* 0x000000f000dd7207 */ /* 0x002fca0006000000 */
[----:B------:R1:W-:Y:S04]  /*21630*/  STL [R1+0x528], R221 ;  /* 0x000528dd01007387 */ /* 0x0003e80000100800 */
[----:B------:R1:W-:Y:S02]  /*21640*/  STL [R1+0x524], R222 ;  /* 0x000524de01007387 */ /* 0x0003e40000100800 */
[C---:B-1----:R-:W-:Y:S02]  /*21650*/  SEL R221, R0.reuse, R243, !P4 ;  /* 0x000000f300dd7207 */ /* 0x042fe40006000000 */
[----:B------:R2:W-:Y:S01]  /*21660*/  STL [R1+0x520], R223 ;  /* 0x000520df01007387 */ /* 0x0005e20000100800 */
[----:B------:R-:W-:-:S03]  /*21670*/  SEL R222, R0, R244, !P4 ;  /* 0x000000f400de7207 */ /* 0x000fc60006000000 */
[----:B------:R4:W-:Y:S04]  /*21680*/  STL [R1+0x51c], R221 ;  /* 0x00051cdd01007387 */ /* 0x0009e80000100800 */
[----:B------:R5:W-:Y:S01]  /*21690*/  STL [R1+0x518], R222 ;  /* 0x000518de01007387 */ /* 0x000be20000100800 */
[----:B------:R-:W-:Y:S02]  /*216a0*/  ISETP.GE.AND P1, PT, R233, RZ, PT ;  /* 0x000000ffe900720c */ /* 0x000fe40003f26270 */
[----:B------:R-:W-:Y:S02]  /*216b0*/  ISETP.GE.AND P3, PT, R234, RZ, PT ;  /* 0x000000ffea00720c */ /* 0x000fe40003f66270 */
[----:B------:R-:W-:Y:S02]  /*216c0*/  ISETP.GE.AND P5, PT, R235, RZ, PT ;  /* 0x000000ffeb00720c */ /* 0x000fe40003fa6270 */
[----:B------:R-:W-:-:S02]  /*216d0*/  ISETP.GE.AND P2, PT, R236, RZ, PT ;  /* 0x000000ffec00720c */ /* 0x000fc40003f46270 */
[----:B------:R-:W-:Y:S01]  /*216e0*/  ISETP.GE.AND P6, PT, R237, RZ, PT ;  /* 0x000000ffed00720c */ /* 0x000fe20003fc6270 */
[----:B------:R-:W-:Y:S01]  /*216f0*/  @!P0 IMAD.MOV R3, RZ, RZ, -R3 ;  /* 0x000000ffff038224 */ /* 0x000fe200078e0a03 */
[----:B------:R-:W-:Y:S02]  /*21700*/  ISETP.GE.AND P0, PT, R238, RZ, PT ;  /* 0x000000ffee00720c */ /* 0x000fe40003f06270 */
[C---:B--2---:R-:W-:Y:S02]  /*21710*/  SEL R223, R0.reuse, R245, !P4 ;  /* 0x000000f500df7207 */ /* 0x044fe40006000000 */
[----:B----4-:R-:W-:-:S03]  /*21720*/  SEL R221, R0, R246, !P4 ;  /* 0x000000f600dd7207 */ /* 0x010fc60006000000 */
[----:B------:R3:W-:Y:S04]  /*21730*/  STL [R1+0x514], R223 ;  /* 0x000514df01007387 */ /* 0x0007e80000100800 */
[----:B------:R1:W-:Y:S01]  /*21740*/  STL [R1+0x510], R221 ;  /* 0x000510dd01007387 */ /* 0x0003e20000100800 */
[C---:B-----5:R-:W-:Y:S02]  /*21750*/  SEL R222, R0.reuse, R247, !P4 ;  /* 0x000000f700de7207 */ /* 0x060fe40006000000 */
[----:B---3--:R-:W-:-:S03]  /*21760*/  SEL R223, R0, R248, !P4 ;  /* 0x000000f800df7207 */ /* 0x008fc60006000000 */
[----:B------:R2:W-:Y:S01]  /*21770*/  STL [R1+0x448], R222 ;  /* 0x000448de01007387 */ /* 0x0005e20000100800 */
[----:B-1----:R-:W-:-:S03]  /*21780*/  SEL R221, R0, R249, !P4 ;  /* 0x000000f900dd7207 */ /* 0x002fc60006000000 */
[----:B------:R-:W-:Y:S04]  /*21790*/  STL [R1+0x50c], R223 ;  /* 0x00050cdf01007387 */ /* 0x000fe80000100800 */
[----:B------:R1:W-:Y:S01]  /*217a0*/  STL [R1+0x508], R221 ;  /* 0x000508dd01007387 */ /* 0x0003e20000100800 */
[----:B--2---:R-:W-:-:S03]  /*217b0*/  SEL R222, R0, R251, !P4 ;  /* 0x000000fb00de7207 */ /* 0x004fc60006000000 */
[----:B-1----:R-:W2:Y:S01]  /*217c0*/  LDL.LU R221, [R1+0x3e0] ;  /* 0x0003e00001dd7983 */ /* 0x002ea20000300800 */
[----:B------:R-:W-:-:S03]  /*217d0*/  SEL R2, R0, R2, !P4 ;  /* 0x0000000200027207 */ /* 0x000fc60006000000 */
[----:B------:R1:W-:Y:S04]  /*217e0*/  STL [R1+0x504], R222 ;  /* 0x000504de01007387 */ /* 0x0003e80000100800 */
[----:B-1----:R-:W3:Y:S04]  /*217f0*/  LDL.LU R222, [R1+0x3dc] ;  /* 0x0003dc0001de7983 */ /* 0x002ee80000300800 */
[----:B------:R1:W-:Y:S04]  /*21800*/  STL [R1+0x500], R2 ;  /* 0x0005000201007387 */ /* 0x0003e80000100800 */
[----:B------:R-:W4:Y:S04]  /*21810*/  LDL.LU R223, [R1+0x3d8] ;  /* 0x0003d80001df7983 */ /* 0x000f280000300800 */
[----:B------:R-:W5:Y:S04]  /*21820*/  LDL.LU R224, [R1+0x3d4] ;  /* 0x0003d40001e07983 */ /* 0x000f680000300800 */
        /* <DEDUP_REMOVED lines=26> */
[----:B-1----:R-:W5:Y:S01]  /*219d0*/  LDL.LU R2, [R1+0x368] ;  /* 0x0003680001027983 */ /* 0x002f620000300800 */
[----:B--2---:R-:W-:-:S05]  /*219e0*/  SEL R221, R0, R221, !P4 ;  /* 0x000000dd00dd7207 */ /* 0x004fca0006000000 */
[----:B------:R3:W-:Y:S02]  /*219f0*/  STL [R1+0x4fc], R221 ;  /* 0x0004fcdd01007387 */ /* 0x0007e40000100800 */
[----:B---3--:R-:W-:-:S05]  /*21a00*/  SEL R221, R0, R222, !P4 ;  /* 0x000000de00dd7207 */ /* 0x008fca0006000000 */
[----:B------:R1:W-:Y:S01]  /*21a10*/  STL [R1+0x4f8], R221 ;  /* 0x0004f8dd01007387 */ /* 0x0003e20000100800 */
[C---:B----4-:R-:W-:Y:S02]  /*21a20*/  SEL R222, R0.reuse, R223, !P4 ;  /* 0x000000df00de7207 */ /* 0x050fe40006000000 */
[----:B-----5:R-:W-:-:S03]  /*21a30*/  SEL R223, R0, R224, !P4 ;  /* 0x000000e000df7207 */ /* 0x020fc60006000000 */
[----:B------:R2:W-:Y:S01]  /*21a40*/  STL [R1+0x4f4], R222 ;  /* 0x0004f4de01007387 */ /* 0x0005e20000100800 */
[----:B-1----:R-:W-:-:S03]  /*21a50*/  SEL R221, R0, R225, !P4 ;  /* 0x000000e100dd7207 */ /* 0x002fc60006000000 */
[----:B------:R1:W-:Y:S04]  /*21a60*/  STL [R1+0x3d4], R223 ;  /* 0x0003d4df01007387 */ /* 0x0003e80000100800 */
[----:B------:R3:W-:Y:S01]  /*21a70*/  STL [R1+0x4f0], R221 ;  /* 0x0004f0dd01007387 */ /* 0x0007e20000100800 */
[C---:B--2---:R-:W-:Y:S02]  /*21a80*/  SEL R222, R0.reuse, R226, !P4 ;  /* 0x000000e200de7207 */ /* 0x044fe40006000000 */
[----:B-1----:R-:W-:-:S03]  /*21a90*/  SEL R223, R0, R227, !P4 ;  /* 0x000000e300df7207 */ /* 0x002fc60006000000 */
[----:B------:R1:W-:Y:S01]  /*21aa0*/  STL [R1+0x4ec], R222 ;  /* 0x0004ecde01007387 */ /* 0x0003e20000100800 */
[----:B---3--:R-:W-:-:S03]  /*21ab0*/  SEL R221, R0, R228, !P4 ;  /* 0x000000e400dd7207 */ /* 0x008fc60006000000 */
[----:B------:R2:W-:Y:S04]  /*21ac0*/  STL [R1+0x4e8], R223 ;  /* 0x0004e8df01007387 */ /* 0x0005e80000100800 */
[----:B------:R3:W-:Y:S01]  /*21ad0*/  STL [R1+0x4e4], R221 ;  /* 0x0004e4dd01007387 */ /* 0x0007e20000100800 */
[C---:B-1----:R-:W-:Y:S02]  /*21ae0*/  SEL R222, R0.reuse, R229, !P4 ;  /* 0x000000e500de7207 */ /* 0x042fe40006000000 */
[----:B--2---:R-:W-:-:S03]  /*21af0*/  SEL R223, R0, R230, !P4 ;  /* 0x000000e600df7207 */ /* 0x004fc60006000000 */
        /* <DEDUP_REMOVED lines=38> */
[----:B------:R-:W-:Y:S04]  /*21d60*/  STL [R1+0x374], R223 ;  /* 0x000374df01007387 */ /* 0x000fe80000100800 */
[----:B------:R2:W-:Y:S01]  /*21d70*/  STL [R1+0x49c], R221 ;  /* 0x00049cdd01007387 */ /* 0x0005e20000100800 */
[C---:B-1----:R-:W-:Y:S02]  /*21d80*/  SEL R222, R0.reuse, R251, !P4 ;  /* 0x000000fb00de7207 */ /* 0x042fe40006000000 */
[C---:B------:R-:W-:Y:S01]  /*21d90*/  SEL R2, R0.reuse, R2, !P4 ;  /* 0x0000000200027207 */ /* 0x040fe20006000000 */
[----:B--2---:R-:W2:Y:S04]  /*21da0*/  LDL.LU R221, [R1+0x364] ;  /* 0x0003640001dd7983 */ /* 0x004ea80000300800 */
        /* <DEDUP_REMOVED lines=460> */
[----:B------:R-:W-:Y:S01]  /*23a70*/  STL [R1+0x1ac], R223 ;  /* 0x0001acdf01007387 */ /* 0x000fe20000100800 */
[----:B------:R-:W-:-:S03]  /*23a80*/  SEL R2, R0, R2, !P4 ;  /* 0x0000000200027207 */ /* 0x000fc60006000000 */
[----:B------:R2:W-:Y:S01]  /*23a90*/  STL [R1+0x250], R221 ;  /* 0x000250dd01007387 */ /* 0x0005e20000100800 */
[----:B-1----:R-:W-:-:S03]  /*23aa0*/  SEL R222, R0, R251, !P4 ;  /* 0x000000fb00de7207 */ /* 0x002fc60006000000 */
        /* <DEDUP_REMOVED lines=35> */
[C---:B---3--:R-:W-:Y:S02]  /*23ce0*/  SEL R221, R0.reuse, R222, !P4 ;  /* 0x000000de00dd7207 */ /* 0x048fe40006000000 */
[----:B----4-:R-:W-:-:S03]  /*23cf0*/  SEL R222, R0, R223, !P4 ;  /* 0x000000df00de7207 */ /* 0x010fc60006000000 */
[----:B------:R1:W-:Y:S01]  /*23d00*/  STL [R1+0xf4], R221 ;  /* 0x0000f4dd01007387 */ /* 0x0003e20000100800 */
[----:B-----5:R-:W-:-:S03]  /*23d10*/  SEL R223, R0, R224, !P4 ;  /* 0x000000e000df7207 */ /* 0x020fc60006000000 */
[----:B------:R2:W-:Y:S01]  /*23d20*/  STL [R1+0x1e0], R222 ;  /* 0x0001e0de01007387 */ /* 0x0005e20000100800 */
[----:B-1----:R-:W-:-:S03]  /*23d30*/  SEL R221, R0, R225, !P4 ;  /* 0x000000e100dd7207 */ /* 0x002fc60006000000 */
[----:B------:R1:W-:Y:S01]  /*23d40*/  STL [R1+0x1ec], R223 ;  /* 0x0001ecdf01007387 */ /* 0x0003e20000100800 */
[----:B--2---:R-:W-:-:S03]  /*23d50*/  SEL R222, R0, R226, !P4 ;  /* 0x000000e200de7207 */ /* 0x004fc60006000000 */
        /* <DEDUP_REMOVED lines=42> */
[----:B------:R2:W-:Y:S01]  /*24000*/  STL [R1+0x94], R221 ;  /* 0x000094dd01007387 */ /* 0x0005e20000100800 */
[----:B------:R-:W-:-:S03]  /*24010*/  SEL R2, R0, R2, !P4 ;  /* 0x0000000200027207 */ /* 0x000fc60006000000 */
[----:B------:R3:W-:Y:S01]  /*24020*/  STL [R1+0x1f0], R222 ;  /* 0x0001f0de01007387 */ /* 0x0007e20000100800 */
[C---:B-1----:R-:W-:Y:S02]  /*24030*/  SEL R223, R0.reuse, R248, !P4 ;  /* 0x000000f800df7207 */ /* 0x042fe40006000000 */
[----:B--2---:R-:W-:-:S03]  /*24040*/  SEL R221, R0, R249, !P4 ;  /* 0x000000f900dd7207 */ /* 0x004fc60006000000 */
[----:B------:R-:W-:Y:S01]  /*24050*/  STL [R1+0x1e8], R223 ;  /* 0x0001e8df01007387 */ /* 0x000fe20000100800 */
[----:B---3--:R-:W-:-:S03]  /*24060*/  SEL R222, R0, R251, !P4 ;  /* 0x000000fb00de7207 */ /* 0x008fc60006000000 */
[----:B------:R1:W-:Y:S04]  /*24070*/  STL [R1+0x1e4], R221 ;  /* 0x0001e4dd01007387 */ /* 0x0003e80000100800 */
[----:B-1----:R-:W2:Y:S04]  /*24080*/  LDL.LU R221, [R1+0x7c] ;  /* 0x00007c0001dd7983 */ /* 0x002ea80000300800 */
        /* <DEDUP_REMOVED lines=33> */
[----:B------:R1:W-:Y:S01]  /*242a0*/  STL [R1+0x1d0], R221 ;  /* 0x0001d0dd01007387 */ /* 0x0003e20000100800 */
[----:B---3--:R-:W-:-:S03]  /*242b0*/  SEL R222, R0, R222, !P4 ;  /* 0x000000de00de7207 */ /* 0x008fc60006000000 */
[----:B-1----:R-:W2:Y:S04]  /*242c0*/  LDL.LU R221, [R1+0x5660] ;  /* 0x0056600001dd7983 */ /* 0x002ea80000300800 */
[----:B------:R1:W-:Y:S01]  /*242d0*/  STL [R1+0x1cc], R222 ;  /* 0x0001ccde01007387 */ /* 0x0003e20000100800 */
[C---:B----4-:R-:W-:Y:S02]  /*242e0*/  SEL R223, R0.reuse, R223, !P4 ;  /* 0x000000df00df7207 */ /* 0x050fe40006000000 */
[C---:B-----5:R-:W-:Y:S01]  /*242f0*/  SEL R224, R0.reuse, R224, !P4 ;  /* 0x000000e000e07207 */ /* 0x060fe20006000000 */
[----:B-1----:R-:W3:Y:S01]  /*24300*/  LDL.LU R222, [R1+0x565c] ;  /* 0x00565c0001de7983 */ /* 0x002ee20000300800 */
[----:B------:R-:W-:-:S03]  /*24310*/  SEL R225, R0, R225, !P4 ;  /* 0x000000e100e17207 */ /* 0x000fc60006000000 */
[----:B------:R1:W-:Y:S01]  /*24320*/  STL [R1+0x74], R223 ;  /* 0x000074df01007387 */ /* 0x0003e20000100800 */
[C---:B------:R-:W-:Y:S02]  /*24330*/  SEL R226, R0.reuse, R226, !P4 ;  /* 0x000000e200e27207 */ /* 0x040fe40006000000 */
[C---:B------:R-:W-:Y:S01]  /*24340*/  SEL R227, R0.reuse, R227, !P4 ;  /* 0x000000e300e37207 */ /* 0x040fe20006000000 */
[----:B-1----:R-:W4:Y:S01]  /*24350*/  LDL.LU R223, [R1+0x5658] ;  /* 0x0056580001df7983 */ /* 0x002f220000300800 */
[----:B------:R-:W-:-:S03]  /*24360*/  SEL R228, R0, R228, !P4 ;  /* 0x000000e400e47207 */ /* 0x000fc60006000000 */
[----:B------:R1:W-:Y:S01]  /*24370*/  STL [R1+0x1c4], R224 ;  /* 0x0001c4e001007387 */ /* 0x0003e20000100800 */
[C---:B------:R-:W-:Y:S02]  /*24380*/  SEL R229, R0.reuse, R229, !P4 ;  /* 0x000000e500e57207 */ /* 0x040fe40006000000 */
[C---:B------:R-:W-:Y:S01]  /*24390*/  SEL R230, R0.reuse, R230, !P4 ;  /* 0x000000e600e67207 */ /* 0x040fe20006000000 */
[----:B-1----:R-:W5:Y:S04]  /*243a0*/  LDL.LU R224, [R1+0x5654] ;  /* 0x0056540001e07983 */ /* 0x002f680000300800 */
[----:B------:R1:W-:Y:S01]  /*243b0*/  STL [R1+0x1bc], R225 ;  /* 0x0001bce101007387 */ /* 0x0003e20000100800 */
[----:B------:R-:W-:-:S03]  /*243c0*/  SEL R231, R0, R231, !P4 ;  /* 0x000000e700e77207 */ /* 0x000fc60006000000 */
[----:B-1----:R-:W2:Y:S04]  /*243d0*/  LDL.LU R225, [R1+0x5650] ;  /* 0x0056500001e17983 */ /* 0x002ea80000300800 */
[----:B------:R1:W-:Y:S01]  /*243e0*/  STL [R1+0x1b8], R226 ;  /* 0x0001b8e201007387 */ /* 0x0003e20000100800 */
[----:B------:R-:W-:-:S03]  /*243f0*/  SEL R232, R0, R232, !P4 ;  /* 0x000000e800e87207 */ /* 0x000fc60006000000 */
[----:B-1----:R-:W3:Y:S04]  /*24400*/  LDL.LU R226, [R1+0x564c] ;  /* 0x00564c0001e27983 */ /* 0x002ee80000300800 */
[----:B------:R1:W-:Y:S01]  /*24410*/  STL [R1+0x1b0], R227 ;  /* 0x0001b0e301007387 */ /* 0x0003e20000100800 */
[----:B------:R-:W-:-:S03]  /*24420*/  SEL R233, R0, R233, !P4 ;  /* 0x000000e900e97207 */ /* 0x000fc60006000000 */
[----:B-1----:R-:W5:Y:S04]  /*24430*/  LDL.LU R227, [R1+0x5648] ;  /* 0x0056480001e37983 */ /* 0x002f680000300800 */
[----:B------:R1:W-:Y:S01]  /*24440*/  STL [R1+0x1a8], R228 ;  /* 0x0001a8e401007387 */ /* 0x0003e20000100800 */
[----:B------:R-:W-:-:S03]  /*24450*/  SEL R234, R0, R234, !P4 ;  /* 0x000000ea00ea7207 */ /* 0x000fc60006000000 */
[----:B-1----:R-:W4:Y:S04]  /*24460*/  LDL.LU R228, [R1+0x5644] ;  /* 0x0056440001e47983 */ /* 0x002f280000300800 */
[----:B------:R1:W-:Y:S01]  /*24470*/  STL [R1+0x1a4], R229 ;  /* 0x0001a4e501007387 */ /* 0x0003e20000100800 */
[----:B------:R-:W-:-:S03]  /*24480*/  SEL R235, R0, R235, !P4 ;  /* 0x000000eb00eb7207 */ /* 0x000fc60006000000 */
[----:B-1----:R-:W2:Y:S04]  /*24490*/  LDL.LU R229, [R1+0x5640] ;  /* 0x0056400001e57983 */ /* 0x002ea80000300800 */
[----:B------:R1:W-:Y:S01]  /*244a0*/  STL [R1+0x1a0], R230 ;  /* 0x0001a0e601007387 */ /* 0x0003e20000100800 */
[----:B------:R-:W-:-:S03]  /*244b0*/  SEL R236, R0, R236, !P4 ;  /* 0x000000ec00ec7207 */ /* 0x000fc60006000000 */
[----:B-1----:R-:W5:Y:S04]  /*244c0*/  LDL.LU R230, [R1+0x563c] ;  /* 0x00563c0001e67983 */ /* 0x002f680000300800 */
        /* <DEDUP_REMOVED lines=45> */
[----:B------:R1:W-:Y:S04]  /*247a0*/  STL [R1+0x144], R246 ;  /* 0x000144f601007387 */ /* 0x0003e80000100800 */
        /* <DEDUP_REMOVED lines=10> */
[----:B-1----:R-:W5:Y:S01]  /*24850*/  LDL.LU R2, [R1+0x55e8] ;  /* 0x0055e80001027983 */ /* 0x002f620000300800 */
[----:B--2---:R-:W-:-:S02]  /*24860*/  SEL R229, R0, R229, !P4 ;  /* 0x000000e500e57207 */ /* 0x004fc40006000000 */
[C---:B----4-:R-:W-:Y:S02]  /*24870*/  SEL R228, R0.reuse, R228, !P4 ;  /* 0x000000e400e47207 */ /* 0x050fe40006000000 */
[C---:B---3--:R-:W-:Y:S02]  /*24880*/  SEL R226, R0.reuse, R226, !P4 ;  /* 0x000000e200e27207 */ /* 0x048fe40006000000 */
[C---:B------:R-:W-:Y:S02]  /*24890*/  SEL R225, R0.reuse, R225, !P4 ;  /* 0x000000e100e17207 */ /* 0x040fe40006000000 */
[C---:B-----5:R-:W-:Y:S02]  /*248a0*/  SEL R231, R0.reuse, R231, !P4 ;  /* 0x000000e700e77207 */ /* 0x060fe40006000000 */
[C---:B------:R-:W-:Y:S02]  /*248b0*/  SEL R232, R0.reuse, R232, !P4 ;  /* 0x000000e800e87207 */ /* 0x040fe40006000000 */
[----:B------:R-:W-:-:S02]  /*248c0*/  SEL R223, R0, R223, !P4 ;  /* 0x000000df00df7207 */ /* 0x000fc40006000000 */
[C---:B------:R-:W-:Y:S02]  /*248d0*/  SEL R222, R0.reuse, R222, !P4 ;  /* 0x000000de00de7207 */ /* 0x040fe40006000000 */
[C---:B------:R-:W-:Y:S02]  /*248e0*/  SEL R234, R0.reuse, R234, !P4 ;  /* 0x000000ea00ea7207 */ /* 0x040fe40006000000 */
[C---:B------:R-:W-:Y:S02]  /*248f0*/  SEL R235, R0.reuse, R235, !P4 ;  /* 0x000000eb00eb7207 */ /* 0x040fe40006000000 */
[C---:B------:R-:W-:Y:S02]  /*24900*/  SEL R237, R0.reuse, R237, !P4 ;  /* 0x000000ed00ed7207 */ /* 0x040fe40006000000 */
        /* <DEDUP_REMOVED lines=9> */
[----:B------:R-:W-:-:S05]  /*249a0*/  SEL R2, R0, R2, !P4 ;  /* 0x0000000200027207 */ /* 0x000fca0006000000 */
[----:B------:R1:W-:Y:S04]  /*249b0*/  STL [R1+0x124], R2 ;  /* 0x0001240201007387 */ /* 0x0003e80000100800 */
[----:B------:R-:W-:Y:S01]  /*249c0*/  STL [R1+0x11c], R251 ;  /* 0x00011cfb01007387 */ /* 0x000fe20000100800 */
[----:B-1----:R-:W-:-:S03]  /*249d0*/  SEL R2, R0, R248, !P4 ;  /* 0x000000f800027207 */ /* 0x002fc60006000000 */
[----:B------:R-:W-:Y:S04]  /*249e0*/  STL [R1+0x1c], R249 ;  /* 0x00001cf901007387 */ /* 0x000fe80000100800 */
        /* <DEDUP_REMOVED lines=32> */
[----:B------:R1:W-:Y:S01]  /*24bf0*/  STL [R1+0x88], R2 ;  /* 0x0000880201007387 */ /* 0x0003e20000100800 */
[----:B------:R-:W-:-:S03]  /*24c00*/  SEL R220, R0, R220, !P4 ;  /* 0x000000dc00dc7207 */ /* 0x000fc60006000000 */
[----:B------:R-:W-:Y:S01]  /*24c10*/  STL [R1+0x80], R223 ;  /* 0x000080df01007387 */ /* 0x000fe20000100800 */
[C---:B------:R-:W-:Y:S02]  /*24c20*/  SEL R219, R0.reuse, R219, !P4 ;  /* 0x000000db00db7207 */ /* 0x040fe40006000000 */
[C---:B-1----:R-:W-:Y:S01]  /*24c30*/  SEL R2, R0.reuse, R221, !P4 ;  /* 0x000000dd00027207 */ /* 0x042fe20006000000 */
        /* <DEDUP_REMOVED lines=14> */
[C---:B------:R-:W-:Y:S01]  /*24d20*/  SEL R211, R0.reuse, R211, !P4 ;  /* 0x000000d300d37207 */ /* 0x040fe20006000000 */
[----:B------:R-:W2:Y:S01]  /*24d30*/  S2R R236, SR_TID.X ;  /* 0x0000000000ec7919 */ /* 0x000ea20000002100 */
[----:B------:R-:W-:-:S02]  /*24d40*/  SEL R210, R0, R210, !P4 ;  /* 0x000000d200d27207 */ /* 0x000fc40006000000 */
[C---:B-1----:R-:W-:Y:S01]  /*24d50*/  SEL R2, R0.reuse, R212, !P4 ;  /* 0x000000d400027207 */ /* 0x042fe20006000000 */
[----:B------:R-:W-:Y:S04]  /*24d60*/  STL [R1+0x58], R214 ;  /* 0x000058d601007387 */ /* 0x000fe80000100800 */
        /* <DEDUP_REMOVED lines=12> */
[----:B------:R-:W-:Y:S01]  /*24e30*/  STL [R1+0x38], R207 ;  /* 0x000038cf01007387 */ /* 0x000fe20000100800 */
[----:B------:R-:W-:-:S03]  /*24e40*/  SEL R234, R0, R60, !P4 ;  /* 0x0000003c00ea7207 */ /* 0x000fc60006000000 */
[----:B------:R1:W-:Y:S01]  /*24e50*/  STL [R1+0x30], R2 ;  /* 0x0000300201007387 */ /* 0x0003e20000100800 */
[C---:B------:R-:W-:Y:S02]  /*24e60*/  SEL R232, R0.reuse, R61, !P4 ;  /* 0x0000003d00e87207 */ /* 0x040fe40006000000 */
[C---:B------:R-:W-:Y:S01]  /*24e70*/  SEL R60, R0.reuse, R57, !P4 ;  /* 0x00000039003c7207 */ /* 0x040fe20006000000 */
[----:B------:R-:W-:Y:S01]  /*24e80*/  STL [R1+0x2c], R205 ;  /* 0x00002ccd01007387 */ /* 0x000fe20000100800 */
[C---:B------:R-:W-:Y:S02]  /*24e90*/  SEL R230, R0.reuse, R62, !P4 ;  /* 0x0000003e00e67207 */ /* 0x040fe40006000000 */
[C---:B------:R-:W-:Y:S02]  /*24ea0*/  SEL R61, R0.reuse, R56, !P4 ;  /* 0x00000038003d7207 */ /* 0x040fe40006000000 */
[C---:B-1----:R-:W-:Y:S01]  /*24eb0*/  SEL R2, R0.reuse, R203, !P4 ;  /* 0x000000cb00027207 */ /* 0x042fe20006000000 */
[----:B------:R-:W-:Y:S01]  /*24ec0*/  STL [R1+0x28], R204 ;  /* 0x000028cc01007387 */ /* 0x000fe20000100800 */
[----:B------:R-:W-:-:S02]  /*24ed0*/  SEL R228, R0, R63, !P4 ;  /* 0x0000003f00e47207 */ /* 0x000fc40006000000 */
[C---:B------:R-:W-:Y:S01]  /*24ee0*/  SEL R62, R0.reuse, R55, !P4 ;  /* 0x00000037003e7207 */ /* 0x040fe20006000000 */
[----:B------:R-:W-:Y:S01]  /*24ef0*/  STL [R1+0x24], R2 ;  /* 0x0000240201007387 */ /* 0x000fe20000100800 */
[C---:B------:R-:W-:Y:S02]  /*24f00*/  SEL R63, R0.reuse, R54, !P4 ;  /* 0x00000036003f7207 */ /* 0x040fe40006000000 */
[C---:B------:R-:W-:Y:S01]  /*24f10*/  SEL R226, R0.reuse, R64, !P4 ;  /* 0x0000004000e27207 */ /* 0x040fe20006000000 */
[----:B------:R-:W-:Y:S01]  /*24f20*/  STL [R1+0x55c0], R60 ;  /* 0x0055c03c01007387 */ /* 0x000fe20000100800 */
[C---:B------:R-:W-:Y:S02]  /*24f30*/  SEL R224, R0.reuse, R65, !P4 ;  /* 0x0000004100e07207 */ /* 0x040fe40006000000 */
[C---:B------:R-:W-:Y:S01]  /*24f40*/  SEL R64, R0.reuse, R53, !P4 ;  /* 0x0000003500407207 */ /* 0x040fe20006000000 */
[----:B------:R-:W-:Y:S01]  /*24f50*/  STL [R1+0x55c4], R61 ;  /* 0x0055c43d01007387 */ /* 0x000fe20000100800 */
[C---:B------:R-:W-:Y:S01]  /*24f60*/  SEL R222, R0.reuse, R66, !P4 ;  /* 0x0000004200de7207 */ /* 0x040fe20006000000 */
[----:B------:R-:W1:Y:S01]  /*24f70*/  LDC R53, c[0x0][0x23c] ;  /* 0x00008f00ff357b82 */ /* 0x000e620000000800 */
[C---:B------:R-:W-:Y:S01]  /*24f80*/  SEL R65, R0.reuse, R52, !P4 ;  /* 0x0000003400417207 */ /* 0x040fe20006000000 */
[----:B------:R-:W-:Y:S01]  /*24f90*/  STL [R1+0x55c8], R62 ;  /* 0x0055c83e01007387 */ /* 0x000fe20000100800 */
[----:B------:R-:W-:-:S02]  /*24fa0*/  SEL R220, R0, R67, !P4 ;  /* 0x0000004300dc7207 */ /* 0x000fc40006000000 */
[C---:B------:R-:W-:Y:S01]  /*24fb0*/  SEL R66, R0.reuse, R51, !P4 ;  /* 0x0000003300427207 */ /* 0x040fe20006000000 */
[----:B------:R3:W-:Y:S01]  /*24fc0*/  STL [R1+0x55cc], R63 ;  /* 0x0055cc3f01007387 */ /* 0x0007e20000100800 */
[C---:B------:R-:W-:Y:S02]  /*24fd0*/  SEL R218, R0.reuse, R68, !P4 ;  /* 0x0000004400da7207 */ /* 0x040fe40006000000 */
[C---:B------:R-:W-:Y:S02]  /*24fe0*/  SEL R67, R0.reuse, R50, !P4 ;  /* 0x0000003200437207 */ /* 0x040fe40006000000 */
[C---:B------:R-:W-:Y:S02]  /*24ff0*/  SEL R216, R0.reuse, R69, !P4 ;  /* 0x0000004500d87207 */ /* 0x040fe40006000000 */
[C---:B------:R-:W-:Y:S02]  /*25000*/  SEL R68, R0.reuse, R49, !P4 ;  /* 0x0000003100447207 */ /* 0x040fe40006000000 */
[----:B------:R-:W-:Y:S01]  /*25010*/  SEL R69, R0, R48, !P4 ;  /* 0x0000003000457207 */ /* 0x000fe20006000000 */
[----:B---3--:R-:W3:Y:S04]  /*25020*/  LDL R63, [R1+0x4ca0] ;  /* 0x004ca000013f7983 */ /* 0x008ee80000100800 */
[----:B------:R-:W-:Y:S01]  /*25030*/  STL [R1+0x55d0], R64 ;  /* 0x0055d04001007387 */ /* 0x000fe20000100800 */
[----:B--2---:R-:W-:-:S03]  /*25040*/  LOP3.LUT R54, R236, 0x3f, RZ, 0xc0, !PT ;  /* 0x0000003fec367812 */ /* 0x004fc600078ec0ff */
[----:B------:R-:W-:Y:S01]  /*25050*/  STL [R1+0x55d4], R65 ;  /* 0x0055d44101007387 */ /* 0x000fe20000100800 */
[----:B------:R-:W-:-:S03]  /*25060*/  SEL R236, R0, R3, !P4 ;  /* 0x0000000300ec7207 */ /* 0x000fc60006000000 */
[----:B------:R-:W-:Y:S04]  /*25070*/  STL [R1+0x55d8], R66 ;  /* 0x0055d84201007387 */ /* 0x000fe80000100800 */
[----:B------:R-:W-:Y:S04]  /*25080*/  STL [R1+0x55dc], R67 ;  /* 0x0055dc4301007387 */ /* 0x000fe80000100800 */
[----:B------:R-:W-:Y:S04]  /*25090*/  STL [R1+0x55e0], R68 ;  /* 0x0055e04401007387 */ /* 0x000fe80000100800 */
[----:B------:R-:W-:Y:S01]  /*250a0*/  STL [R1+0x55e4], R69 ;  /* 0x0055e44501007387 */ /* 0x000fe20000100800 */
[----:B------:R-:W-:-:S03]  /*250b0*/  SEL R233, R0, R5, !P4 ;  /* 0x0000000500e97207 */ /* 0x000fc60006000000 */
[----:B------:R-:W2:Y:S01]  /*250c0*/  LDL.LU R3, [R1+0x424] ;  /* 0x0004240001037983 */ /* 0x000ea20000300800 */
[C---:B------:R-:W-:Y:S02]  /*250d0*/  SEL R231, R0.reuse, R6, !P4 ;  /* 0x0000000600e77207 */ /* 0x040fe40006000000 */
[C---:B------:R-:W-:Y:S01]  /*250e0*/  SEL R229, R0.reuse, R7, !P4 ;  /* 0x0000000700e57207 */ /* 0x040fe20006000000 */
[----:B------:R-:W4:Y:S04]  /*250f0*/  LDL.LU R5, [R1+0x420] ;  /* 0x0004200001057983 */ /* 0x000f280000300800 */
[----:B------:R-:W5:Y:S04]  /*25100*/  LDL.LU R6, [R1+0x41c] ;  /* 0x00041c0001067983 */ /* 0x000f680000300800 */
[----:B------:R-:W5:Y:S01]  /*25110*/  LDL.LU R7, [R1+0x418] ;  /* 0x0004180001077983 */ /* 0x000f620000300800 */
[C---:B------:R-:W-:Y:S01]  /*25120*/  SEL R211, R0.reuse, R202, !P4 ;  /* 0x000000ca00d37207 */ /* 0x040fe20006000000 */
[----:B------:R-:W-:Y:S01]  /*25130*/  @!P1 IMAD.MOV R252, RZ, RZ, -R252 ;  /* 0x000000fffffc9224 */ /* 0x000fe200078e0afc */
[C---:B------:R-:W-:Y:S01]  /*25140*/  SEL R201, R0.reuse, R201, !P4 ;  /* 0x000000c900c97207 */ /* 0x040fe20006000000 */
[----:B------:R-:W-:Y:S01]  /*25150*/  @!P3 IMAD.MOV R250, RZ, RZ, -R250 ;  /* 0x000000fffffab224 */ /* 0x000fe200078e0afa */
[----:B------:R-:W-:-:S02]  /*25160*/  SEL R209, R0, R200, !P4 ;  /* 0x000000c800d17207 */ /* 0x000fc40006000000 */
[C---:B------:R-:W-:Y:S02]  /*25170*/  SEL R199, R0.reuse, R199, !P4 ;  /* 0x000000c700c77207 */ /* 0x040fe40006000000 */
[C---:B------:R-:W-:Y:S02]  /*25180*/  SEL R207, R0.reuse, R198, !P4 ;  /* 0x000000c600cf7207 */ /* 0x040fe40006000000 */
[C---:B------:R-:W-:Y:S02]  /*25190*/  SEL R205, R0.reuse, R196, !P4 ;  /* 0x000000c400cd7207 */ /* 0x040fe40006000000 */
[C---:B------:R-:W-:Y:S01]  /*251a0*/  SEL R197, R0.reuse, R197, !P4 ;  /* 0x000000c500c57207 */ /* 0x040fe20006000000 */
[----:B------:R-:W-:Y:S01]  /*251b0*/  IMAD.MOV.U32 R62, RZ, RZ, R201 ;  /* 0x000000ffff3e7224 */ /* 0x000fe200078e00c9 */
        /* <DEDUP_REMOVED lines=8> */
[----:B------:R-:W-:-:S02]  /*25240*/  SEL R241, R0, R186, !P4 ;  /* 0x000000ba00f17207 */ /* 0x000fc40006000000 */
[C---:B------:R-:W-:Y:S02]  /*25250*/  SEL R239, R0.reuse, R184, !P4 ;  /* 0x000000b800ef7207 */ /* 0x040fe40006000000 */
[C---:B------:R-:W-:Y:S01]  /*25260*/  SEL R237, R0.reuse, R59, !P4 ;  /* 0x0000003b00ed7207 */ /* 0x040fe20006000000 */
[----:B------:R-:W-:Y:S01]  /*25270*/  IMAD.MOV.U32 R59, RZ, RZ, R211 ;  /* 0x000000ffff3b7224 */ /* 0x000fe200078e00d3 */
        /* <DEDUP_REMOVED lines=24> */
[----:B------:R-:W-:Y:S02]  /*25400*/  MOV R60, R197 ;  /* 0x000000c5003c7202 */ /* 0x000fe40000000f00 */
        /* <DEDUP_REMOVED lines=104> */
[C---:B------:R-:W-:Y:S01]  /*25a90*/  SEL R77, R0.reuse, R40, !P4 ;  /* 0x00000028004d7207 */ /* 0x040fe20006000000 */
[----:B--2---:R-:W-:Y:S01]  /*25aa0*/  @!P5 IMAD.MOV R3, RZ, RZ, -R3 ;  /* 0x000000ffff03d224 */ /* 0x004fe200078e0a03 */
        /* <DEDUP_REMOVED lines=34> */
[----:B------:R-:W-:Y:S02]  /*25cd0*/  SEL R250, R0, R250, !P4 ;  /* 0x000000fa00fa7207 */ /* 0x000fe40006000000 */
[----:B---3--:R-:W-:Y:S02]  /*25ce0*/  ISETP.NE.AND P1, PT, R63, RZ, PT ;  /* 0x000000ff3f00720c */ /* 0x008fe40003f25270 */
[----:B------:R-:W-:Y:S01]  /*25cf0*/  LOP3.LUT R0, RZ, R63, RZ, 0x33, !PT ;  /* 0x0000003fff007212 */ /* 0x000fe200078e33ff */
[----:B----4-:R-:W-:-:S02]  /*25d00*/  @!P2 IMAD.MOV R5, RZ, RZ, -R5 ;  /* 0x000000ffff05a224 */ /* 0x010fc400078e0a05 */
[----:B-----5:R-:W-:Y:S01]  /*25d10*/  @!P0 IMAD.MOV R6, RZ, RZ, -R6 ;  /* 0x000000ffff068224 */ /* 0x020fe200078e0a06 */
[----:B------:R-:W-:Y:S01]  /*25d20*/  SEL R3, R0, R3, !P1 ;  /* 0x0000000300037207 */ /* 0x000fe20004800000 */
[----:B-1----:R-:W-:Y:S02]  /*25d30*/  IMAD R54, R54, R53, RZ ;  /* 0x0000003536367224 */ /* 0x002fe400078e02ff */
[----:B------:R-:W-:Y:S01]  /*25d40*/  @!P6 IMAD.MOV R7, RZ, RZ, -R7 ;  /* 0x000000ffff07e224 */ /* 0x000fe200078e0a07 */
[C---:B------:R-:W-:Y:S01]  /*25d50*/  SEL R8, R0.reuse, R5, !P1 ;  /* 0x0000000500087207 */ /* 0x040fe20004800000 */
[----:B------:R1:W-:Y:S01]  /*25d60*/  STL [R1+0xf2c], R3 ;  /* 0x000f2c0301007387 */ /* 0x0003e20000100800 */
[----:B------:R-:W-:Y:S02]  /*25d70*/  SEL R5, R0, R6, !P1 ;  /* 0x0000000600057207 */ /* 0x000fe40004800000 */
[----:B------:R-:W-:Y:S01]  /*25d80*/  LEA R4, P3, R54, UR4, 0x2 ;  /* 0x0000000436047c11 */ /* 0x000fe2000f8610ff */
[----:B------:R-:W-:Y:S01]  /*25d90*/  STL [R1+0xf30], R8 ;  /* 0x000f300801007387 */ /* 0x000fe20000100800 */
[----:B------:R-:W-:Y:S01]  /*25da0*/  ULDC UR4, c[0x0][0x240] ;  /* 0x0000900000047ab9 */ /* 0x000fe20000000800 */
[----:B-1----:R-:W-:-:S02]  /*25db0*/  SEL R3, R0, R7, !P1 ;  /* 0x0000000700037207 */ /* 0x002fc40004800000 */
[----:B------:R1:W-:Y:S01]  /*25dc0*/  STL [R1+0xf28], R5 ;  /* 0x000f280501007387 */ /* 0x0003e20000100800 */
[----:B------:R-:W-:Y:S01]  /*25dd0*/  LEA.HI.X.SX32 R0, R54, UR5, 0x2, P3 ;  /* 0x0000000536007c11 */ /* 0x000fe200098f16ff */
[----:B------:R-:W-:Y:S01]  /*25de0*/  IMAD.MOV.U32 R54, RZ, RZ, R59 ;  /* 0x000000ffff367224 */ /* 0x000fe200078e003b */
[----:B------:R-:W-:Y:S01]  /*25df0*/  ULDC UR5, c[0x0][0x240] ;  /* 0x0000900000057ab9 */ /* 0x000fe20000000800 */
[----:B------:R2:W-:Y:S04]  /*25e00*/  STL [R1+0xf24], R3 ;  /* 0x000f240301007387 */ /* 0x0005e80000100800 */
[----:B------:R-:W3:Y:S01]  /*25e10*/  LDL.LU R59, [R1+0x1c] ;  /* 0x00001c00013b7983 */ /* 0x000ee20000300800 */
[----:B-1----:R-:W-:Y:S01]  /*25e20*/  IMAD R5, R54, UR35, RZ ;  /* 0x0000002336057c24 */ /* 0x002fe2000f8e02ff */
[----:B------:R-:W-:Y:S01]  /*25e30*/  ULDC UR35, c[0x0][0x240] ;  /* 0x0000900000237ab9 */ /* 0x000fe20000000800 */
[----:B--2---:R-:W-:-:S03]  /*25e40*/  IMAD R3, R62, UR34, RZ ;  /* 0x000000223e037c24 */ /* 0x004fc6000f8e02ff */
[----:B------:R1:W-:Y:S01]  /*25e50*/  STL [R1+0xce0], R5 ;  /* 0x000ce00501007387 */ /* 0x0003e20000100800 */
[----:B------:R-:W-:-:S03]  /*25e60*/  ULDC UR34, c[0x0][0x240] ;  /* 0x0000900000227ab9 */ /* 0x000fc60000000800 */
[----:B------:R2:W-:Y:S01]  /*25e70*/  STL [R1+0xce4], R3 ;  /* 0x000ce40301007387 */ /* 0x0005e20000100800 */
        /* <DEDUP_REMOVED lines=118> */
[----:B---3--:R-:W-:Y:S01]  /*265e0*/  IMAD R59, R59, UR36, RZ ;  /* 0x000000243b3b7c24 */ /* 0x008fe2000f8e02ff */
[----:B------:R-:W-:Y:S01]  /*265f0*/  ULDC UR36, c[0x0][0x240] ;  /* 0x0000900000247ab9 */ /* 0x000fe20000000800 */
[----:B------:R-:W-:Y:S01]  /*26600*/  ULDC UR51, c[0x0][0x240] ;  /* 0x0000900000337ab9 */ /* 0x000fe20000000800 */
        /* <DEDUP_REMOVED lines=59> */
[----:B------:R-:W-:Y:S01]  /*269c0*/  IMAD R2, R2, UR33, RZ ;  /* 0x0000002102027c24 */ /* 0x000fe2000f8e02ff */
        /* <DEDUP_REMOVED lines=122> */
[----:B------:R-:W-:Y:S02]  /*27170*/  ULDC UR48, c[0x0][0x240] ;  /* 0x0000900000307ab9 */ /* 0x000fe40000000800 */
        /* <DEDUP_REMOVED lines=46> */
[----:B------:R-:W-:Y:S01]  /*27460*/  STL [R1+0xea8], R5 ;  /* 0x000ea80501007387 */ /* 0x000fe20000100800 */
[----:B------:R-:W-:Y:S01]  /*27470*/  IMAD R79, R79, UR42, RZ ;  /* 0x0000002a4f4f7c24 */ /* 0x000fe2000f8e02ff */
[----:B------:R-:W-:Y:S02]  /*27480*/  ULDC UR34, c[0x0][0x240] ;  /* 0x0000900000227ab9 */ /* 0x000fe40000000800 */
[----:B------:R1:W-:Y:S04]  /*27490*/  STL [R1+0xeac], R3 ;  /* 0x000eac0301007387 */ /* 0x0003e80000100800 */
        /* <DEDUP_REMOVED lines=52> */
[----:B------:R-:W-:Y:S01]  /*277e0*/  STL [R1+0xef4], R3 ;  /* 0x000ef40301007387 */ /* 0x000fe20000100800 */
[----:B------:R-:W-:-:S03]  /*277f0*/  ULDC UR17, c[0x0][0x240] ;  /* 0x0000900000117ab9 */ /* 0x000fc60000000800 */
[----:B------:R-:W2:Y:S04]  /*27800*/  LDL.LU R54, [R1+0x414] ;  /* 0x0004140001367983 */ /* 0x000ea80000300800 */
[----:B------:R1:W-:Y:S04]  /*27810*/  STL [R1+0xef8], R2 ;  /* 0x000ef80201007387 */ /* 0x0003e80000100800 */
[----:B------:R-:W3:Y:S01]  /*27820*/  LDL.LU R62, [R1+0x20] ;  /* 0x00002000013e7983 */ /* 0x000ee20000300800 */
[----:B-1----:R-:W-:Y:S01]  /*27830*/  IMAD R2, R220, UR16, RZ ;  /* 0x00000010dc027c24 */ /* 0x002fe2000f8e02ff */
[----:B------:R-:W-:Y:S01]  /*27840*/  ULDC UR16, c[0x0][0x240] ;  /* 0x0000900000107ab9 */ /* 0x000fe20000000800 */
[----:B------:R-:W-:Y:S01]  /*27850*/  IMAD R3, R224, UR14, RZ ;  /* 0x0000000ee0037c24 */ /* 0x000fe2000f8e02ff */
[----:B------:R-:W-:-:S02]  /*27860*/  ULDC UR14, c[0x0][0x240] ;  /* 0x00009000000e7ab9 */ /* 0x000fc40000000800 */
[----:B------:R1:W-:Y:S04]  /*27870*/  STL [R1+0xefc], R2 ;  /* 0x000efc0201007387 */ /* 0x0003e80000100800 */
[----:B------:R-:W4:Y:S01]  /*27880*/  LDL.LU R61, [R1+0x34] ;  /* 0x00003400013d7983 */ /* 0x000f220000300800 */
[----:B-1----:R-:W-:Y:S01]  /*27890*/  IMAD R2, R222, UR15, RZ ;  /* 0x0000000fde027c24 */ /* 0x002fe2000f8e02ff */
[----:B------:R-:W-:-:S04]  /*278a0*/  ULDC UR15, c[0x0][0x240] ;  /* 0x00009000000f7ab9 */ /* 0x000fc80000000800 */
[----:B------:R1:W-:Y:S04]  /*278b0*/  STL [R1+0xf00], R2 ;  /* 0x000f000201007387 */ /* 0x0003e80000100800 */
[----:B------:R-:W-:Y:S04]  /*278c0*/  STL [R1+0xf04], R3 ;  /* 0x000f040301007387 */ /* 0x000fe80000100800 */
[----:B------:R-:W5:Y:S01]  /*278d0*/  LDL.LU R60, [R1+0x54] ;  /* 0x00005400013c7983 */ /* 0x000f620000300800 */
[----:B-1----:R-:W-:Y:S01]  /*278e0*/  IMAD R2, R226, UR13, RZ ;  /* 0x0000000de2027c24 */ /* 0x002fe2000f8e02ff */
[----:B------:R-:W-:-:S04]  /*278f0*/  ULDC UR13, c[0x0][0x240] ;  /* 0x00009000000d7ab9 */ /* 0x000fc80000000800 */
[----:B------:R1:W-:Y:S04]  /*27900*/  STL [R1+0xf08], R2 ;  /* 0x000f080201007387 */ /* 0x0003e80000100800 */
[----:B------:R-:W5:Y:S01]  /*27910*/  LDL.LU R57, [R1+0x74] ;  /* 0x0000740001397983 */ /* 0x000f620000300800 */
[----:B-1----:R-:W-:Y:S01]  /*27920*/  IMAD R2, R228, UR12, RZ ;  /* 0x0000000ce4027c24 */ /* 0x002fe2000f8e02ff */
[----:B------:R-:W-:-:S04]  /*27930*/  ULDC UR12, c[0x0][0x240] ;  /* 0x00009000000c7ab9 */ /* 0x000fc80000000800 */
[----:B------:R1:W-:Y:S01]  /*27940*/  STL [R1+0xf0c], R2 ;  /* 0x000f0c0201007387 */ /* 0x0003e20000100800 */
[----:B------:R-:W-:Y:S01]  /*27950*/  IMAD R3, R232, UR10, RZ ;  /* 0x0000000ae8037c24 */ /* 0x000fe2000f8e02ff */
[----:B------:R-:W-:Y:S01]  /*27960*/  ULDC UR10, c[0x0][0x240] ;  /* 0x00009000000a7ab9 */ /* 0x000fe20000000800 */
        /* <DEDUP_REMOVED lines=8> */
[----:B------:R-:W5:Y:S04]  /*279f0*/  LDL.LU R55, [R1+0xb4] ;  /* 0x0000b40001377983 */ /* 0x000f680000300800 */
[----:B------:R-:W5:Y:S01]  /*27a00*/  LDL.LU R53, [R1+0xd4] ;  /* 0x0000d40001357983 */ /* 0x000f620000300800 */
[----:B-1----:R-:W-:Y:S01]  /*27a10*/  IMAD R2, R237, UR8, RZ ;  /* 0x00000008ed027c24 */ /* 0x002fe2000f8e02ff */
[----:B------:R-:W-:-:S04]  /*27a20*/  ULDC UR8, c[0x0][0x240] ;  /* 0x0000900000087ab9 */ /* 0x000fc80000000800 */
[----:B------:R1:W-:Y:S04]  /*27a30*/  STL [R1+0xf1c], R2 ;  /* 0x000f1c0201007387 */ /* 0x0003e80000100800 */
[----:B------:R-:W5:Y:S01]  /*27a40*/  LDL.LU R63, [R1+0xf4] ;  /* 0x0000f400013f7983 */ /* 0x000f620000300800 */
[----:B-1----:R-:W-:Y:S01]  /*27a50*/  IMAD R2, R58, UR7, RZ ;  /* 0x000000073a027c24 */ /* 0x002fe2000f8e02ff */
[----:B------:R-:W-:-:S04]  /*27a60*/  ULDC UR7, c[0x0][0x240] ;  /* 0x0000900000077ab9 */ /* 0x000fc80000000800 */
[----:B------:R1:W-:Y:S04]  /*27a70*/  STL [R1+0xf20], R2 ;  /* 0x000f200201007387 */ /* 0x0003e80000100800 */
[----:B------:R-:W5:Y:S01]  /*27a80*/  LDL.LU R45, [R1+0x114] ;  /* 0x00011400012d7983 */ /* 0x000f620000300800 */
[----:B--2---:R-:W-:-:S03]  /*27a90*/  IMAD R190, R54, UR4, RZ ;  /* 0x0000000436be7c24 */ /* 0x004fc6000f8e02ff */
[----:B------:R-:W2:Y:S04]  /*27aa0*/  LDL.LU R54, [R1+0x134] ;  /* 0x0001340001367983 */ /* 0x000ea80000300800 */
[----:B------:R-:W2:Y:S01]  /*27ab0*/  LDL.LU R46, [R1+0x154] ;  /* 0x00015400012e7983 */ /* 0x000ea20000300800 */
[----:B---3--:R-:W-:-:S03]  /*27ac0*/  IMAD R186, R62, UR4, RZ ;  /* 0x000000043eba7c24 */ /* 0x008fc6000f8e02ff */
[----:B------:R-:W3:Y:S04]  /*27ad0*/  LDL.LU R62, [R1+0x174] ;  /* 0x00017400013e7983 */ /* 0x000ee80000300800 */
[----:B------:R-:W3:Y:S04]  /*27ae0*/  LDL.LU R47, [R1+0x194] ;  /* 0x00019400012f7983 */ /* 0x000ee80000300800 */
[----:B------:R-:W3:Y:S04]  /*27af0*/  LDL.LU R69, [R1+0x1b4] ;  /* 0x0001b40001457983 */ /* 0x000ee80000300800 */
[----:B------:R-:W3:Y:S01]  /*27b00*/  LDL.LU R48, [R1+0x1d4] ;  /* 0x0001d40001307983 */ /* 0x000ee20000300800 */
[----:B----4-:R-:W-:-:S03]  /*27b10*/  IMAD R184, R61, UR4, RZ ;  /* 0x000000043db87c24 */ /* 0x010fc6000f8e02ff */
[----:B------:R-:W4:Y:S04]  /*27b20*/  LDL.LU R68, [R1+0x1f4] ;  /* 0x0001f40001447983 */ /* 0x000f280000300800 */
[----:B------:R-:W4:Y:S04]  /*27b30*/  LDL.LU R61, [R1+0x214] ;  /* 0x00021400013d7983 */ /* 0x000f280000300800 */
[----:B------:R-:W4:Y:S01]  /*27b40*/  LDL.LU R49, [R1+0x234] ;  /* 0x0002340001317983 */ /* 0x000f220000300800 */
[----:B-----5:R-:W-:-:S03]  /*27b50*/  IMAD R182, R60, UR4, RZ ;  /* 0x000000043cb67c24 */ /* 0x020fc6000f8e02ff */
[----:B------:R-:W5:Y:S04]  /*27b60*/  LDL.LU R60, [R1+0x254] ;  /* 0x00025400013c7983 */ /* 0x000f680000300800 */
[----:B------:R-:W5:Y:S04]  /*27b70*/  LDL.LU R67, [R1+0x274] ;  /* 0x0002740001437983 */ /* 0x000f680000300800 */
[----:B------:R-:W5:Y:S01]  /*27b80*/  LDL.LU R50, [R1+0x294] ;  /* 0x0002940001327983 */ /* 0x000f620000300800 */
[----:B------:R-:W-:-:S03]  /*27b90*/  IMAD R181, R57, UR4, RZ ;  /* 0x0000000439b57c24 */ /* 0x000fc6000f8e02ff */
[----:B------:R-:W5:Y:S04]  /*27ba0*/  LDL.LU R66, [R1+0x2b4] ;  /* 0x0002b40001427983 */ /* 0x000f680000300800 */
[----:B------:R-:W5:Y:S04]  /*27bb0*/  LDL.LU R51, [R1+0x2d4] ;  /* 0x0002d40001337983 */ /* 0x000f680000300800 */
[----:B------:R-:W5:Y:S04]  /*27bc0*/  LDL.LU R57, [R1+0x2f4] ;  /* 0x0002f40001397983 */ /* 0x000f680000300800 */
[----:B------:R-:W5:Y:S01]  /*27bd0*/  LDL.LU R65, [R1+0x314] ;  /* 0x0003140001417983 */ /* 0x000f620000300800 */
[----:B------:R-:W-:-:S03]  /*27be0*/  IMAD R180, R56, UR4, RZ ;  /* 0x0000000438b47c24 */ /* 0x000fc6000f8e02ff */
[----:B------:R-:W5:Y:S01]  /*27bf0*/  LDL.LU R56, [R1+0x334] ;  /* 0x0003340001387983 */ /* 0x000f620000300800 */
[----:B------:R-:W-:-:S03]  /*27c00*/  IMAD R179, R55, UR4, RZ ;  /* 0x0000000437b37c24 */ /* 0x000fc6000f8e02ff */
[----:B------:R-:W5:Y:S01]  /*27c10*/  LDL.LU R55, [R1+0x354] ;  /* 0x0003540001377983 */ /* 0x000f620000300800 */
[----:B------:R-:W-:-:S03]  /*27c20*/  IMAD R178, R53, UR4, RZ ;  /* 0x0000000435b27c24 */ /* 0x000fc6000f8e02ff */
[----:B------:R-:W5:Y:S04]  /*27c30*/  LDL.LU R52, [R1+0x374] ;  /* 0x0003740001347983 */ /* 0x000f680000300800 */
[----:B------:R-:W5:Y:S04]  /*27c40*/  LDL.LU R53, [R1+0x394] ;  /* 0x0003940001357983 */ /* 0x000f680000300800 */
[----:B------:R-:W5:Y:S01]  /*27c50*/  LDL.LU R64, [R1+0x3b4] ;  /* 0x0003b40001407983 */ /* 0x000f620000300800 */
[----:B------:R-:W-:-:S03]  /*27c60*/  IMAD R177, R63, UR4, RZ ;  /* 0x000000043fb17c24 */ /* 0x000fc6000f8e02ff */
[----:B------:R-:W5:Y:S01]  /*27c70*/  LDL.LU R63, [R1+0x3d4] ;  /* 0x0003d400013f7983 */ /* 0x000f620000300800 */
[----:B--2---:R-:W-:-:S03]  /*27c80*/  IMAD R175, R54, UR4, RZ ;  /* 0x0000000436af7c24 */ /* 0x004fc6000f8e02ff */
[----:B------:R-:W2:Y:S01]  /*27c90*/  LDL.LU R54, [R1+0x448] ;  /* 0x0004480001367983 */ /* 0x000ea20000300800 */
[----:B---3--:R-:W-:-:S03]  /*27ca0*/  IMAD R173, R62, UR4, RZ ;  /* 0x000000043ead7c24 */ /* 0x008fc6000f8e02ff */
[----:B------:R-:W3:Y:S01]  /*27cb0*/  LDL.LU R62, [R1+0x528] ;  /* 0x00052800013e7983 */ /* 0x000ee20000300800 */
[----:B----4-:R-:W-:-:S03]  /*27cc0*/  IMAD R167, R61, UR4, RZ ;  /* 0x000000043da77c24 */ /* 0x010fc6000f8e02ff */
[----:B------:R-:W4:Y:S01]  /*27cd0*/  LDL.LU R61, [R1+0x524] ;  /* 0x00052400013d7983 */ /* 0x000f220000300800 */
[----:B-----5:R-:W-:-:S03]  /*27ce0*/  IMAD R163, R60, UR4, RZ ;  /* 0x000000043ca37c24 */ /* 0x020fc6000f8e02ff */
[----:B------:R-:W5:Y:S01]  /*27cf0*/  LDL.LU R60, [R1+0x520] ;  /* 0x00052000013c7983 */ /* 0x000f620000300800 */
[----:B------:R-:W-:Y:S02]  /*27d00*/  IMAD R176, R45, UR4, RZ ;  /* 0x000000042db07c24 */ /* 0x000fe4000f8e02ff */
[----:B------:R-:W-:Y:S02]  /*27d10*/  IMAD R174, R46, UR4, RZ ;  /* 0x000000042eae7c24 */ /* 0x000fe4000f8e02ff */
[----:B------:R-:W-:Y:S02]  /*27d20*/  IMAD R172, R47, UR4, RZ ;  /* 0x000000042fac7c24 */ /* 0x000fe4000f8e02ff */
[----:B------:R-:W-:Y:S02]  /*27d30*/  IMAD R153, R57, UR4, RZ ;  /* 0x0000000439997c24 */ /* 0x000fe4000f8e02ff */
[----:B------:R-:W2:Y:S01]  /*27d40*/  LDL.LU R57, [R1+0x51c] ;  /* 0x00051c0001397983 */ /* 0x000ea20000300800 */
[----:B------:R-:W-:-:S02]  /*27d50*/  IMAD R151, R65, UR4, RZ ;  /* 0x0000000441977c24 */ /* 0x000fc4000f8e02ff */
[----:B------:R-:W-:Y:S02]  /*27d60*/  IMAD R171, R69, UR4, RZ ;  /* 0x0000000445ab7c24 */ /* 0x000fe4000f8e02ff */
[----:B------:R-:W-:Y:S02]  /*27d70*/  IMAD R170, R48, UR4, RZ ;  /* 0x0000000430aa7c24 */ /* 0x000fe4000f8e02ff */
[----:B------:R-:W-:Y:S02]  /*27d80*/  IMAD R169, R68, UR4, RZ ;  /* 0x0000000444a97c24 */ /* 0x000fe4000f8e02ff */
[----:B------:R-:W-:Y:S02]  /*27d90*/  IMAD R149, R56, UR4, RZ ;  /* 0x0000000438957c24 */ /* 0x000fe4000f8e02ff */
[----:B------:R-:W2:Y:S01]  /*27da0*/  LDL.LU R56, [R1+0x518] ;  /* 0x0005180001387983 */ /* 0x000ea20000300800 */
[----:B------:R-:W-:-:S03]  /*27db0*/  IMAD R147, R55, UR4, RZ ;  /* 0x0000000437937c24 */ /* 0x000fc6000f8e02ff */
[----:B------:R-:W2:Y:S01]  /*27dc0*/  LDL.LU R55, [R1+0x514] ;  /* 0x0005140001377983 */ /* 0x000ea20000300800 */
[----:B------:R-:W-:-:S03]  /*27dd0*/  IMAD R143, R53, UR4, RZ ;  /* 0x00000004358f7c24 */ /* 0x000fc6000f8e02ff */
[----:B------:R-:W2:Y:S01]  /*27de0*/  LDL.LU R53, [R1+0x510] ;  /* 0x0005100001357983 */ /* 0x000ea20000300800 */
[----:B------:R-:W-:-:S03]  /*27df0*/  IMAD R141, R64, UR4, RZ ;  /* 0x00000004408d7c24 */ /* 0x000fc6000f8e02ff */
[----:B------:R-:W2:Y:S04]  /*27e00*/  LDL.LU R45, [R1+0x50c] ;  /* 0x00050c00012d7983 */ /* 0x000ea80000300800 */
[----:B------:R-:W2:Y:S04]  /*27e10*/  LDL.LU R65, [R1+0x508] ;  /* 0x0005080001417983 */ /* 0x000ea80000300800 */
[----:B------:R-:W2:Y:S04]  /*27e20*/  LDL.LU R46, [R1+0x504] ;  /* 0x00050400012e7983 */ /* 0x000ea80000300800 */
[----:B------:R-:W2:Y:S01]  /*27e30*/  LDL.LU R64, [R1+0x500] ;  /* 0x0005000001407983 */ /* 0x000ea20000300800 */
[----:B------:R-:W-:-:S03]  /*27e40*/  IMAD R139, R63, UR4, RZ ;  /* 0x000000043f8b7c24 */ /* 0x000fc6000f8e02ff */
[----:B------:R-:W2:Y:S01]  /*27e50*/  LDL.LU R47, [R1+0x4fc] ;  /* 0x0004fc00012f7983 */ /* 0x000ea20000300800 */
[----:B------:R-:W-:-:S03]  /*27e60*/  IMAD R165, R49, UR4, RZ ;  /* 0x0000000431a57c24 */ /* 0x000fc6000f8e02ff */
[----:B------:R-:W2:Y:S04]  /*27e70*/  LDL.LU R69, [R1+0x4f8] ;  /* 0x0004f80001457983 */ /* 0x000ea80000300800 */
[----:B------:R-:W2:Y:S04]  /*27e80*/  LDL.LU R48, [R1+0x4f4] ;  /* 0x0004f40001307983 */ /* 0x000ea80000300800 */
[----:B------:R-:W2:Y:S04]  /*27e90*/  LDL.LU R68, [R1+0x4f0] ;  /* 0x0004f00001447983 */ /* 0x000ea80000300800 */
[----:B------:R-:W2:Y:S04]  /*27ea0*/  LDL.LU R63, [R1+0x4ec] ;  /* 0x0004ec00013f7983 */ /* 0x000ea80000300800 */
[----:B------:R-:W2:Y:S01]  /*27eb0*/  LDL.LU R49, [R1+0x4e8] ;  /* 0x0004e80001317983 */ /* 0x000ea20000300800 */
[----:B------:R-:W-:-:S02]  /*27ec0*/  IMAD R161, R67, UR4, RZ ;  /* 0x0000000443a17c24 */ /* 0x000fc4000f8e02ff */
[----:B------:R-:W-:Y:S02]  /*27ed0*/  IMAD R159, R50, UR4, RZ ;  /* 0x00000004329f7c24 */ /* 0x000fe4000f8e02ff */
[----:B------:R-:W-:Y:S02]  /*27ee0*/  IMAD R157, R66, UR4, RZ ;  /* 0x00000004429d7c24 */ /* 0x000fe4000f8e02ff */
[----:B------:R-:W-:Y:S02]  /*27ef0*/  IMAD R155, R51, UR4, RZ ;  /* 0x00000004339b7c24 */ /* 0x000fe4000f8e02ff */
[----:B---3--:R-:W-:Y:S02]  /*27f00*/  IMAD R131, R62, UR4, RZ ;  /* 0x000000043e837c24 */ /* 0x008fe4000f8e02ff */
[----:B------:R-:W3:Y:S04]  /*27f10*/  LDL.LU R62, [R1+0x4e4] ;  /* 0x0004e400013e7983 */ /* 0x000ee80000300800 */
[----:B------:R-:W3:Y:S04]  /*27f20*/  LDL.LU R67, [R1+0x4e0] ;  /* 0x0004e00001437983 */ /* 0x000ee80000300800 */
[----:B------:R-:W3:Y:S04]  /*27f30*/  LDL.LU R50, [R1+0x4dc] ;  /* 0x0004dc0001327983 */ /* 0x000ee80000300800 */
[----:B------:R-:W3:Y:S04]  /*27f40*/  LDL.LU R66, [R1+0x4d8] ;  /* 0x0004d80001427983 */ /* 0x000ee80000300800 */
[----:B------:R-:W3:Y:S01]  /*27f50*/  LDL.LU R51, [R1+0x4d4] ;  /* 0x0004d40001337983 */ /* 0x000ee20000300800 */
[----:B----4-:R-:W-:-:S03]  /*27f60*/  IMAD R129, R61, UR4, RZ ;  /* 0x000000043d817c24 */ /* 0x010fc6000f8e02ff */
[----:B------:R-:W4:Y:S01]  /*27f70*/  LDL.LU R61, [R1+0x4d0] ;  /* 0x0004d000013d7983 */ /* 0x000f220000300800 */
[----:B-----5:R-:W-:-:S03]  /*27f80*/  IMAD R127, R60, UR4, RZ ;  /* 0x000000043c7f7c24 */ /* 0x020fc6000f8e02ff */
[----:B------:R-:W5:Y:S01]  /*27f90*/  LDL.LU R60, [R1+0x4cc] ;  /* 0x0004cc00013c7983 */ /* 0x000f620000300800 */
[----:B--2---:R-:W-:Y:S02]  /*27fa0*/  IMAD R137, R54, UR4, RZ ;  /* 0x0000000436897c24 */ /* 0x004fe4000f8e02ff */
[----:B------:R-:W-:Y:S02]  /*27fb0*/  IMAD R145, R52, UR4, RZ ;  /* 0x0000000434917c24 */ /* 0x000fe4000f8e02ff */
[----:B------:R-:W-:Y:S02]  /*27fc0*/  IMAD R125, R57, UR4, RZ ;  /* 0x00000004397d7c24 */ /* 0x000fe4000f8e02ff */
[----:B------:R-:W2:Y:S01]  /*27fd0*/  LDL.LU R57, [R1+0x4c8] ;  /* 0x0004c80001397983 */ /* 0x000ea20000300800 */
[----:B------:R-:W-:-:S03]  /*27fe0*/  IMAD R123, R56, UR4, RZ ;  /* 0x00000004387b7c24 */ /* 0x000fc6000f8e02ff */
[----:B------:R-:W2:Y:S01]  /*27ff0*/  LDL.LU R56, [R1+0x4c4] ;  /* 0x0004c40001387983 */ /* 0x000ea20000300800 */
[----:B------:R-:W-:-:S03]  /*28000*/  IMAD R121, R55, UR4, RZ ;  /* 0x0000000437797c24 */ /* 0x000fc6000f8e02ff */
[----:B------:R-:W2:Y:S04]  /*28010*/  LDL.LU R55, [R1+0x4c0] ;  /* 0x0004c00001377983 */ /* 0x000ea80000300800 */
[----:B------:R-:W2:Y:S01]  /*28020*/  LDL.LU R54, [R1+0x4bc] ;  /* 0x0004bc0001367983 */ /* 0x000ea20000300800 */
[----:B------:R-:W-:-:S03]  /*28030*/  IMAD R119, R53, UR4, RZ ;  /* 0x0000000435777c24 */ /* 0x000fc6000f8e02ff */
[----:B------:R-:W2:Y:S04]  /*28040*/  LDL.LU R53, [R1+0x4b8] ;  /* 0x0004b80001357983 */ /* 0x000ea80000300800 */
[----:B------:R-:W2:Y:S01]  /*28050*/  LDL.LU R52, [R1+0x4b4] ;  /* 0x0004b40001347983 */ /* 0x000ea20000300800 */
[----:B------:R-:W-:-:S03]  /*28060*/  IMAD R115, R65, UR4, RZ ;  /* 0x0000000441737c24 */ /* 0x000fc6000f8e02ff */
[----:B------:R-:W2:Y:S01]  /*28070*/  LDL.LU R65, [R1+0x4b0] ;  /* 0x0004b00001417983 */ /* 0x000ea20000300800 */
[----:B------:R-:W-:-:S03]  /*28080*/  IMAD R111, R64, UR4, RZ ;  /* 0x00000004406f7c24 */ /* 0x000fc6000f8e02ff */
[----:B------:R-:W2:Y:S01]  /*28090*/  LDL.LU R64, [R1+0x4ac] ;  /* 0x0004ac0001407983 */ /* 0x000ea20000300800 */
[----:B------:R-:W-:-:S03]  /*280a0*/  IMAD R101, R63, UR4, RZ ;  /* 0x000000043f657c24 */ /* 0x000fc6000f8e02ff */
        /* <DEDUP_REMOVED lines=10> */
[----:B--2---:R-:W-:Y:S02]  /*28150*/  IMAD R57, R57, UR4, RZ ;  /* 0x0000000439397c24 */ /* 0x004fe4000f8e02ff */
[----:B------:R-:W-:Y:S02]  /*28160*/  IMAD R105, R48, UR4, RZ ;  /* 0x0000000430697c24 */ /* 0x000fe4000f8e02ff */
[----:B------:R-:W-:-:S02]  /*28170*/  IMAD R99, R49, UR4, RZ ;  /* 0x0000000431637c24 */ /* 0x000fc4000f8e02ff */
[----:B------:R-:W-:Y:S02]  /*28180*/  IMAD R107, R69, UR4, RZ ;  /* 0x00000004456b7c24 */ /* 0x000fe4000f8e02ff */
[----:B------:R-:W-:-:S05]  /*28190*/  IMAD R56, R56, UR4, RZ ;  /* 0x0000000438387c24 */ /* 0x000fca000f8e02ff */
[----:B------:R-:W-:Y:S01]  /*281a0*/  STL.64 [R1+0x55b8], R56 ;  /* 0x0055b83801007387 */ /* 0x000fe20000100a00 */
[----:B------:R-:W-:Y:S02]  /*281b0*/  IMAD R55, R55, UR4, RZ ;  /* 0x0000000437377c24 */ /* 0x000fe4000f8e02ff */
[----:B------:R-:W-:-:S05]  /*281c0*/  IMAD R54, R54, UR4, RZ ;  /* 0x0000000436367c24 */ /* 0x000fca000f8e02ff */
[----:B------:R-:W-:Y:S04]  /*281d0*/  STL.64 [R1+0x55b0], R54 ;  /* 0x0055b03601007387 */ /* 0x000fe80000100a00 */
        /* <DEDUP_REMOVED lines=9> */
[----:B------:R-:W2:Y:S04]  /*28270*/  LDL.LU R38, [R1+0x47c] ;  /* 0x00047c0001267983 */ /* 0x000ea80000300800 */
[----:B------:R-:W-:Y:S01]  /*28280*/  STL.64 [R1+0x55a8], R50 ;  /* 0x0055a83201007387 */ /* 0x000fe20000100a00 */
[----:B------:R-:W-:-:S03]  /*28290*/  IMAD R49, R63, UR4, RZ ;  /* 0x000000043f317c24 */ /* 0x000fc6000f8e02ff */
[----:B------:R-:W2:Y:S01]  /*282a0*/  LDL.LU R37, [R1+0x478] ;  /* 0x0004780001257983 */ /* 0x000ea20000300800 */
[----:B------:R-:W-:-:S03]  /*282b0*/  IMAD R103, R68, UR4, RZ ;  /* 0x0000000444677c24 */ /* 0x000fc6000f8e02ff */
[----:B------:R-:W2:Y:S04]  /*282c0*/  LDL.LU R36, [R1+0x474] ;  /* 0x0004740001247983 */ /* 0x000ea80000300800 */
[----:B------:R-:W2:Y:S01]  /*282d0*/  LDL.LU R35, [R1+0x470] ;  /* 0x0004700001237983 */ /* 0x000ea20000300800 */
[----:B------:R-:W-:-:S03]  /*282e0*/  IMAD R95, R67, UR4, RZ ;  /* 0x00000004435f7c24 */ /* 0x000fc6000f8e02ff */
[----:B------:R-:W2:Y:S01]  /*282f0*/  LDL.LU R34, [R1+0x46c] ;  /* 0x00046c0001227983 */ /* 0x000ea20000300800 */
[----:B------:R-:W-:-:S03]  /*28300*/  IMAD R91, R66, UR4, RZ ;  /* 0x00000004425b7c24 */ /* 0x000fc6000f8e02ff */
[----:B------:R-:W2:Y:S04]  /*28310*/  LDL.LU R69, [R1+0x468] ;  /* 0x0004680001457983 */ /* 0x000ea80000300800 */
[----:B------:R-:W2:Y:S01]  /*28320*/  LDL.LU R68, [R1+0x464] ;  /* 0x0004640001447983 */ /* 0x000ea20000300800 */
[----:B------:R-:W-:Y:S02]  /*28330*/  IMAD R109, R47, UR4, RZ ;  /* 0x000000042f6d7c24 */ /* 0x000fe4000f8e02ff */
[----:B------:R-:W-:Y:S02]  /*28340*/  IMAD R113, R46, UR4, RZ ;  /* 0x000000042e717c24 */ /* 0x000fe4000f8e02ff */
[----:B---3--:R-:W-:-:S05]  /*28350*/  IMAD R48, R62, UR4, RZ ;  /* 0x000000043e307c24 */ /* 0x008fca000f8e02ff */
[----:B------:R-:W-:Y:S04]  /*28360*/  STL.64 [R1+0x55a0], R48 ;  /* 0x0055a03001007387 */ /* 0x000fe80000100a00 */
        /* <DEDUP_REMOVED lines=10> */
[----:B------:R-:W-:Y:S01]  /*28410*/  STL.64 [R1+0x5590], R46 ;  /* 0x0055902e01007387 */ /* 0x000fe20000100a00 */
[----:B--2---:R-:W-:Y:S02]  /*28420*/  IMAD R45, R45, UR4, RZ ;  /* 0x000000042d2d7c24 */ /* 0x004fe4000f8e02ff */
[----:B------:R-:W-:Y:S02]  /*28430*/  IMAD R44, R44, UR4, RZ ;  /* 0x000000042c2c7c24 */ /* 0x000fe4000f8e02ff */
[----:B------:R-:W-:-:S03]  /*28440*/  IMAD R42, R42, UR4, RZ ;  /* 0x000000042a2a7c24 */ /* 0x000fc6000f8e02ff */
[----:B------:R-:W-:Y:S01]  /*28450*/  STL.64 [R1+0x5580], R44 ;  /* 0x0055802c01007387 */ /* 0x000fe20000100a00 */
[----:B------:R-:W-:-:S03]  /*28460*/  IMAD R40, R40, UR4, RZ ;  /* 0x0000000428287c24 */ /* 0x000fc6000f8e02ff */
[----:B------:R-:W-:Y:S01]  /*28470*/  STL [R1+0x5570], R42 ;  /* 0x0055702a01007387 */ /* 0x000fe20000100800 */
[----:B------:R-:W-:Y:S02]  /*28480*/  IMAD R39, R39, UR4, RZ ;  /* 0x0000000427277c24 */ /* 0x000fe4000f8e02ff */
[----:B------:R-:W-:Y:S01]  /*28490*/  IMAD R38, R38, UR4, RZ ;  /* 0x0000000426267c24 */ /* 0x000fe2000f8e02ff */
[----:B------:R-:W-:Y:S01]  /*284a0*/  STL [R1+0x5560], R40 ;  /* 0x0055602801007387 */ /* 0x000fe20000100800 */
[----:B------:R-:W-:Y:S02]  /*284b0*/  IMAD R37, R37, UR4, RZ ;  /* 0x0000000425257c24 */ /* 0x000fe4000f8e02ff */
[----:B------:R-:W-:Y:S01]  /*284c0*/  IMAD R36, R36, UR4, RZ ;  /* 0x0000000424247c24 */ /* 0x000fe2000f8e02ff */
[----:B------:R-:W-:Y:S01]  /*284d0*/  STL.64 [R1+0x5558], R38 ;  /* 0x0055582601007387 */ /* 0x000fe20000100a00 */
[----:B------:R-:W-:Y:S02]  /*284e0*/  IMAD R35, R35, UR4, RZ ;  /* 0x0000000423237c24 */ /* 0x000fe4000f8e02ff */
[----:B------:R-:W-:Y:S01]  /*284f0*/  IMAD R34, R34, UR4, RZ ;  /* 0x0000000422227c24 */ /* 0x000fe2000f8e02ff */
[----:B------:R-:W-:Y:S01]  /*28500*/  STL.64 [R1+0x5568], R36 ;  /* 0x0055682401007387 */ /* 0x000fe20000100a00 */
[----:B------:R-:W-:-:S02]  /*28510*/  IMAD R33, R69, UR4, RZ ;  /* 0x0000000445217c24 */ /* 0x000fc4000f8e02ff */
[----:B------:R-:W-:Y:S01]  /*28520*/  IMAD R32, R68, UR4, RZ ;  /* 0x0000000444207c24 */ /* 0x000fe2000f8e02ff */
[----:B------:R-:W-:Y:S04]  /*28530*/  STL.64 [R1+0x5578], R34 ;  /* 0x0055782201007387 */ /* 0x000fe80000100a00 */
[----:B------:R-:W-:Y:S01]  /*28540*/  STL.64 [R1+0x5588], R32 ;  /* 0x0055882001007387 */ /* 0x000fe20000100a00 */
[----:B---3--:R-:W-:Y:S02]  /*28550*/  IMAD R31, R67, UR4, RZ ;  /* 0x00000004431f7c24 */ /* 0x008fe4000f8e02ff */
[----:B------:R-:W-:-:S05]  /*28560*/  IMAD R30, R66, UR4, RZ ;  /* 0x00000004421e7c24 */ /* 0x000fca000f8e02ff */
[----:B------:R2:W-:Y:S04]  /*28570*/  STL.64 [R1+0x5598], R30 ;  /* 0x0055981e01007387 */ /* 0x0005e80000100a00 */
[----:B------:R-:W3:Y:S04]  /*28580*/  LDL.LU R23, [R1+0x43c] ;  /* 0x00043c0001177983 */ /* 0x000ee80000300800 */
        /* <DEDUP_REMOVED lines=19> */
[----:B------:R-:W1:Y:S04]  /*286c0*/  LDL.LU R251, [R1+0x3d8] ;  /* 0x0003d80001fb7983 */ /* 0x000e680000300800 */
[----:B------:R-:W2:Y:S04]  /*286d0*/  LDL.LU R69, [R1+0x3d0] ;  /* 0x0003d00001457983 */ /* 0x000ea80000300800 */
[----:B------:R-:W3:Y:S04]  /*286e0*/  LDL.LU R68, [R1+0x3cc] ;  /* 0x0003cc0001447983 */ /* 0x000ee80000300800 */
[----:B------:R-:W3:Y:S01]  /*286f0*/  LDL.LU R67, [R1+0x3c8] ;  /* 0x0003c80001437983 */ /* 0x000ee20000300800 */
[----:B------:R-:W-:-:S03]  /*28700*/  IMAD R29, R65, UR4, RZ ;  /* 0x00000004411d7c24 */ /* 0x000fc6000f8e02ff */
[----:B------:R-:W3:Y:S01]  /*28710*/  LDL.LU R66, [R1+0x3c4] ;  /* 0x0003c40001427983 */ /* 0x000ee20000300800 */
[----:B------:R-:W-:-:S03]  /*28720*/  IMAD R28, R64, UR4, RZ ;  /* 0x00000004401c7c24 */ /* 0x000fc6000f8e02ff */
[----:B------:R-:W3:Y:S01]  /*28730*/  LDL.LU R65, [R1+0x3c0] ;  /* 0x0003c00001417983 */ /* 0x000ee20000300800 */
[----:B----4-:R-:W-:-:S03]  /*28740*/  IMAD R27, R63, UR4, RZ ;  /* 0x000000043f1b7c24 */ /* 0x010fc6000f8e02ff */
[----:B------:R-:W4:Y:S01]  /*28750*/  LDL.LU R64, [R1+0x3bc] ;  /* 0x0003bc0001407983 */ /* 0x000f220000300800 */
[----:B------:R-:W-:-:S03]  /*28760*/  IMAD R26, R62, UR4, RZ ;  /* 0x000000043e1a7c24 */ /* 0x000fc6000f8e02ff */
[----:B------:R-:W4:Y:S01]  /*28770*/  LDL.LU R63, [R1+0x3b8] ;  /* 0x0003b800013f7983 */ /* 0x000f220000300800 */
[----:B------:R-:W-:-:S03]  /*28780*/  IMAD R25, R61, UR4, RZ ;  /* 0x000000043d197c24 */ /* 0x000fc6000f8e02ff */
[----:B------:R-:W4:Y:S01]  /*28790*/  LDL.LU R62, [R1+0x3b0] ;  /* 0x0003b000013e7983 */ /* 0x000f220000300800 */
[----:B-----5:R-:W-:-:S03]  /*287a0*/  IMAD R24, R60, UR4, RZ ;  /* 0x000000043c187c24 */ /* 0x020fc6000f8e02ff */
        /* <DEDUP_REMOVED lines=21> */
[----:B------:R-:W5:Y:S01]  /*28900*/  LDL.LU R249, [R1+0x34c] ;  /* 0x00034c0001f97983 */ /* 0x000f620000300800 */
[----:B-1----:R-:W-:-:S03]  /*28910*/  IMAD R2, R251, UR4, RZ ;  /* 0x00000004fb027c24 */ /* 0x002fc6000f8e02ff */
[----:B------:R-:W5:Y:S01]  /*28920*/  LDL.LU R251, [R1+0x348] ;  /* 0x0003480001fb7983 */ /* 0x000f620000300800 */
[----:B--2---:R-:W-:-:S03]  /*28930*/  IMAD R88, R69, UR4, RZ ;  /* 0x0000000445587c24 */ /* 0x004fc6000f8e02ff */
[----:B------:R-:W2:Y:S01]  /*28940*/  LDL.LU R69, [R1+0x344] ;  /* 0x0003440001457983 */ /* 0x000ea20000300800 */
[----:B---3--:R-:W-:-:S03]  /*28950*/  IMAD R90, R68, UR4, RZ ;  /* 0x00000004445a7c24 */ /* 0x008fc6000f8e02ff */
[----:B------:R-:W3:Y:S01]  /*28960*/  LDL.LU R68, [R1+0x340] ;  /* 0x0003400001447983 */ /* 0x000ee20000300800 */
[----:B------:R-:W-:-:S03]  /*28970*/  IMAD R92, R67, UR4, RZ ;  /* 0x00000004435c7c24 */ /* 0x000fc6000f8e02ff */
        /* <DEDUP_REMOVED lines=12> */
[----:B------:R-:W5:Y:S01]  /*28a40*/  LDL.LU R61, [R1+0x320] ;  /* 0x00032000013d7983 */ /* 0x000f620000300800 */
[----:B------:R-:W-:-:S03]  /*28a50*/  IMAD R106, R60, UR4, RZ ;  /* 0x000000043c6a7c24 */ /* 0x000fc6000f8e02ff */
        /* <DEDUP_REMOVED lines=21> */
[----:B------:R-:W-:Y:S02]  /*28bb0*/  IMAD R124, R238, UR4, RZ ;  /* 0x00000004ee7c7c24 */ /* 0x000fe4000f8e02ff */
[----:B------:R-:W-:Y:S02]  /*28bc0*/  IMAD R126, R239, UR4, RZ ;  /* 0x00000004ef7e7c24 */ /* 0x000fe4000f8e02ff */
[----:B------:R-:W-:Y:S02]  /*28bd0*/  IMAD R128, R240, UR4, RZ ;  /* 0x00000004f0807c24 */ /* 0x000fe4000f8e02ff */
[----:B------:R-:W-:Y:S02]  /*28be0*/  IMAD R130, R241, UR4, RZ ;  /* 0x00000004f1827c24 */ /* 0x000fe4000f8e02ff */
[----:B------:R-:W-:Y:S02]  /*28bf0*/  IMAD R108, R154, UR4, RZ ;  /* 0x000000049a6c7c24 */ /* 0x000fe4000f8e02ff */
[----:B------:R-:W-:-:S02]  /*28c00*/  IMAD R110, R156, UR4, RZ ;  /* 0x000000049c6e7c24 */ /* 0x000fc4000f8e02ff */
[----:B------:R-:W-:Y:S02]  /*28c10*/  IMAD R112, R158, UR4, RZ ;  /* 0x000000049e707c24 */ /* 0x000fe4000f8e02ff */
[----:B------:R-:W-:Y:S02]  /*28c20*/  IMAD R114, R160, UR4, RZ ;  /* 0x00000004a0727c24 */ /* 0x000fe4000f8e02ff */
[----:B------:R-:W-:Y:S02]  /*28c30*/  IMAD R116, R162, UR4, RZ ;  /* 0x00000004a2747c24 */ /* 0x000fe4000f8e02ff */
[----:B------:R-:W-:Y:S02]  /*28c40*/  IMAD R118, R164, UR4, RZ ;  /* 0x00000004a4767c24 */ /* 0x000fe4000f8e02ff */
[----:B------:R-:W-:Y:S02]  /*28c50*/  IMAD R144, R251, UR4, RZ ;  /* 0x00000004fb907c24 */ /* 0x000fe4000f8e02ff */
        /* <DEDUP_REMOVED lines=10> */
[----:B--2---:R-:W-:-:S03]  /*28d00*/  IMAD R146, R69, UR4, RZ ;  /* 0x0000000445927c24 */ /* 0x004fc6000f8e02ff */
[----:B------:R-:W2:Y:S01]  /*28d10*/  LDL.LU R241, [R1+0x2bc] ;  /* 0x0002bc0001f17983 */ /* 0x000ea20000300800 */
[----:B---3--:R-:W-:Y:S02]  /*28d20*/  IMAD R148, R68, UR4, RZ ;  /* 0x0000000444947c24 */ /* 0x008fe4000f8e02ff */
[----:B------:R-:W-:Y:S01]  /*28d30*/  IMAD R150, R67, UR4, RZ ;  /* 0x0000000443967c24 */ /* 0x000fe2000f8e02ff */
[----:B------:R-:W3:Y:S04]  /*28d40*/  LDL.LU R69, [R1+0x2b8] ;  /* 0x0002b80001457983 */ /* 0x000ee80000300800 */
[----:B------:R-:W3:Y:S04]  /*28d50*/  LDL.LU R68, [R1+0x2b0] ;  /* 0x0002b00001447983 */ /* 0x000ee80000300800 */
[----:B------:R-:W3:Y:S01]  /*28d60*/  LDL.LU R67, [R1+0x2ac] ;  /* 0x0002ac0001437983 */ /* 0x000ee20000300800 */
[----:B------:R-:W-:-:S02]  /*28d70*/  IMAD R152, R66, UR4, RZ ;  /* 0x0000000442987c24 */ /* 0x000fc4000f8e02ff */
[----:B------:R-:W-:Y:S01]  /*28d80*/  IMAD R154, R65, UR4, RZ ;  /* 0x00000004419a7c24 */ /* 0x000fe2000f8e02ff */
        /* <DEDUP_REMOVED lines=10> */
[----:B------:R-:W5:Y:S04]  /*28e30*/  LDL.LU R61, [R1+0x290] ;  /* 0x00029000013d7983 */ /* 0x000f680000300800 */
[----:B------:R-:W5:Y:S01]  /*28e40*/  LDL.LU R60, [R1+0x28c] ;  /* 0x00028c00013c7983 */ /* 0x000f620000300800 */
[----:B------:R-:W-:Y:S02]  /*28e50*/  IMAD R30, R200, UR4, RZ ;  /* 0x00000004c81e7c24 */ /* 0x000fe4000f8e02ff */
[----:B------:R-:W-:-:S03]  /*28e60*/  IMAD R31, R198, UR4, RZ ;  /* 0x00000004c61f7c24 */ /* 0x000fc6000f8e02ff */
[----:B------:R1:W-:Y:S01]  /*28e70*/  STL [R1], R30 ;  /* 0x0000001e01007387 */ /* 0x0003e20000100800 */
[----:B------:R-:W-:-:S03]  /*28e80*/  IMAD R32, R196, UR4, RZ ;  /* 0x00000004c4207c24 */ /* 0x000fc6000f8e02ff */
[----:B------:R1:W-:Y:S02]  /*28e90*/  STL [R1+0x4], R31 ;  /* 0x0000041f01007387 */ /* 0x0003e40000100800 */
[----:B-1----:R-:W-:Y:S02]  /*28ea0*/  IMAD R30, R194, UR4, RZ ;  /* 0x00000004c21e7c24 */ /* 0x002fe4000f8e02ff */
[----:B------:R1:W-:Y:S01]  /*28eb0*/  STL [R1+0x8], R32 ;  /* 0x0000082001007387 */ /* 0x0003e20000100800 */
[----:B------:R-:W-:-:S03]  /*28ec0*/  IMAD R31, R192, UR4, RZ ;  /* 0x00000004c01f7c24 */ /* 0x000fc6000f8e02ff */
[----:B------:R2:W-:Y:S01]  /*28ed0*/  STL [R1+0xc], R30 ;  /* 0x00000c1e01007387 */ /* 0x0005e20000100800 */
[----:B-1----:R-:W-:-:S03]  /*28ee0*/  IMAD R32, R188, UR4, RZ ;  /* 0x00000004bc207c24 */ /* 0x002fc6000f8e02ff */
[----:B------:R1:W-:Y:S01]  /*28ef0*/  STL [R1+0x10], R31 ;  /* 0x0000101f01007387 */ /* 0x0003e20000100800 */
[----:B--2---:R-:W-:-:S03]  /*28f00*/  IMAD R30, R238, UR4, RZ ;  /* 0x00000004ee1e7c24 */ /* 0x004fc6000f8e02ff */
[----:B------:R2:W-:Y:S04]  /*28f10*/  STL [R1+0x14], R32 ;  /* 0x0000142001007387 */ /* 0x0005e80000100800 */
[----:B------:R3:W-:Y:S01]  /*28f20*/  STL [R1+0x18], R30 ;  /* 0x0000181e01007387 */ /* 0x0007e20000100800 */
[----:B-1----:R-:W-:Y:S02]  /*28f30*/  IMAD R31, R239, UR4, RZ ;  /* 0x00000004ef1f7c24 */ /* 0x002fe4000f8e02ff */
[----:B--2---:R-:W-:-:S03]  /*28f40*/  IMAD R32, R240, UR4, RZ ;  /* 0x00000004f0207c24 */ /* 0x004fc6000f8e02ff */
[----:B------:R1:W-:Y:S01]  /*28f50*/  STL [R1+0x1c], R31 ;  /* 0x00001c1f01007387 */ /* 0x0003e20000100800 */
[----:B---3--:R-:W-:-:S03]  /*28f60*/  IMAD R30, R241, UR4, RZ ;  /* 0x00000004f11e7c24 */ /* 0x008fc6000f8e02ff */
[----:B------:R2:W-:Y:S04]  /*28f70*/  STL [R1+0x20], R32 ;  /* 0x0000202001007387 */ /* 0x0005e80000100800 */
[----:B------:R3:W-:Y:S01]  /*28f80*/  STL [R1+0x34], R30 ;  /* 0x0000341e01007387 */ /* 0x0007e20000100800 */
[----:B-1----:R-:W-:Y:S02]  /*28f90*/  IMAD R31, R69, UR4, RZ ;  /* 0x00000004451f7c24 */ /* 0x002fe4000f8e02ff */
[----:B--2---:R-:W-:-:S03]  /*28fa0*/  IMAD R32, R68, UR4, RZ ;  /* 0x0000000444207c24 */ /* 0x004fc6000f8e02ff */
[----:B------:R1:W-:Y:S01]  /*28fb0*/  STL [R1+0x54], R31 ;  /* 0x0000541f01007387 */ /* 0x0003e20000100800 */
[----:B---3--:R-:W-:-:S03]  /*28fc0*/  IMAD R30, R67, UR4, RZ ;  /* 0x00000004431e7c24 */ /* 0x008fc6000f8e02ff */
[----:B------:R2:W-:Y:S04]  /*28fd0*/  STL [R1+0x74], R32 ;  /* 0x0000742001007387 */ /* 0x0005e80000100800 */
[----:B------:R3:W-:Y:S04]  /*28fe0*/  STL [R1+0x84], R30 ;  /* 0x0000841e01007387 */ /* 0x0007e80000100800 */
        /* <DEDUP_REMOVED lines=8> */
[----:B------:R-:W2:Y:S04]  /*29070*/  LDL.LU R212, [R1+0x264] ;  /* 0x0002640001d47983 */ /* 0x000ea80000300800 */
        /* <DEDUP_REMOVED lines=12> */
[----:B------:R-:W3:Y:S01]  /*29140*/  LDL.LU R69, [R1+0x1c0] ;  /* 0x0001c00001457983 */ /* 0x000ee20000300800 */
[----:B-1----:R-:W-:-:S03]  /*29150*/  IMAD R31, R66, UR4, RZ ;  /* 0x00000004421f7c24 */ /* 0x002fc6000f8e02ff */
        /* <DEDUP_REMOVED lines=12> */
[----:B------:R-:W5:Y:S04]  /*29220*/  LDL.LU R62, [R1+0x208] ;  /* 0x00020800013e7983 */ /* 0x000f680000300800 */
[----:B------:R-:W5:Y:S04]  /*29230*/  LDL.LU R61, [R1+0x244] ;  /* 0x00024400013d7983 */ /* 0x000f680000300800 */
[----:B------:R-:W5:Y:S01]  /*29240*/  LDL.LU R60, [R1+0x220] ;  /* 0x00022000013c7983 */ /* 0x000f620000300800 */
[----:B--2---:R-:W-:Y:S02]  /*29250*/  IMAD R32, R212, UR4, RZ ;  /* 0x00000004d4207c24 */ /* 0x004fe4000f8e02ff */
[----:B---3--:R-:W-:-:S03]  /*29260*/  IMAD R30, R210, UR4, RZ ;  /* 0x00000004d21e7c24 */ /* 0x008fc6000f8e02ff */
[----:B------:R1:W-:Y:S01]  /*29270*/  STL [R1+0x134], R32 ;  /* 0x0001342001007387 */ /* 0x0003e20000100800 */
[----:B------:R-:W-:-:S03]  /*29280*/  IMAD R35, R208, UR4, RZ ;  /* 0x00000004d0237c24 */ /* 0x000fc6000f8e02ff */
[----:B------:R2:W-:Y:S01]  /*29290*/  STL [R1+0x140], R30 ;  /* 0x0001401e01007387 */ /* 0x0005e20000100800 */
[----:B-1----:R-:W-:-:S03]  /*292a0*/  IMAD R32, R206, UR4, RZ ;  /* 0x00000004ce207c24 */ /* 0x002fc6000f8e02ff */
[----:B------:R1:W-:Y:S01]  /*292b0*/  STL [R1+0x14c], R35 ;  /* 0x00014c2301007387 */ /* 0x0003e20000100800 */
[----:B--2---:R-:W-:-:S03]  /*292c0*/  IMAD R30, R204, UR4, RZ ;  /* 0x00000004cc1e7c24 */ /* 0x004fc6000f8e02ff */
        /* <DEDUP_REMOVED lines=21> */
[----:B----4-:R-:W-:-:S03]  /*29420*/  IMAD R32, R67, UR4, RZ ;  /* 0x0000000443207c24 */ /* 0x010fc6000f8e02ff */
[----:B------:R2:W-:Y:S01]  /*29430*/  STL [R1+0x1c8], R35 ;  /* 0x0001c82301007387 */ /* 0x0005e20000100800 */
[----:B-1----:R-:W-:-:S03]  /*29440*/  IMAD R30, R66, UR4, RZ ;  /* 0x00000004421e7c24 */ /* 0x002fc6000f8e02ff */
[----:B------:R5:W-:Y:S01]  /*29450*/  STL [R1+0x1d4], R32 ;  /* 0x0001d42001007387 */ /* 0x000be20000100800 */
[----:B--2---:R-:W-:-:S03]  /*29460*/  IMAD R35, R65, UR4, RZ ;  /* 0x0000000441237c24 */ /* 0x004fc6000f8e02ff */
[----:B------:R1:W-:Y:S01]  /*29470*/  STL [R1+0x1e0], R30 ;  /* 0x0001e01e01007387 */ /* 0x0003e20000100800 */
[----:B-----5:R-:W-:-:S03]  /*29480*/  IMAD R32, R64, UR4, RZ ;  /* 0x0000000440207c24 */ /* 0x020fc6000f8e02ff */
[----:B------:R2:W-:Y:S01]  /*29490*/  STL [R1+0x1ec], R35 ;  /* 0x0001ec2301007387 */ /* 0x0005e20000100800 */
[----:B-1----:R-:W-:-:S03]  /*294a0*/  IMAD R30, R63, UR4, RZ ;  /* 0x000000043f1e7c24 */ /* 0x002fc6000f8e02ff */
[----:B------:R1:W-:Y:S01]  /*294b0*/  STL [R1+0x1f4], R32 ;  /* 0x0001f42001007387 */ /* 0x0003e20000100800 */
[----:B--2---:R-:W-:-:S03]  /*294c0*/  IMAD R35, R62, UR4, RZ ;  /* 0x000000043e237c24 */ /* 0x004fc6000f8e02ff */
[----:B------:R2:W-:Y:S01]  /*294d0*/  STL [R1+0x1fc], R30 ;  /* 0x0001fc1e01007387 */ /* 0x0005e20000100800 */
[----:B-1----:R-:W-:-:S03]  /*294e0*/  IMAD R32, R61, UR4, RZ ;  /* 0x000000043d207c24 */ /* 0x002fc6000f8e02ff */
[----:B------:R-:W-:Y:S01]  /*294f0*/  STL [R1+0x208], R35 ;  /* 0x0002082301007387 */ /* 0x000fe20000100800 */
[----:B--2---:R-:W-:-:S03]  /*29500*/  IMAD R30, R60, UR4, RZ ;  /* 0x000000043c1e7c24 */ /* 0x004fc6000f8e02ff */
[----:B------:R-:W2:Y:S04]  /*29510*/  LDL.LU R228, [R1+0x224] ;  /* 0x0002240001e47983 */ /* 0x000ea80000300800 */
[----:B------:R-:W-:Y:S01]  /*29520*/  STL [R1+0x214], R32 ;  /* 0x0002142001007387 */ /* 0x000fe20000100800 */
[----:B------:R-:W-:-:S03]  /*29530*/  IMAD R56, R222, UR4, RZ ;  /* 0x00000004de387c24 */ /* 0x000fc6000f8e02ff */
[----:B------:R-:W3:Y:S04]  /*29540*/  LDL.LU R226, [R1+0x230] ;  /* 0x0002300001e27983 */ /* 0x000ee80000300800 */
[----:B------:R2:W-:Y:S01]  /*29550*/  STL [R1+0x220], R30 ;  /* 0x0002201e01007387 */ /* 0x0005e20000100800 */
[----:B------:R-:W-:-:S03]  /*29560*/  IMAD R34, R220, UR4, RZ ;  /* 0x00000004dc227c24 */ /* 0x000fc6000f8e02ff */
[----:B------:R-:W4:Y:S01]  /*29570*/  LDL.LU R224, [R1+0x240] ;  /* 0x0002400001e07983 */ /* 0x000f220000300800 */
[----:B------:R-:W-:-:S03]  /*29580*/  IMAD R44, R218, UR4, RZ ;  /* 0x00000004da2c7c24 */ /* 0x000fc6000f8e02ff */
[----:B------:R-:W5:Y:S01]  /*29590*/  LDL.LU R222, [R1+0x23c] ;  /* 0x00023c0001de7983 */ /* 0x000f620000300800 */
[----:B------:R-:W-:-:S03]  /*295a0*/  IMAD R33, R216, UR4, RZ ;  /* 0x00000004d8217c24 */ /* 0x000fc6000f8e02ff */
[----:B------:R-:W5:Y:S01]  /*295b0*/  LDL.LU R220, [R1+0x238] ;  /* 0x0002380001dc7983 */ /* 0x000f620000300800 */
[----:B------:R-:W-:-:S03]  /*295c0*/  IMAD R46, R214, UR4, RZ ;  /* 0x00000004d62e7c24 */ /* 0x000fc6000f8e02ff */
        /* <DEDUP_REMOVED lines=26> */
[----:B--2---:R-:W-:-:S05]  /*29770*/  IMAD R30, R228, UR4, RZ ;  /* 0x00000004e41e7c24 */ /* 0x004fca000f8e02ff */
[----:B------:R5:W-:Y:S01]  /*29780*/  STL [R1+0x224], R30 ;  /* 0x0002241e01007387 */ /* 0x000be20000100800 */
[----:B---3--:R-:W-:-:S05]  /*29790*/  IMAD R35, R226, UR4, RZ ;  /* 0x00000004e2237c24 */ /* 0x008fca000f8e02ff */
[----:B------:R1:W-:Y:S01]  /*297a0*/  STL [R1+0x230], R35 ;  /* 0x0002302301007387 */ /* 0x0003e20000100800 */
[----:B----4-:R-:W-:Y:S02]  /*297b0*/  IMAD R32, R224, UR4, RZ ;  /* 0x00000004e0207c24 */ /* 0x010fe4000f8e02ff */
[----:B-----5:R-:W-:-:S03]  /*297c0*/  IMAD R30, R222, UR4, RZ ;  /* 0x00000004de1e7c24 */ /* 0x020fc6000f8e02ff */
        /* <DEDUP_REMOVED lines=52> */
[----:B------:R-:W-:Y:S01]  /*29b10*/  STL [R1+0x198], R35 ;  /* 0x0001982301007387 */ /* 0x000fe20000100800 */
[----:B-1----:R-:W-:-:S03]  /*29b20*/  IMAD R30, R60, UR4, RZ ;  /* 0x000000043c1e7c24 */ /* 0x002fc6000f8e02ff */
[----:B------:R-:W2:Y:S04]  /*29b30*/  LDL.LU R228, [R1+0x184] ;  /* 0x0001840001e47983 */ /* 0x000ea80000300800 */
[----:B------:R2:W-:Y:S04]  /*29b40*/  STL [R1+0x190], R32 ;  /* 0x0001902001007387 */ /* 0x0005e80000100800 */
[----:B------:R-:W3:Y:S04]  /*29b50*/  LDL.LU R226, [R1+0x180] ;  /* 0x0001800001e27983 */ /* 0x000ee80000300800 */
        /* <DEDUP_REMOVED lines=30> */
[----:B--2---:R-:W-:-:S02]  /*29d40*/  IMAD R32, R228, UR4, RZ ;  /* 0x00000004e4207c24 */ /* 0x004fc4000f8e02ff */
[----:B---3--:R-:W-:-:S03]  /*29d50*/  IMAD R30, R226, UR4, RZ ;  /* 0x00000004e21e7c24 */ /* 0x008fc6000f8e02ff */
[----:B------:R5:W-:Y:S04]  /*29d60*/  STL [R1+0x184], R32 ;  /* 0x0001842001007387 */ /* 0x000be80000100800 */
[----:B------:R1:W-:Y:S01]  /*29d70*/  STL [R1+0x180], R30 ;  /* 0x0001801e01007387 */ /* 0x0003e20000100800 */
[----:B----4-:R-:W-:Y:S02]  /*29d80*/  IMAD R35, R224, UR4, RZ ;  /* 0x00000004e0237c24 */ /* 0x010fe4000f8e02ff */
[----:B-----5:R-:W-:-:S03]  /*29d90*/  IMAD R32, R222, UR4, RZ ;  /* 0x00000004de207c24 */ /* 0x020fc6000f8e02ff */
[----:B------:R2:W-:Y:S01]  /*29da0*/  STL [R1+0x178], R35 ;  /* 0x0001782301007387 */ /* 0x0005e20000100800 */
[----:B-1----:R-:W-:-:S03]  /*29db0*/  IMAD R30, R220, UR4, RZ ;  /* 0x00000004dc1e7c24 */ /* 0x002fc6000f8e02ff */
[----:B------:R1:W-:Y:S04]  /*29dc0*/  STL [R1+0x170], R32 ;  /* 0x0001702001007387 */ /* 0x0003e80000100800 */
[----:B------:R3:W-:Y:S01]  /*29dd0*/  STL [R1+0x168], R30 ;  /* 0x0001681e01007387 */ /* 0x0007e20000100800 */
[----:B--2---:R-:W-:Y:S02]  /*29de0*/  IMAD R35, R218, UR4, RZ ;  /* 0x00000004da237c24 */ /* 0x004fe4000f8e02ff */
[----:B-1----:R-:W-:-:S03]  /*29df0*/  IMAD R32, R216, UR4, RZ ;  /* 0x00000004d8207c24 */ /* 0x002fc6000f8e02ff */
[----:B------:R1:W-:Y:S01]  /*29e00*/  STL [R1+0x164], R35 ;  /* 0x0001642301007387 */ /* 0x0003e20000100800 */
[----:B---3--:R-:W-:-:S03]  /*29e10*/  IMAD R30, R214, UR4, RZ ;  /* 0x00000004d61e7c24 */ /* 0x008fc6000f8e02ff */
[----:B------:R2:W-:Y:S04]  /*29e20*/  STL [R1+0x160], R32 ;  /* 0x0001602001007387 */ /* 0x0005e80000100800 */
[----:B------:R3:W-:Y:S01]  /*29e30*/  STL [R1+0x158], R30 ;  /* 0x0001581e01007387 */ /* 0x0007e20000100800 */
[----:B------:R-:W-:Y:S02]  /*29e40*/  IMAD R48, R204, UR4, RZ ;  /* 0x00000004cc307c24 */ /* 0x000fe4000f8e02ff */
[----:B-1----:R-:W-:Y:S02]  /*29e50*/  IMAD R35, R69, UR4, RZ ;  /* 0x0000000445237c24 */ /* 0x002fe4000f8e02ff */
[----:B------:R-:W-:Y:S02]  /*29e60*/  IMAD R66, R66, UR4, RZ ;  /* 0x0000000442427c24 */ /* 0x000fe4000f8e02ff */
[----:B------:R-:W-:-:S03]  /*29e70*/  IMAD R65, R65, UR4, RZ ;  /* 0x0000000441417c24 */ /* 0x000fc6000f8e02ff */
[----:B------:R1:W-:Y:S01]  /*29e80*/  STL [R1+0xfc], R66 ;  /* 0x0000fc4201007387 */ /* 0x0003e20000100800 */
        /* <DEDUP_REMOVED lines=9> */
[----:B------:R-:W5:Y:S01]  /*29f20*/  LDL.LU R69, [R1+0xc8] ;  /* 0x0000c80001457983 */ /* 0x000f620000300800 */
[----:B--2---:R-:W-:-:S03]  /*29f30*/  IMAD R32, R68, UR4, RZ ;  /* 0x0000000444207c24 */ /* 0x004fc6000f8e02ff */
[----:B------:R2:W-:Y:S01]  /*29f40*/  STL [R1+0xd8], R61 ;  /* 0x0000d83d01007387 */ /* 0x0005e20000100800 */
[----:B---3--:R-:W-:-:S03]  /*29f50*/  IMAD R30, R67, UR4, RZ ;  /* 0x00000004431e7c24 */ /* 0x008fc6000f8e02ff */
[----:B------:R-:W3:Y:S04]  /*29f60*/  LDL.LU R68, [R1+0xc0] ;  /* 0x0000c00001447983 */ /* 0x000ee80000300800 */
[----:B------:R2:W-:Y:S04]  /*29f70*/  STL [R1+0xd0], R60 ;  /* 0x0000d03c01007387 */ /* 0x0005e80000100800 */
[----:B------:R-:W3:Y:S04]  /*29f80*/  LDL.LU R67, [R1+0xbc] ;  /* 0x0000bc0001437983 */ /* 0x000ee80000300800 */
[----:B------:R-:W3:Y:S04]  /*29f90*/  LDL.LU R204, [R1+0xb0] ;  /* 0x0000b00001cc7983 */ /* 0x000ee80000300800 */
[----:B-1----:R-:W3:Y:S04]  /*29fa0*/  LDL.LU R66, [R1+0xa8] ;  /* 0x0000a80001427983 */ /* 0x002ee80000300800 */
[----:B----4-:R-:W4:Y:S04]  /*29fb0*/  LDL.LU R65, [R1+0xa0] ;  /* 0x0000a00001417983 */ /* 0x010f280000300800 */
[----:B-----5:R-:W5:Y:S04]  /*29fc0*/  LDL.LU R64, [R1+0x9c] ;  /* 0x00009c0001407983 */ /* 0x020f680000300800 */
[----:B------:R-:W5:Y:S04]  /*29fd0*/  LDL.LU R63, [R1+0x98] ;  /* 0x00009800013f7983 */ /* 0x000f680000300800 */
[----:B------:R-:W5:Y:S04]  /*29fe0*/  LDL.LU R62, [R1+0x90] ;  /* 0x00009000013e7983 */ /* 0x000f680000300800 */
[----:B--2---:R-:W2:Y:S04]  /*29ff0*/  LDL.LU R61, [R1+0x88] ;  /* 0x00008800013d7983 */ /* 0x004ea80000300800 */
[----:B------:R-:W2:Y:S04]  /*2a000*/  LDL.LU R60, [R1+0x80] ;  /* 0x00008000013c7983 */ /* 0x000ea80000300800 */
[----:B------:R-:W2:Y:S04]  /*2a010*/  LDL.LU R237, [R1+0x7c] ;  /* 0x00007c0001ed7983 */ /* 0x000ea80000300800 */
[----:B------:R-:W2:Y:S04]  /*2a020*/  LDL.LU R234, [R1+0x78] ;  /* 0x0000780001ea7983 */ /* 0x000ea80000300800 */
[----:B------:R-:W2:Y:S04]  /*2a030*/  LDL.LU R232, [R1+0x70] ;  /* 0x0000700001e87983 */ /* 0x000ea80000300800 */
[----:B------:R-:W2:Y:S04]  /*2a040*/  LDL.LU R230, [R1+0x6c] ;  /* 0x00006c0001e67983 */ /* 0x000ea80000300800 */
[----:B------:R-:W2:Y:S04]  /*2a050*/  LDL.LU R228, [R1+0x68] ;  /* 0x0000680001e47983 */ /* 0x000ea80000300800 */
[----:B------:R-:W2:Y:S04]  /*2a060*/  LDL.LU R226, [R1+0x64] ;  /* 0x0000640001e27983 */ /* 0x000ea80000300800 */
        /* <DEDUP_REMOVED lines=14> */
[----:B------:R-:W-:Y:S02]  /*2a150*/  IMAD R196, R188, UR4, RZ ;  /* 0x00000004bcc47c24 */ /* 0x000fe4000f8e02ff */
[----:B------:R-:W-:Y:S01]  /*2a160*/  IMAD R200, R238, UR4, RZ ;  /* 0x00000004eec87c24 */ /* 0x000fe2000f8e02ff */
[----:B------:R-:W2:Y:S01]  /*2a170*/  LDL.LU R208, [R1+0x3c] ;  /* 0x00003c0001d07983 */ /* 0x000ea20000300800 */
[----:B------:R-:W-:Y:S02]  /*2a180*/  IMAD R57, R192, UR4, RZ ;  /* 0x00000004c0397c24 */ /* 0x000fe4000f8e02ff */
[----:B------:R-:W-:Y:S01]  /*2a190*/  IMAD R188, R239, UR4, RZ ;  /* 0x00000004efbc7c24 */ /* 0x000fe2000f8e02ff */
[----:B------:R-:W2:Y:S01]  /*2a1a0*/  LDL.LU R206, [R1+0x38] ;  /* 0x0000380001ce7983 */ /* 0x000ea20000300800 */
[----:B------:R-:W-:-:S03]  /*2a1b0*/  IMAD R192, R240, UR4, RZ ;  /* 0x00000004f0c07c24 */ /* 0x000fc6000f8e02ff */
[----:B------:R-:W2:Y:S01]  /*2a1c0*/  LDL.LU R238, [R1+0x30] ;  /* 0x0000300001ee7983 */ /* 0x000ea20000300800 */
[----:B------:R-:W-:-:S03]  /*2a1d0*/  IMAD R45, R241, UR4, RZ ;  /* 0x00000004f12d7c24 */ /* 0x000fc6000f8e02ff */
[----:B------:R-:W2:Y:S04]  /*2a1e0*/  LDL.LU R239, [R1+0x2c] ;  /* 0x00002c0001ef7983 */ /* 0x000ea80000300800 */
[----:B------:R-:W2:Y:S04]  /*2a1f0*/  LDL.LU R240, [R1+0x28] ;  /* 0x0000280001f07983 */ /* 0x000ea80000300800 */
[----:B------:R-:W2:Y:S01]  /*2a200*/  LDL.LU R241, [R1+0x24] ;  /* 0x0000240001f17983 */ /* 0x000ea20000300800 */
[----:B------:R-:W-:-:S05]  /*2a210*/  IMAD R69, R69, UR4, RZ ;  /* 0x0000000445457c24 */ /* 0x000fca000f8e02ff */
[----:B------:R1:W-:Y:S01]  /*2a220*/  STL [R1+0xc8], R69 ;  /* 0x0000c84501007387 */ /* 0x0003e20000100800 */
[----:B---3--:R-:W-:-:S03]  /*2a230*/  IMAD R68, R68, UR4, RZ ;  /* 0x0000000444447c24 */ /* 0x008fc6000f8e02ff */
[----:B-1----:R-:W3:Y:S01]  /*2a240*/  LDL.LU R69, [R1+0x55e4] ;  /* 0x0055e40001457983 */ /* 0x002ee20000300800 */
[----:B------:R-:W-:-:S03]  /*2a250*/  IMAD R67, R67, UR4, RZ ;  /* 0x0000000443437c24 */ /* 0x000fc6000f8e02ff */
[----:B------:R1:W-:Y:S01]  /*2a260*/  STL [R1+0xc0], R68 ;  /* 0x0000c04401007387 */ /* 0x0003e20000100800 */
[----:B------:R-:W-:Y:S02]  /*2a270*/  IMAD R66, R66, UR4, RZ ;  /* 0x0000000442427c24 */ /* 0x000fe4000f8e02ff */
[----:B----4-:R-:W-:Y:S01]  /*2a280*/  IMAD R65, R65, UR4, RZ ;  /* 0x0000000441417c24 */ /* 0x010fe2000f8e02ff */
[----:B-1----:R-:W4:Y:S01]  /*2a290*/  LDL.LU R68, [R1+0x55e0] ;  /* 0x0055e00001447983 */ /* 0x002f220000300800 */
[----:B-----5:R-:W-:-:S03]  /*2a2a0*/  IMAD R64, R64, UR4, RZ ;  /* 0x0000000440407c24 */ /* 0x020fc6000f8e02ff */
[----:B------:R1:W-:Y:S01]  /*2a2b0*/  STL [R1+0xbc], R67 ;  /* 0x0000bc4301007387 */ /* 0x0003e20000100800 */
[----:B------:R-:W-:-:S03]  /*2a2c0*/  IMAD R63, R63, UR4, RZ ;  /* 0x000000043f3f7c24 */ /* 0x000fc6000f8e02ff */
[----:B-1----:R-:W5:Y:S01]  /*2a2d0*/  LDL.LU R67, [R1+0x55dc] ;  /* 0x0055dc0001437983 */ /* 0x002f620000300800 */
[----:B------:R-:W-:-:S03]  /*2a2e0*/  IMAD R62, R62, UR4, RZ ;  /* 0x000000043e3e7c24 */ /* 0x000fc6000f8e02ff */
[----:B------:R1:W-:Y:S01]  /*2a2f0*/  STL [R1+0xa8], R66 ;  /* 0x0000a84201007387 */ /* 0x0003e20000100800 */
[----:B--2---:R-:W-:Y:S02]  /*2a300*/  IMAD R61, R61, UR4, RZ ;  /* 0x000000043d3d7c24 */ /* 0x004fe4000f8e02ff */
[----:B------:R-:W-:Y:S01]  /*2a310*/  IMAD R60, R60, UR4, RZ ;  /* 0x000000043c3c7c24 */ /* 0x000fe2000f8e02ff */
[----:B-1----:R-:W2:Y:S04]  /*2a320*/  LDL.LU R66, [R1+0x55d8] ;  /* 0x0055d80001427983 */ /* 0x002ea80000300800 */
[----:B------:R1:W-:Y:S04]  /*2a330*/  STL [R1+0xa0], R65 ;  /* 0x0000a04101007387 */ /* 0x0003e80000100800 */
        /* <DEDUP_REMOVED lines=10> */
[----:B-1----:R-:W2:Y:S01]  /*2a3e0*/  LDL.LU R60, [R1+0x55c0] ;  /* 0x0055c000013c7983 */ /* 0x002ea20000300800 */
[----:B------:R-:W-:-:S05]  /*2a3f0*/  IMAD R237, R237, UR4, RZ ;  /* 0x00000004eded7c24 */ /* 0x000fca000f8e02ff */
[----:B------:R1:W-:Y:S02]  /*2a400*/  STL [R1+0x7c], R237 ;  /* 0x00007ced01007387 */ /* 0x0003e40000100800 */
[----:B-1----:R-:W-:Y:S02]  /*2a410*/  IMAD R237, R234, UR4, RZ ;  /* 0x00000004eaed7c24 */ /* 0x002fe4000f8e02ff */
[----:B------:R-:W-:Y:S02]  /*2a420*/  IMAD R234, R232, UR4, RZ ;  /* 0x00000004e8ea7c24 */ /* 0x000fe4000f8e02ff */
[----:B------:R-:W-:Y:S02]  /*2a430*/  IMAD R232, R230, UR4, RZ ;  /* 0x00000004e6e87c24 */ /* 0x000fe4000f8e02ff */
[----:B------:R-:W-:Y:S01]  /*2a440*/  IMAD R230, R228, UR4, RZ ;  /* 0x00000004e4e67c24 */ /* 0x000fe2000f8e02ff */
[----:B------:R-:W-:Y:S01]  /*2a450*/  STL [R1+0x78], R237 ;  /* 0x000078ed01007387 */ /* 0x000fe20000100800 */
[----:B------:R-:W-:-:S02]  /*2a460*/  IMAD R228, R226, UR4, RZ ;  /* 0x00000004e2e47c24 */ /* 0x000fc4000f8e02ff */
[----:B------:R-:W-:Y:S01]  /*2a470*/  IMAD R226, R224, UR4, RZ ;  /* 0x00000004e0e27c24 */ /* 0x000fe2000f8e02ff */
[----:B------:R-:W-:Y:S01]  /*2a480*/  STL [R1+0x70], R234 ;  /* 0x000070ea01007387 */ /* 0x000fe20000100800 */
[----:B------:R-:W-:Y:S02]  /*2a490*/  IMAD R224, R222, UR4, RZ ;  /* 0x00000004dee07c24 */ /* 0x000fe4000f8e02ff */
[----:B------:R-:W-:Y:S01]  /*2a4a0*/  IMAD R222, R220, UR4, RZ ;  /* 0x00000004dcde7c24 */ /* 0x000fe2000f8e02ff */
[----:B------:R-:W-:Y:S01]  /*2a4b0*/  STL [R1+0x6c], R232 ;  /* 0x00006ce801007387 */ /* 0x000fe20000100800 */
[----:B------:R-:W-:Y:S02]  /*2a4c0*/  IMAD R220, R218, UR4, RZ ;  /* 0x00000004dadc7c24 */ /* 0x000fe4000f8e02ff */
[----:B------:R-:W-:Y:S01]  /*2a4d0*/  IMAD R218, R216, UR4, RZ ;  /* 0x00000004d8da7c24 */ /* 0x000fe2000f8e02ff */
[----:B------:R-:W-:Y:S01]  /*2a4e0*/  STL [R1+0x68], R230 ;  /* 0x000068e601007387 */ /* 0x000fe20000100800 */
[----:B------:R-:W-:-:S03]  /*2a4f0*/  IMAD R216, R214, UR4, RZ ;  /* 0x00000004d6d87c24 */ /* 0x000fc6000f8e02ff */
        /* <DEDUP_REMOVED lines=10> */
[----:B------:R-:W-:Y:S04]  /*2a5a0*/  STL [R1+0x4c], R218 ;  /* 0x00004cda01007387 */ /* 0x000fe80000100800 */
[----:B------:R-:W-:Y:S04]  /*2a5b0*/  STL [R1+0x48], R216 ;  /* 0x000048d801007387 */ /* 0x000fe80000100800 */
[----:B------:R-:W-:Y:S04]  /*2a5c0*/  STL [R1+0x44], R214 ;  /* 0x000044d601007387 */ /* 0x000fe80000100800 */
[----:B------:R-:W-:Y:S04]  /*2a5d0*/  STL [R1+0x40], R212 ;  /* 0x000040d401007387 */ /* 0x000fe80000100800 */
[----:B------:R1:W-:Y:S04]  /*2a5e0*/  STL [R1+0x3c], R210 ;  /* 0x00003cd201007387 */ /* 0x0003e80000100800 */
[----:B------:R1:W-:Y:S04]  /*2a5f0*/  STL [R1+0x38], R208 ;  /* 0x000038d001007387 */ /* 0x0003e80000100800 */
[----:B------:R1:W-:Y:S02]  /*2a600*/  STL [R1+0x30], R206 ;  /* 0x000030ce01007387 */ /* 0x0003e40000100800 */
[----:B-1----:R-:W-:-:S02]  /*2a610*/  IMAD R210, R239, UR4, RZ ;  /* 0x00000004efd27c24 */ /* 0x002fc4000f8e02ff */
[----:B------:R-:W-:-:S03]  /*2a620*/  IMAD R208, R240, UR4, RZ ;  /* 0x00000004f0d07c24 */ /* 0x000fc6000f8e02ff */
[----:B------:R-:W-:Y:S01]  /*2a630*/  STL [R1+0x2c], R210 ;  /* 0x00002cd201007387 */ /* 0x000fe20000100800 */
[----:B------:R-:W-:-:S03]  /*2a640*/  IMAD R206, R241, UR4, RZ ;  /* 0x00000004f1ce7c24 */ /* 0x000fc6000f8e02ff */
[----:B------:R-:W-:Y:S04]  /*2a650*/  STL [R1+0x28], R208 ;  /* 0x000028d001007387 */ /* 0x000fe80000100800 */
[----:B------:R-:W-:Y:S01]  /*2a660*/  STL [R1+0x24], R206 ;  /* 0x000024ce01007387 */ /* 0x000fe20000100800 */
[----:B---3--:R-:W-:Y:S02]  /*2a670*/  IMAD R69, R69, UR52, RZ ;  /* 0x0000003445457c24 */ /* 0x008fe4000f8e02ff */
[----:B----4-:R-:W-:Y:S02]  /*2a680*/  IMAD R68, R68, UR53, RZ ;  /* 0x0000003544447c24 */ /* 0x010fe4000f8e02ff */
[----:B-----5:R-:W-:Y:S02]  /*2a690*/  IMAD R67, R67, UR54, RZ ;  /* 0x0000003643437c24 */ /* 0x020fe4000f8e02ff */
[----:B--2---:R-:W-:-:S02]  /*2a6a0*/  IMAD R66, R66, UR55, RZ ;  /* 0x0000003742427c24 */ /* 0x004fc4000f8e02ff */
[----:B------:R-:W-:Y:S02]  /*2a6b0*/  IMAD R65, R65, UR56, RZ ;  /* 0x0000003841417c24 */ /* 0x000fe4000f8e02ff */
[----:B------:R-:W-:Y:S02]  /*2a6c0*/  IMAD R64, R64, UR57, RZ ;  /* 0x0000003940407c24 */ /* 0x000fe4000f8e02ff */
[----:B------:R-:W-:Y:S02]  /*2a6d0*/  IMAD R63, R63, UR58, RZ ;  /* 0x0000003a3f3f7c24 */ /* 0x000fe4000f8e02ff */
[----:B------:R-:W-:Y:S02]  /*2a6e0*/  IMAD R62, R62, UR59, RZ ;  /* 0x0000003b3e3e7c24 */ /* 0x000fe4000f8e02ff */
[----:B------:R-:W-:-:S05]  /*2a6f0*/  IMAD R61, R61, UR5, RZ ;  /* 0x000000053d3d7c24 */ /* 0x000fca000f8e02ff */
[----:B------:R-:W-:Y:S01]  /*2a700*/  STL [R1+0x54f8], R61 ;  /* 0x0054f83d01007387 */ /* 0x000fe20000100800 */
[----:B------:R-:W-:-:S05]  /*2a710*/  IMAD R60, R60, UR6, RZ ;  /* 0x000000063c3c7c24 */ /* 0x000fca000f8e02ff */
[----:B------:R1:W-:Y:S04]  /*2a720*/  STL [R1+0x720], R60 ;  /* 0x0007203c01007387 */ /* 0x0003e80000100800 */
[----:B------:R-:W-:Y:S04]  /*2a730*/  STL [R1+0x54fc], R62 ;  /* 0x0054fc3e01007387 */ /* 0x000fe80000100800 */
[----:B------:R-:W-:Y:S04]  /*2a740*/  STL [R1+0x5500], R63 ;  /* 0x0055003f01007387 */ /* 0x000fe80000100800 */
[----:B------:R-:W-:Y:S04]  /*2a750*/  STL [R1+0x5504], R64 ;  /* 0x0055044001007387 */ /* 0x000fe80000100800 */
[----:B------:R-:W-:Y:S04]  /*2a760*/  STL [R1+0x5508], R65 ;  /* 0x0055084101007387 */ /* 0x000fe80000100800 */
[----:B------:R-:W-:Y:S04]  /*2a770*/  STL [R1+0x550c], R66 ;  /* 0x00550c4201007387 */ /* 0x000fe80000100800 */
[----:B------:R-:W-:Y:S04]  /*2a780*/  STL [R1+0x5510], R67 ;  /* 0x0055104301007387 */ /* 0x000fe80000100800 */
[----:B------:R-:W-:Y:S01]  /*2a790*/  STL [R1+0x5514], R68 ;  /* 0x0055144401007387 */ /* 0x000fe20000100800 */
[----:B-1----:R-:W-:-:S03]  /*2a7a0*/  IMAD R60, R76, UR45, RZ ;  /* 0x0000002d4c3c7c24 */ /* 0x002fc6000f8e02ff */
[----:B------:R1:W-:Y:S04]  /*2a7b0*/  STL [R1+0x5518], R69 ;  /* 0x0055184501007387 */ /* 0x0003e80000100800 */
[----:B------:R2:W-:Y:S04]  /*2a7c0*/  STL [R1+0x551c], R70 ;  /* 0x00551c4601007387 */ /* 0x0005e80000100800 */
[----:B------:R-:W-:Y:S01]  /*2a7d0*/  STL [R1+0x5520], R71 ;  /* 0x0055204701007387 */ /* 0x000fe20000100800 */
[----:B-1----:R-:W-:-:S03]  /*2a7e0*/  IMAD R69, R78, UR43, RZ ;  /* 0x0000002b4e457c24 */ /* 0x002fc6000f8e02ff */
[----:B------:R-:W-:Y:S04]  /*2a7f0*/  STL [R1+0x5524], R72 ;  /* 0x0055244801007387 */ /* 0x000fe80000100800 */
[----:B------:R1:W-:Y:S01]  /*2a800*/  STL [R1+0x5528], R73 ;  /* 0x0055284901007387 */ /* 0x0003e20000100800 */
[----:B--2---:R-:W-:-:S03]  /*2a810*/  IMAD R70, R82, UR39, RZ ;  /* 0x0000002752467c24 */ /* 0x004fc6000f8e02ff */
[----:B------:R-:W-:Y:S04]  /*2a820*/  STL [R1+0x552c], R74 ;  /* 0x00552c4a01007387 */ /* 0x000fe80000100800 */
[----:B------:R-:W-:Y:S01]  /*2a830*/  STL [R1+0x5530], R75 ;  /* 0x0055304b01007387 */ /* 0x000fe20000100800 */
[----:B-1----:R-:W-:-:S03]  /*2a840*/  IMAD R73, R80, UR41, RZ ;  /* 0x0000002950497c24 */ /* 0x002fc6000f8e02ff */
[----:B------:R-:W-:Y:S01]  /*2a850*/  STL [R1+0x5534], R77 ;  /* 0x0055344d01007387 */ /* 0x000fe20000100800 */
[----:B------:R-:W-:-:S03]  /*2a860*/  IMAD R71, R83, UR38, RZ ;  /* 0x0000002653477c24 */ /* 0x000fc6000f8e02ff */
[----:B------:R1:W-:Y:S01]  /*2a870*/  STL [R1+0x724], R60 ;  /* 0x0007243c01007387 */ /* 0x0003e20000100800 */
[----:B------:R-:W-:-:S03]  /*2a880*/  IMAD R72, R84, UR37, RZ ;  /* 0x0000002554487c24 */ /* 0x000fc6000f8e02ff */
[----:B------:R-:W-:Y:S04]  /*2a890*/  STL [R1+0x5538], R69 ;  /* 0x0055384501007387 */ /* 0x000fe80000100800 */
[----:B------:R-:W-:Y:S01]  /*2a8a0*/  STL [R1+0x553c], R79 ;  /* 0x00553c4f01007387 */ /* 0x000fe20000100800 */
[----:B-1----:R-:W-:-:S03]  /*2a8b0*/  IMAD R60, R81, UR40, RZ ;  /* 0x00000028513c7c24 */ /* 0x002fc6000f8e02ff */
[----:B------:R-:W-:Y:S04]  /*2a8c0*/  STL [R1+0x5540], R73 ;  /* 0x0055404901007387 */ /* 0x000fe80000100800 */
[----:B------:R-:W-:Y:S04]  /*2a8d0*/  STL [R1+0x5544], R70 ;  /* 0x0055444601007387 */ /* 0x000fe80000100800 */
[----:B------:R1:W-:Y:S04]  /*2a8e0*/  STL [R1+0xc58], R60 ;  /* 0x000c583c01007387 */ /* 0x0003e80000100800 */
[----:B------:R-:W-:Y:S04]  /*2a8f0*/  STL [R1+0x5548], R71 ;  /* 0x0055484701007387 */ /* 0x000fe80000100800 */
[----:B------:R-:W-:Y:S04]  /*2a900*/  STL [R1+0x554c], R72 ;  /* 0x00554c4801007387 */ /* 0x000fe80000100800 */
[----:B------:R-:W2:Y:S01]  /*2a910*/  LDL.LU R239, [R1+0x52c] ;  /* 0x00052c0001ef7983 */ /* 0x000ea20000300800 */
[----:B-1----:R-:W-:-:S02]  /*2a920*/  IMAD R60, R85, UR36, RZ ;  /* 0x00000024553c7c24 */ /* 0x002fc4000f8e02ff */
[----:B------:R-:W-:Y:S02]  /*2a930*/  IMAD R74, R86, UR35, RZ ;  /* 0x00000023564a7c24 */ /* 0x000fe4000f8e02ff */
[----:B------:R-:W-:Y:S01]  /*2a940*/  IMAD R70, R183, UR34, RZ ;  /* 0x00000022b7467c24 */ /* 0x000fe2000f8e02ff */
[----:B------:R1:W-:Y:S01]  /*2a950*/  STL [R1+0xc68], R60 ;  /* 0x000c683c01007387 */ /* 0x0003e20000100800 */
[-C--:B------:R-:W-:Y:S02]  /*2a960*/  LEA R240, P0, R190, R4.reuse, 0x2 ;  /* 0x00000004bef07211 */ /* 0x080fe400078010ff */
[-C--:B------:R-:W-:Y:S01]  /*2a970*/  LEA R238, P2, R192, R4.reuse, 0x2 ;  /* 0x00000004c0ee7211 */ /* 0x080fe200078410ff */
[----:B------:R3:W-:Y:S01]  /*2a980*/  STL [R1+0x5550], R74 ;  /* 0x0055504a01007387 */ /* 0x0007e20000100800 */
[----:B------:R-:W-:Y:S01]  /*2a990*/  LEA R228, P3, R181, R4, 0x2 ;  /* 0x00000004b5e47211 */ /* 0x000fe200078610ff */
[----:B-1----:R-:W-:Y:S02]  /*2a9a0*/  IMAD R60, R187, UR32, RZ ;  /* 0x00000020bb3c7c24 */ /* 0x002fe4000f8e02ff */
[----:B------:R1:W-:Y:S01]  /*2a9b0*/  STL [R1+0x5554], R70 ;  /* 0x0055544601007387 */ /* 0x0003e20000100800 */
[----:B------:R-:W-:Y:S01]  /*2a9c0*/  IMAD R78, R236, UR9, RZ ;  /* 0x00000009ec4e7c24 */ /* 0x000fe2000f8e02ff */
[----:B------:R-:W-:-:S02]  /*2a9d0*/  LEA.HI.X.SX32 R241, R190, R0, 0x2, P0 ;  /* 0x00000000bef17211 */ /* 0x000fc400000f16ff */
[----:B------:R-:W-:Y:S01]  /*2a9e0*/  STL [R1+0xc78], R60 ;  /* 0x000c783c01007387 */ /* 0x000fe20000100800 */
[-C--:B------:R-:W-:Y:S01]  /*2a9f0*/  LEA R236, P6, R188, R4.reuse, 0x2 ;  /* 0x00000004bcec7211 */ /* 0x080fe200078c10ff */
[----:B------:R-:W-:Y:S01]  /*2aa00*/  IMAD R65, R229, UR13, RZ ;  /* 0x0000000de5417c24 */ /* 0x000fe2000f8e02ff */
[-C--:B------:R-:W-:Y:S02]  /*2aa10*/  LEA R234, P1, R186, R4.reuse, 0x2 ;  /* 0x00000004baea7211 */ /* 0x080fe400078210ff */
[-C--:B------:R-:W-:Y:S01]  /*2aa20*/  LEA R232, P0, R184, R4.reuse, 0x2 ;  /* 0x00000004b8e87211 */ /* 0x080fe200078010ff */
[----:B------:R-:W-:Y:S01]  /*2aa30*/  IMAD R204, R204, UR4, RZ ;  /* 0x00000004cccc7c24 */ /* 0x000fe2000f8e02ff */
[----:B------:R-:W-:Y:S01]  /*2aa40*/  LEA R230, P4, R182, R4, 0x2 ;  /* 0x00000004b6e67211 */ /* 0x000fe200078810ff */
[----:B------:R-:W-:Y:S01]  /*2aa50*/  IMAD R67, R235, UR10, RZ ;  /* 0x0000000aeb437c24 */ /* 0x000fe2000f8e02ff */
[----:B------:R-:W-:Y:S01]  /*2aa60*/  LEA.HI.X.SX32 R229, R181, R0, 0x2, P3 ;  /* 0x00000000b5e57211 */ /* 0x000fe200018f16ff */
[----:B------:R-:W-:Y:S01]  /*2aa70*/  IMAD R68, R233, UR11, RZ ;  /* 0x0000000be9447c24 */ /* 0x000fe2000f8e02ff */
[----:B------:R-:W-:-:S02]  /*2aa80*/  LEA R226, P5, R180, R4, 0x2 ;  /* 0x00000004b4e27211 */ /* 0x000fc400078a10ff */
[----:B------:R-:W-:Y:S01]  /*2aa90*/  LEA R216, P3, R175, R4, 0x2 ;  /* 0x00000004afd87211 */ /* 0x000fe200078610ff */
[----:B------:R-:W-:Y:S01]  /*2aaa0*/  IMAD R66, R231, UR12, RZ ;  /* 0x0000000ce7427c24 */ /* 0x000fe2000f8e02ff */
[-C--:B------:R-:W-:Y:S01]  /*2aab0*/  LEA.HI.X.SX32 R237, R188, R0.reuse, 0x2, P6 ;  /* 0x00000000bced7211 */ /* 0x080fe200030f16ff */
[----:B------:R4:W-:Y:S01]  /*2aac0*/  STL.64 [R1+0x54a8], R240 ;  /* 0x0054a8f001007387 */ /* 0x0009e20000100a00 */
[----:B------:R-:W-:Y:S01]  /*2aad0*/  LEA.HI.X.SX32 R235, R186, R0, 0x2, P1 ;  /* 0x00000000baeb7211 */ /* 0x000fe200008f16ff */
[----:B------:R-:W-:Y:S01]  /*2aae0*/  IMAD R85, R217, UR19, RZ ;  /* 0x00000013d9557c24 */ /* 0x000fe2000f8e02ff */
[----:B------:R-:W-:Y:S01]  /*2aaf0*/  LEA R222, P1, R178, R4, 0x2 ;  /* 0x00000004b2de7211 */ /* 0x000fe200078210ff */
[----:B------:R-:W-:Y:S01]  /*2ab00*/  IMAD R72, R227, UR14, RZ ;  /* 0x0000000ee3487c24 */ /* 0x000fe2000f8e02ff */
[----:B------:R-:W-:Y:S01]  /*2ab10*/  LEA.HI.X.SX32 R233, R184, R0, 0x2, P0 ;  /* 0x00000000b8e97211 */ /* 0x000fe200000f16ff */
[----:B------:R-:W-:Y:S01]  /*2ab20*/  IMAD R86, R225, UR15, RZ ;  /* 0x0000000fe1567c24 */ /* 0x000fe2000f8e02ff */
[----:B------:R-:W-:-:S02]  /*2ab30*/  LEA R220, P0, R177, R4, 0x2 ;  /* 0x00000004b1dc7211 */ /* 0x000fc400078010ff */
[----:B------:R-:W-:Y:S01]  /*2ab40*/  LEA.HI.X.SX32 R231, R182, R0, 0x2, P4 ;  /* 0x00000000b6e77211 */ /* 0x000fe200020f16ff */
[----:B------:R-:W-:Y:S01]  /*2ab50*/  IMAD R202, R202, UR4, RZ ;  /* 0x00000004caca7c24 */ /* 0x000fe2000f8e02ff */
[----:B------:R-:W-:Y:S01]  /*2ab60*/  LEA R218, P4, R176, R4, 0x2 ;  /* 0x00000004b0da7211 */ /* 0x000fe200078810ff */
[----:B------:R-:W-:Y:S01]  /*2ab70*/  IMAD R62, R223, UR16, RZ ;  /* 0x00000010df3e7c24 */ /* 0x000fe2000f8e02ff */
[-C--:B------:R-:W-:Y:S02]  /*2ab80*/  LEA.HI.X.SX32 R227, R180, R0.reuse, 0x2, P5 ;  /* 0x00000000b4e37211 */ /* 0x080fe400028f16ff */
[----:B------:R-:W-:Y:S01]  /*2ab90*/  LEA.HI.X.SX32 R217, R175, R0, 0x2, P3 ;  /* 0x00000000afd97211 */ /* 0x000fe200018f16ff */
[----:B------:R-:W-:Y:S01]  /*2aba0*/  IMAD R63, R221, UR17, RZ ;  /* 0x00000011dd3f7c24 */ /* 0x000fe2000f8e02ff */
[----:B------:R-:W-:Y:S01]  /*2abb0*/  LEA R214, P5, R174, R4, 0x2 ;  /* 0x00000004aed67211 */ /* 0x000fe200078a10ff */
[----:B------:R-:W-:Y:S01]  /*2abc0*/  IMAD R198, R198, UR4, RZ ;  /* 0x00000004c6c67c24 */ /* 0x000fe2000f8e02ff */
        /* <DEDUP_REMOVED lines=12> */
[-C--:B------:R-:W-:Y:S01]  /*2ac90*/  LEA.HI.X.SX32 R215, R174, R0.reuse, 0x2, P5 ;  /* 0x00000000aed77211 */ /* 0x080fe200028f16ff */
[----:B------:R-:W-:Y:S01]  /*2aca0*/  IMAD R73, R209, UR21, RZ ;  /* 0x00000015d1497c24 */ /* 0x000fe2000f8e02ff */
[-C--:B------:R-:W-:Y:S01]  /*2acb0*/  LEA.HI.X.SX32 R211, R172, R0.reuse, 0x2, P1 ;  /* 0x00000000acd37211 */ /* 0x080fe200008f16ff */
[----:B---3--:R-:W-:Y:S01]  /*2acc0*/  IMAD R74, R207, UR22, RZ ;  /* 0x00000016cf4a7c24 */ /* 0x008fe2000f8e02ff */
[-C--:B------:R-:W-:Y:S01]  /*2acd0*/  LEA.HI.X.SX32 R209, R171, R0.reuse, 0x2, P0 ;  /* 0x00000000abd17211 */ /* 0x080fe200000f16ff */
[----:B------:R-:W-:Y:S01]  /*2ace0*/  IMAD R71, R193, UR29, RZ ;  /* 0x0000001dc1477c24 */ /* 0x000fe2000f8e02ff */
[----:B------:R-:W-:Y:S01]  /*2acf0*/  LEA.HI.X.SX32 R207, R170, R0, 0x2, P4 ;  /* 0x00000000aacf7211 */ /* 0x000fe200020f16ff */
[----:B------:R-:W-:-:S02]  /*2ad00*/  IMAD R64, R203, UR24, RZ ;  /* 0x00000018cb407c24 */ /* 0x000fc4000f8e02ff */
[----:B------:R-:W-:Y:S02]  /*2ad10*/  IMAD R76, R201, UR25, RZ ;  /* 0x00000019c94c7c24 */ /* 0x000fe4000f8e02ff */
[----:B------:R-:W-:Y:S02]  /*2ad20*/  IMAD R79, R199, UR26, RZ ;  /* 0x0000001ac74f7c24 */ /* 0x000fe4000f8e02ff */
[----:B------:R-:W-:Y:S02]  /*2ad30*/  IMAD R82, R197, UR27, RZ ;  /* 0x0000001bc5527c24 */ /* 0x000fe4000f8e02ff */
[----:B------:R-:W-:Y:S02]  /*2ad40*/  IMAD R83, R195, UR28, RZ ;  /* 0x0000001cc3537c24 */ /* 0x000fe4000f8e02ff */
[----:B-1----:R-:W-:Y:S02]  /*2ad50*/  IMAD R70, R191, UR30, RZ ;  /* 0x0000001ebf467c24 */ /* 0x002fe4000f8e02ff */
[----:B------:R-:W-:-:S02]  /*2ad60*/  IMAD R77, R189, UR31, RZ ;  /* 0x0000001fbd4d7c24 */ /* 0x000fc4000f8e02ff */
[----:B------:R-:W-:Y:S02]  /*2ad70*/  IMAD R75, R185, UR33, RZ ;  /* 0x00000021b94b7c24 */ /* 0x000fe4000f8e02ff */
[----:B----4-:R-:W-:Y:S02]  /*2ad80*/  IMAD.MOV.U32 R240, RZ, RZ, R34 ;  /* 0x000000fffff07224 */ /* 0x010fe400078e0022 */
[----:B------:R-:W-:Y:S02]  /*2ad90*/  IMAD.MOV.U32 R241, RZ, RZ, R35 ;  /* 0x000000fffff17224 */ /* 0x000fe400078e0023 */
[----:B--2---:R-:W-:Y:S01]  /*2ada0*/  IMAD R60, R239, UR4, RZ ;  /* 0x00000004ef3c7c24 */ /* 0x004fe2000f8e02ff */
[----:B------:R-:W-:Y:S02]  /*2adb0*/  LEA.HI.X.SX32 R239, R192, R0, 0x2, P2 ;  /* 0x00000000c0ef7211 */ /* 0x000fe400010f16ff */
[----:B------:R-:W-:-:S03]  /*2adc0*/  LEA R224, P2, R179, R4, 0x2 ;  /* 0x00000004b3e07211 */ /* 0x000fc600078410ff */
[----:B------:R1:W-:Y:S01]  /*2add0*/  STL.64 [R1+0x54b0], R238 ;  /* 0x0054b0ee01007387 */ /* 0x0003e20000100a00 */
[----:B------:R-:W-:Y:S02]  /*2ade0*/  LEA.HI.X.SX32 R225, R179, R0, 0x2, P2 ;  /* 0x00000000b3e17211 */ /* 0x000fe400010f16ff */
[-C--:B------:R-:W-:Y:S01]  /*2adf0*/  LEA R212, P2, R173, R4.reuse, 0x2 ;  /* 0x00000004add47211 */ /* 0x080fe200078410ff */
[----:B------:R2:W-:Y:S04]  /*2ae00*/  STL.64 [R1+0x54b8], R236 ;  /* 0x0054b8ec01007387 */ /* 0x0005e80000100a00 */
[----:B------:R-:W-:Y:S01]  /*2ae10*/  STL.64 [R1+0x54c0], R234 ;  /* 0x0054c0ea01007387 */ /* 0x000fe20000100a00 */
[----:B-1----:R-:W-:Y:S01]  /*2ae20*/  IMAD.MOV.U32 R238, RZ, RZ, R204 ;  /* 0x000000ffffee7224 */ /* 0x002fe200078e00cc */
[----:B------:R-:W-:-:S02]  /*2ae30*/  LEA R204, P3, R169, R4, 0x2 ;  /* 0x00000004a9cc7211 */ /* 0x000fc400078610ff */
[----:B------:R1:W-:Y:S01]  /*2ae40*/  STL.64 [R1+0x54c8], R232 ;  /* 0x0054c8e801007387 */ /* 0x0003e20000100a00 */
[-C--:B------:R-:W-:Y:S02]  /*2ae50*/  LEA.HI.X.SX32 R213, R173, R0.reuse, 0x2, P2 ;  /* 0x00000000add57211 */ /* 0x080fe400010f16ff */
[----:B------:R-:W-:Y:S01]  /*2ae60*/  LEA.HI.X.SX32 R205, R169, R0, 0x2, P3 ;  /* 0x00000000a9cd7211 */ /* 0x000fe200018f16ff */
[----:B------:R3:W-:Y:S01]  /*2ae70*/  STL.64 [R1+0x54d0], R230 ;  /* 0x0054d0e601007387 */ /* 0x0007e20000100a00 */
[-C--:B------:R-:W-:Y:S01]  /*2ae80*/  LEA R192, P3, R157, R4.reuse, 0x2 ;  /* 0x000000049dc07211 */ /* 0x080fe200078610ff */
[----:B--2---:R-:W-:Y:S01]  /*2ae90*/  IMAD.MOV.U32 R237, RZ, RZ, R196 ;  /* 0x000000ffffed7224 */ /* 0x004fe200078e00c4 */
[-C--:B------:R-:W-:Y:S01]  /*2aea0*/  LEA R196, P0, R161, R4.reuse, 0x2 ;  /* 0x00000004a1c47211 */ /* 0x080fe200078010ff */
[----:B------:R2:W-:Y:S01]  /*2aeb0*/  STL.64 [R1+0x54d8], R228 ;  /* 0x0054d8e401007387 */ /* 0x0005e20000100a00 */
[----:B-1----:R-:W-:Y:S01]  /*2aec0*/  IMAD.MOV.U32 R232, RZ, RZ, R202 ;  /* 0x000000ffffe87224 */ /* 0x002fe200078e00ca */
[----:B------:R-:W-:-:S02]  /*2aed0*/  LEA R202, P5, R167, R4, 0x2 ;  /* 0x00000004a7ca7211 */ /* 0x000fc400078a10ff */
[----:B---3--:R-:W-:Y:S01]  /*2aee0*/  MOV R231, R200 ;  /* 0x000000c800e77202 */ /* 0x008fe20000000f00 */
[----:B------:R-:W-:Y:S01]  /*2aef0*/  IMAD.MOV.U32 R230, RZ, RZ, R198 ;  /* 0x000000ffffe67224 */ /* 0x000fe200078e00c6 */
[-C--:B------:R-:W-:Y:S02]  /*2af00*/  LEA R200, P2, R165, R4.reuse, 0x2 ;  /* 0x00000004a5c87211 */ /* 0x080fe400078410ff */
[-C--:B------:R-:W-:Y:S01]  /*2af10*/  LEA R198, P1, R163, R4.reuse, 0x2 ;  /* 0x00000004a3c67211 */ /* 0x080fe200078210ff */
[----:B--2---:R-:W-:Y:S01]  /*2af20*/  IMAD.MOV.U32 R229, RZ, RZ, R194 ;  /* 0x000000ffffe57224 */ /* 0x004fe200078e00c2 */
[----:B------:R-:W-:Y:S02]  /*2af30*/  LEA R194, P4, R159, R4, 0x2 ;  /* 0x000000049fc27211 */ /* 0x000fe400078810ff */
[-C--:B------:R-:W-:Y:S02]  /*2af40*/  LEA.HI.X.SX32 R203, R167, R0.reuse, 0x2, P5 ;  /* 0x00000000a7cb7211 */ /* 0x080fe400028f16ff */
[----:B------:R-:W-:-:S02]  /*2af50*/  LEA.HI.X.SX32 R193, R157, R0, 0x2, P3 ;  /* 0x000000009dc17211 */ /* 0x000fc400018f16ff */
[----:B------:R-:W-:Y:S02]  /*2af60*/  LEA R190, P5, R155, R4, 0x2 ;  /* 0x000000049bbe7211 */ /* 0x000fe400078a10ff */
[----:B------:R-:W-:Y:S02]  /*2af70*/  LEA.HI.X.SX32 R201, R165, R0, 0x2, P2 ;  /* 0x00000000a5c97211 */ /* 0x000fe400010f16ff */
[-C--:B------:R-:W-:Y:S02]  /*2af80*/  LEA R180, P3, R145, R4.reuse, 0x2 ;  /* 0x0000000491b47211 */ /* 0x080fe400078610ff */
[----:B------:R-:W-:Y:S02]  /*2af90*/  LEA R188, P2, R153, R4, 0x2 ;  /* 0x0000000499bc7211 */ /* 0x000fe400078410ff */
[----:B------:R-:W-:Y:S01]  /*2afa0*/  LEA.HI.X.SX32 R199, R163, R0, 0x2, P1 ;  /* 0x00000000a3c77211 */ /* 0x000fe200008f16ff */
[----:B------:R1:W-:Y:S01]  /*2afb0*/  STL.64 [R1+0x54e0], R226 ;  /* 0x0054e0e201007387 */ /* 0x0003e20000100a00 */
[----:B------:R-:W-:-:S02]  /*2afc0*/  LEA R186, P1, R151, R4, 0x2 ;  /* 0x0000000497ba7211 */ /* 0x000fc400078210ff */
[----:B------:R-:W-:Y:S01]  /*2afd0*/  LEA.HI.X.SX32 R197, R161, R0, 0x2, P0 ;  /* 0x00000000a1c57211 */ /* 0x000fe200000f16ff */
[----:B------:R-:W-:Y:S01]  /*2afe0*/  STL.64 [R1+0x54e8], R224 ;  /* 0x0054e8e001007387 */ /* 0x000fe20000100a00 */
[----:B------:R-:W-:Y:S02]  /*2aff0*/  LEA R184, P0, R149, R4, 0x2 ;  /* 0x0000000495b87211 */ /* 0x000fe400078010ff */
[----:B------:R-:W-:Y:S01]  /*2b000*/  LEA.HI.X.SX32 R195, R159, R0, 0x2, P4 ;  /* 0x000000009fc37211 */ /* 0x000fe200020f16ff */
[----:B------:R2:W-:Y:S01]  /*2b010*/  STL.64 [R1+0x54f0], R222 ;  /* 0x0054f0de01007387 */ /* 0x0005e20000100a00 */
[----:B------:R-:W-:Y:S02]  /*2b020*/  LEA R182, P4, R147, R4, 0x2 ;  /* 0x0000000493b67211 */ /* 0x000fe400078810ff */
[-C--:B------:R-:W-:Y:S01]  /*2b030*/  LEA.HI.X.SX32 R191, R155, R0.reuse, 0x2, P5 ;  /* 0x000000009bbf7211 */ /* 0x080fe200028f16ff */
[----:B-1----:R-:W-:Y:S01]  /*2b040*/  IMAD.MOV.U32 R226, RZ, RZ, R56 ;  /* 0x000000ffffe27224 */ /* 0x002fe200078e0038 */
[----:B------:R-:W-:-:S02]  /*2b050*/  LEA.HI.X.SX32 R181, R145, R0, 0x2, P3 ;  /* 0x0000000091b57211 */ /* 0x000fc400018f16ff */
[----:B------:R-:W-:Y:S02]  /*2b060*/  LEA R178, P5, R143, R4, 0x2 ;  /* 0x000000048fb27211 */ /* 0x000fe400078a10ff */
[----:B------:R-:W-:Y:S02]  /*2b070*/  LEA.HI.X.SX32 R189, R153, R0, 0x2, P2 ;  /* 0x0000000099bd7211 */ /* 0x000fe400010f16ff */
[-C--:B------:R-:W-:Y:S02]  /*2b080*/  LEA R56, P3, R131, R4.reuse, 0x2 ;  /* 0x0000000483387211 */ /* 0x080fe400078610ff */
[----:B------:R-:W-:Y:S02]  /*2b090*/  LEA R176, P2, R141, R4, 0x2 ;  /* 0x000000048db07211 */ /* 0x000fe400078410ff */
[----:B------:R-:W-:Y:S02]  /*2b0a0*/  LEA.HI.X.SX32 R187, R151, R0, 0x2, P1 ;  /* 0x0000000097bb7211 */ /* 0x000fe400008f16ff */
[-C--:B--2---:R-:W-:Y:S01]  /*2b0b0*/  LEA R222, P6, R129, R4.reuse, 0x2 ;  /* 0x0000000481de7211 */ /* 0x084fe200078c10ff */
[----:B------:R-:W-:Y:S01]  /*2b0c0*/  IMAD.MOV.U32 R236, RZ, RZ, R57 ;  /* 0x000000ffffec7224 */ /* 0x000fe200078e0039 */
[----:B------:R-:W-:-:S02]  /*2b0d0*/  LEA R174, P1, R139, R4, 0x2 ;  /* 0x000000048bae7211 */ /* 0x000fc400078210ff */
[----:B------:R-:W-:Y:S02]  /*2b0e0*/  LEA.HI.X.SX32 R185, R149, R0, 0x2, P0 ;  /* 0x0000000095b97211 */ /* 0x000fe400000f16ff */
[----:B------:R-:W-:Y:S02]  /*2b0f0*/  LEA R172, P0, R137, R4, 0x2 ;  /* 0x0000000489ac7211 */ /* 0x000fe400078010ff */
[----:B------:R-:W-:Y:S02]  /*2b100*/  LEA.HI.X.SX32 R183, R147, R0, 0x2, P4 ;  /* 0x0000000093b77211 */ /* 0x000fe400020f16ff */
[----:B------:R-:W-:Y:S02]  /*2b110*/  MOV R239, R50 ;  /* 0x0000003200ef7202 */ /* 0x000fe40000000f00 */
[----:B------:R-:W-:Y:S02]  /*2b120*/  LEA R170, P4, R59, R4, 0x2 ;  /* 0x000000043baa7211 */ /* 0x000fe400078810ff */
[----:B------:R-:W-:-:S02]  /*2b130*/  LEA.HI.X.SX32 R179, R143, R0, 0x2, P5 ;  /* 0x000000008fb37211 */ /* 0x000fc400028f16ff */
[-C--:B------:R-:W-:Y:S01]  /*2b140*/  LEA.HI.X.SX32 R57, R131, R0.reuse, 0x2, P3 ;  /* 0x0000000083397211 */ /* 0x080fe200018f16ff */
[----:B------:R-:W-:Y:S01]  /*2b150*/  IMAD.MOV.U32 R235, RZ, RZ, R48 ;  /* 0x000000ffffeb7224 */ /* 0x000fe200078e0030 */
[----:B------:R-:W-:Y:S02]  /*2b160*/  LEA.HI.X.SX32 R177, R141, R0, 0x2, P2 ;  /* 0x000000008db17211 */ /* 0x000fe400010f16ff */
[----:B------:R-:W-:Y:S02]  /*2b170*/  LEA R50, P5, R127, R4, 0x2 ;  /* 0x000000047f327211 */ /* 0x000fe400078a10ff */
[-C--:B------:R-:W-:Y:S01]  /*2b180*/  LEA.HI.X.SX32 R223, R129, R0.reuse, 0x2, P6 ;  /* 0x0000000081df7211 */ /* 0x080fe200030f16ff */
[----:B------:R-:W-:Y:S01]  /*2b190*/  IMAD.MOV.U32 R227, RZ, RZ, R54 ;  /* 0x000000ffffe37224 */ /* 0x000fe200078e0036 */
[----:B------:R-:W-:Y:S02]  /*2b1a0*/  LEA.HI.X.SX32 R175, R139, R0, 0x2, P1 ;  /* 0x000000008baf7211 */ /* 0x000fe400008f16ff */
[----:B------:R-:W-:Y:S01]  /*2b1b0*/  LEA R34, P2, R125, R4, 0x2 ;  /* 0x000000047d227211 */ /* 0x000fe200078410ff */
[----:B------:R-:W-:Y:S01]  /*2b1c0*/  IMAD.MOV.U32 R225, RZ, RZ, R51 ;  /* 0x000000ffffe17224 */ /* 0x000fe200078e0033 */
[----:B------:R-:W-:Y:S01]  /*2b1d0*/  LEA.HI.X.SX32 R173, R137, R0, 0x2, P0 ;  /* 0x0000000089ad7211 */ /* 0x000fe200000f16ff */
[----:B------:R-:W-:Y:S01]  /*2b1e0*/  IMAD.MOV.U32 R233, RZ, RZ, R46 ;  /* 0x000000ffffe97224 */ /* 0x000fe200078e002e */
[-C--:B------:R-:W-:Y:S01]  /*2b1f0*/  LEA R48, P1, R123, R4.reuse, 0x2 ;  /* 0x000000047b307211 */ /* 0x080fe200078210ff */
[----:B------:R1:W-:Y:S01]  /*2b200*/  STL.64 [R1+0xc48], R56 ;  /* 0x000c483801007387 */ /* 0x0003e20000100a00 */
[----:B------:R-:W-:-:S02]  /*2b210*/  LEA R54, P0, R121, R4, 0x2 ;  /* 0x0000000479367211 */ /* 0x000fc400078010ff */
[----:B------:R-:W-:Y:S01]  /*2b220*/  LEA.HI.X.SX32 R171, R59, R0, 0x2, P4 ;  /* 0x000000003bab7211 */ /* 0x000fe200020f16ff */
[----:B------:R-:W-:Y:S01]  /*2b230*/  IMAD.MOV.U32 R224, RZ, RZ, R49 ;  /* 0x000000ffffe07224 */ /* 0x000fe200078e0031 */
[----:B------:R-:W-:Y:S01]  /*2b240*/  LEA R46, P4, R119, R4, 0x2 ;  /* 0x00000004772e7211 */ /* 0x000fe200078810ff */
[----:B------:R2:W-:Y:S01]  /*2b250*/  STL.64 [R1+0xc40], R222 ;  /* 0x000c40de01007387 */ /* 0x0005e20000100a00 */
[-C--:B------:R-:W-:Y:S01]  /*2b260*/  LEA.HI.X.SX32 R51, R127, R0.reuse, 0x2, P5 ;  /* 0x000000007f337211 */ /* 0x080fe200028f16ff */
[----:B------:R-:W-:Y:S01]  /*2b270*/  IMAD.MOV.U32 R228, RZ, RZ, R55 ;  /* 0x000000ffffe47224 */ /* 0x000fe200078e0037 */
[-C--:B------:R-:W-:Y:S01]  /*2b280*/  LEA.HI.X.SX32 R35, R125, R0.reuse, 0x2, P2 ;  /* 0x000000007d237211 */ /* 0x080fe200010f16ff */
[----:B------:R-:W-:Y:S01]  /*2b290*/  IMAD.MOV.U32 R234, RZ, RZ, R47 ;  /* 0x000000ffffea7224 */ /* 0x000fe200078e002f */
[----:B------:R-:W-:Y:S02]  /*2b2a0*/  LEA.HI.X.SX32 R49, R123, R0, 0x2, P1 ;  /* 0x000000007b317211 */ /* 0x000fe400008f16ff */
[----:B-1----:R-:W-:-:S02]  /*2b2b0*/  LEA R56, P3, R117, R4, 0x2 ;  /* 0x0000000475387211 */ /* 0x002fc400078610ff */
[----:B------:R-:W-:Y:S02]  /*2b2c0*/  LEA.HI.X.SX32 R55, R121, R0, 0x2, P0 ;  /* 0x0000000079377211 */ /* 0x000fe400000f16ff */
[----:B--2---:R-:W-:Y:S01]  /*2b2d0*/  LEA R222, P6, R115, R4, 0x2 ;  /* 0x0000000473de7211 */ /* 0x004fe200078c10ff */
[----:B------:R1:W-:Y:S01]  /*2b2e0*/  STL.64 [R1+0xc38], R50 ;  /* 0x000c383201007387 */ /* 0x0003e20000100a00 */
[-C--:B------:R-:W-:Y:S02]  /*2b2f0*/  LEA.HI.X.SX32 R47, R119, R0.reuse, 0x2, P4 ;  /* 0x00000000772f7211 */ /* 0x080fe400020f16ff */
[-C--:B------:R-:W-:Y:S01]  /*2b300*/  LEA.HI.X.SX32 R57, R117, R0.reuse, 0x2, P3 ;  /* 0x0000000075397211 */ /* 0x080fe200018f16ff */
[----:B------:R2:W-:Y:S01]  /*2b310*/  STL.64 [R1+0xc30], R34 ;  /* 0x000c302201007387 */ /* 0x0005e20000100a00 */
[----:B------:R-:W-:-:S03]  /*2b320*/  LEA.HI.X.SX32 R223, R115, R0, 0x2, P6 ;  /* 0x0000000073df7211 */ /* 0x000fc600030f16ff */
[----:B------:R3:W-:Y:S01]  /*2b330*/  STL.64 [R1+0xc28], R48 ;  /* 0x000c283001007387 */ /* 0x0007e20000100a00 */
[----:B-1----:R-:W-:-:S03]  /*2b340*/  LEA R50, P5, R113, R4, 0x2 ;  /* 0x0000000471327211 */ /* 0x002fc600078a10ff */
[----:B------:R1:W-:Y:S04]  /*2b350*/  STL.64 [R1+0xc20], R54 ;  /* 0x000c203601007387 */ /* 0x0003e80000100a00 */
[----:B------:R4:W-:Y:S01]  /*2b360*/  STL.64 [R1+0xc18], R46 ;  /* 0x000c182e01007387 */ /* 0x0009e20000100a00 */
[----:B--2---:R-:W-:-:S03]  /*2b370*/  LEA R34, P2, R111, R4, 0x2 ;  /* 0x000000046f227211 */ /* 0x004fc600078410ff */
[----:B------:R2:W-:Y:S01]  /*2b380*/  STL.64 [R1+0xc10], R56 ;  /* 0x000c103801007387 */ /* 0x0005e20000100a00 */
[----:B---3--:R-:W-:Y:S02]  /*2b390*/  LEA R48, P1, R109, R4, 0x2 ;  /* 0x000000046d307211 */ /* 0x008fe400078210ff */
[----:B------:R-:W-:Y:S01]  /*2b3a0*/  LEA.HI.X.SX32 R51, R113, R0, 0x2, P5 ;  /* 0x0000000071337211 */ /* 0x000fe200028f16ff */
[----:B------:R3:W-:Y:S01]  /*2b3b0*/  STL.64 [R1+0xc08], R222 ;  /* 0x000c08de01007387 */ /* 0x0007e20000100a00 */
[----:B-1----:R-:W-:Y:S02]  /*2b3c0*/  LEA R54, P0, R107, R4, 0x2 ;  /* 0x000000046b367211 */ /* 0x002fe400078010ff */
[----:B------:R-:W-:Y:S02]  /*2b3d0*/  LEA.HI.X.SX32 R35, R111, R0, 0x2, P2 ;  /* 0x000000006f237211 */ /* 0x000fe400010f16ff */
[----:B----4-:R-:W-:Y:S01]  /*2b3e0*/  LEA R46, P4, R105, R4, 0x2 ;  /* 0x00000004692e7211 */ /* 0x010fe200078810ff */
[----:B------:R1:W-:Y:S01]  /*2b3f0*/  STL.64 [R1+0xc00], R50 ;  /* 0x000c003201007387 */ /* 0x0003e20000100a00 */
[----:B------:R-:W-:-:S02]  /*2b400*/  LEA.HI.X.SX32 R49, R109, R0, 0x2, P1 ;  /* 0x000000006d317211 */ /* 0x000fc400008f16ff */
[----:B--2---:R-:W-:Y:S01]  /*2b410*/  LEA R56, P3, R103, R4, 0x2 ;  /* 0x0000000467387211 */ /* 0x004fe200078610ff */
[----:B---3--:R-:W-:Y:S02]  /*2b420*/  IMAD.MOV.U32 R223, RZ, RZ, R225 ;  /* 0x000000ffffdf7224 */ /* 0x008fe400078e00e1 */
[----:B------:R-:W-:Y:S02]  /*2b430*/  IMAD.MOV.U32 R225, RZ, RZ, R229 ;  /* 0x000000ffffe17224 */ /* 0x000fe400078e00e5 */
[----:B------:R-:W-:Y:S01]  /*2b440*/  IMAD.MOV.U32 R222, RZ, RZ, R224 ;  /* 0x000000ffffde7224 */ /* 0x000fe200078e00e0 */
[----:B------:R-:W-:Y:S01]  /*2b450*/  MOV R224, R226 ;  /* 0x000000e200e07202 */ /* 0x000fe20000000f00 */
[----:B------:R-:W-:Y:S02]  /*2b460*/  IMAD.MOV.U32 R229, RZ, RZ, R231 ;  /* 0x000000ffffe57224 */ /* 0x000fe400078e00e7 */
[----:B------:R-:W-:Y:S01]  /*2b470*/  IMAD.MOV.U32 R231, RZ, RZ, R240 ;  /* 0x000000ffffe77224 */ /* 0x000fe200078e00f0 */
[----:B------:R-:W-:Y:S01]  /*2b480*/  LEA.HI.X.SX32 R55, R107, R0, 0x2, P0 ;  /* 0x000000006b377211 */ /* 0x000fe200000f16ff */
[----:B------:R-:W-:Y:S01]  /*2b490*/  IMAD.MOV.U32 R240, RZ, RZ, R44 ;  /* 0x000000fffff07224 */ /* 0x000fe200078e002c */
[-C--:B------:R-:W-:Y:S01]  /*2b4a0*/  LEA R44, P6, R101, R4.reuse, 0x2 ;  /* 0x00000004652c7211 */ /* 0x080fe200078c10ff */
[----:B------:R-:W-:Y:S01]  /*2b4b0*/  IMAD.MOV.U32 R226, RZ, RZ, R230 ;  /* 0x000000ffffe27224 */ /* 0x000fe200078e00e6 */
[----:B-1----:R-:W-:Y:S01]  /*2b4c0*/  LEA R50, P5, R99, R4, 0x2 ;  /* 0x0000000463327211 */ /* 0x002fe200078a10ff */
[----:B------:R-:W-:Y:S01]  /*2b4d0*/  IMAD.MOV.U32 R230, RZ, RZ, R232 ;  /* 0x000000ffffe67224 */ /* 0x000fe200078e00e8 */
[-C--:B------:R-:W-:Y:S01]  /*2b4e0*/  LEA.HI.X.SX32 R47, R105, R0.reuse, 0x2, P4 ;  /* 0x00000000692f7211 */ /* 0x080fe200020f16ff */
[----:B------:R-:W-:Y:S01]  /*2b4f0*/  IMAD.MOV.U32 R167, RZ, RZ, R222 ;  /* 0x000000ffffa77224 */ /* 0x000fe200078e00de */
[-C--:B------:R-:W-:Y:S01]  /*2b500*/  LEA.HI.X.SX32 R57, R103, R0.reuse, 0x2, P3 ;  /* 0x0000000067397211 */ /* 0x080fe200018f16ff */
[----:B------:R-:W-:Y:S01]  /*2b510*/  IMAD.MOV.U32 R232, RZ, RZ, R45 ;  /* 0x000000ffffe87224 */ /* 0x000fe200078e002d */
[----:B------:R1:W-:Y:S01]  /*2b520*/  STL.64 [R1+0xbf8], R34 ;  /* 0x000bf82201007387 */ /* 0x0003e20000100a00 */
[----:B------:R-:W-:Y:S01]  /*2b530*/  IMAD.MOV.U32 R222, RZ, RZ, R224 ;  /* 0x000000ffffde7224 */ /* 0x000fe200078e00e0 */
[-C--:B------:R-:W-:Y:S01]  /*2b540*/  LEA.HI.X.SX32 R45, R101, R0.reuse, 0x2, P6 ;  /* 0x00000000652d7211 */ /* 0x080fe200030f16ff */
[----:B------:R-:W-:Y:S01]  /*2b550*/  IMAD.MOV.U32 R224, RZ, RZ, R226 ;  /* 0x000000ffffe07224 */ /* 0x000fe200078e00e2 */
[----:B------:R2:W-:Y:S01]  /*2b560*/  STL.64 [R1+0xbf0], R48 ;  /* 0x000bf03001007387 */ /* 0x0005e20000100a00 */
[----:B------:R-:W-:Y:S01]  /*2b570*/  IMAD.MOV.U32 R226, RZ, RZ, R231 ;  /* 0x000000ffffe27224 */ /* 0x000fe200078e00e7 */
[----:B------:R-:W-:Y:S01]  /*2b580*/  LEA.HI.X.SX32 R51, R99, R0, 0x2, P5 ;  /* 0x0000000063337211 */ /* 0x000fe200028f16ff */
[----:B------:R-:W-:Y:S01]  /*2b590*/  IMAD.MOV.U32 R231, RZ, RZ, R240 ;  /* 0x000000ffffe77224 */ /* 0x000fe200078e00f0 */
[----:B------:R3:W-:Y:S01]  /*2b5a0*/  STL.64 [R1+0xbe8], R54 ;  /* 0x000be83601007387 */ /* 0x0007e20000100a00 */
[----:B------:R-:W-:Y:S01]  /*2b5b0*/  IMAD.MOV.U32 R240, RZ, RZ, R241 ;  /* 0x000000fffff07224 */ /* 0x000fe200078e00f1 */
[----:B-1----:R-:W-:-:S02]  /*2b5c0*/  LEA R34, P2, R97, R4, 0x2 ;  /* 0x0000000461227211 */ /* 0x002fc400078410ff */
[----:B------:R1:W-:Y:S01]  /*2b5d0*/  STL.64 [R1+0xbe0], R46 ;  /* 0x000be02e01007387 */ /* 0x0003e20000100a00 */
[----:B--2---:R-:W-:-:S03]  /*2b5e0*/  LEA R48, P1, R95, R4, 0x2 ;  /* 0x000000045f307211 */ /* 0x004fc600078210ff */
[----:B------:R2:W-:Y:S01]  /*2b5f0*/  STL.64 [R1+0xbd8], R56 ;  /* 0x000bd83801007387 */ /* 0x0005e20000100a00 */
[----:B------:R-:W-:Y:S02]  /*2b600*/  MOV R169, R223 ;  /* 0x000000df00a97202 */ /* 0x000fe40000000f00 */
[----:B---3--:R-:W-:Y:S01]  /*2b610*/  LEA R54, P0, R93, R4, 0x2 ;  /* 0x000000045d367211 */ /* 0x008fe200078010ff */
[----:B------:R-:W-:Y:S01]  /*2b620*/  IMAD.MOV.U32 R241, RZ, RZ, R32 ;  /* 0x000000fffff17224 */ /* 0x000fe200078e0020 */
[----:B------:R-:W-:Y:S01]  /*2b630*/  LEA.HI.X.SX32 R35, R97, R0, 0x2, P2 ;  /* 0x0000000061237211 */ /* 0x000fe200010f16ff */
[----:B------:R-:W-:Y:S01]  /*2b640*/  IMAD.MOV.U32 R223, RZ, RZ, R225 ;  /* 0x000000ffffdf7224 */ /* 0x000fe200078e00e1 */
[-C--:B------:R-:W-:Y:S02]  /*2b650*/  LEA R32, P3, R89, R4.reuse, 0x2 ;  /* 0x0000000459207211 */ /* 0x080fe400078610ff */
[----:B-1----:R-:W-:Y:S01]  /*2b660*/  LEA R46, P4, R91, R4, 0x2 ;  /* 0x000000045b2e7211 */ /* 0x002fe200078810ff */
[----:B------:R-:W-:Y:S01]  /*2b670*/  IMAD.MOV.U32 R225, RZ, RZ, R230 ;  /* 0x000000ffffe17224 */ /* 0x000fe200078e00e6 */
[-C--:B------:R-:W-:Y:S01]  /*2b680*/  LEA.HI.X.SX32 R49, R95, R0.reuse, 0x2, P1 ;  /* 0x000000005f317211 */ /* 0x080fe200008f16ff */
[----:B--2---:R-:W2:Y:S01]  /*2b690*/  LDL.LU.64 R56, [R1+0x55b8] ;  /* 0x0055b80001387983 */ /* 0x004ea20000300a00 */
[----:B------:R-:W-:Y:S01]  /*2b6a0*/  LEA.HI.X.SX32 R55, R93, R0, 0x2, P0 ;  /* 0x000000005d377211 */ /* 0x000fe200000f16ff */
[----:B------:R-:W-:-:S02]  /*2b6b0*/  IMAD.MOV.U32 R230, RZ, RZ, R232 ;  /* 0x000000ffffe67224 */ /* 0x000fc400078e00e8 */
[----:B------:R1:W-:Y:S01]  /*2b6c0*/  STL.64 [R1+0xbd0], R44 ;  /* 0x000bd02c01007387 */ /* 0x0003e20000100a00 */
[----:B------:R-:W-:-:S03]  /*2b6d0*/  MOV R232, R33 ;  /* 0x0000002100e87202 */ /* 0x000fc60000000f00 */
[----:B------:R3:W-:Y:S01]  /*2b6e0*/  STL.64 [R1+0xbc8], R50 ;  /* 0x000bc83201007387 */ /* 0x0007e20000100a00 */
[-C--:B------:R-:W-:Y:S02]  /*2b6f0*/  LEA.HI.X.SX32 R47, R91, R0.reuse, 0x2, P4 ;  /* 0x000000005b2f7211 */ /* 0x080fe400020f16ff */
[----:B------:R-:W-:Y:S01]  /*2b700*/  LEA.HI.X.SX32 R33, R89, R0, 0x2, P3 ;  /* 0x0000000059217211 */ /* 0x000fe200018f16ff */
[----:B------:R-:W-:Y:S01]  /*2b710*/  STL.64 [R1+0xbc0], R34 ;  /* 0x000bc02201007387 */ /* 0x000fe20000100a00 */
[----:B-1----:R-:W-:-:S03]  /*2b720*/  LEA R44, P6, R87, R4, 0x2 ;  /* 0x00000004572c7211 */ /* 0x002fc600078c10ff */
[----:B------:R-:W-:Y:S01]  /*2b730*/  STL.64 [R1+0xbb8], R48 ;  /* 0x000bb83001007387 */ /* 0x000fe20000100a00 */
[----:B---3--:R-:W-:-:S03]  /*2b740*/  LEA R50, P5, R58, R4, 0x2 ;  /* 0x000000043a327211 */ /* 0x008fc600078a10ff */
[----:B------:R1:W-:Y:S01]  /*2b750*/  STL.64 [R1+0xbb0], R54 ;  /* 0x000bb03601007387 */ /* 0x0003e20000100a00 */
[-C--:B------:R-:W-:Y:S02]  /*2b760*/  LEA.HI.X.SX32 R45, R87, R0.reuse, 0x2, P6 ;  /* 0x00000000572d7211 */ /* 0x080fe400030f16ff */
[----:B------:R-:W-:Y:S01]  /*2b770*/  LEA.HI.X.SX32 R51, R58, R0, 0x2, P5 ;  /* 0x000000003a337211 */ /* 0x000fe200028f16ff */
[----:B-1----:R-:W3:Y:S04]  /*2b780*/  LDL.LU.64 R54, [R1+0x55b0] ;  /* 0x0055b00001367983 */ /* 0x002ee80000300a00 */
[----:B------:R-:W-:Y:S04]  /*2b790*/  STL.64 [R1+0xba8], R46 ;  /* 0x000ba82e01007387 */ /* 0x000fe80000100a00 */
[----:B------:R-:W-:Y:S04]  /*2b7a0*/  STL.64 [R1+0xba0], R32 ;  /* 0x000ba02001007387 */ /* 0x000fe80000100a00 */
[----:B------:R-:W-:Y:S04]  /*2b7b0*/  STL.64 [R1+0xb98], R44 ;  /* 0x000b982c01007387 */ /* 0x000fe80000100a00 */
[----:B------:R1:W-:Y:S04]  /*2b7c0*/  STL.64 [R1+0xb90], R50 ;  /* 0x000b903201007387 */ /* 0x0003e80000100a00 */
[----:B-1----:R-:W4:Y:S01]  /*2b7d0*/  LDL.LU.64 R50, [R1+0x55a8] ;  /* 0x0055a80001327983 */ /* 0x002f220000300a00 */
[----:B------:R-:W-:-:S02]  /*2b7e0*/  IMAD.MOV.U32 R165, RZ, RZ, R169 ;  /* 0x000000ffffa57224 */ /* 0x000fc400078e00a9 */
[----:B------:R-:W-:Y:S02]  /*2b7f0*/  IMAD.MOV.U32 R169, RZ, RZ, R223 ;  /* 0x000000ffffa97224 */ /* 0x000fe400078e00df */
[----:B------:R-:W-:Y:S01]  /*2b800*/  IMAD.MOV.U32 R223, RZ, RZ, R225 ;  /* 0x000000ffffdf7224 */ /* 0x000fe200078e00e1 */
[----:B------:R-:W-:Y:S01]  /*2b810*/  MOV R225, R231 ;  /* 0x000000e700e17202 */ /* 0x000fe20000000f00 */
[----:B------:R-:W-:Y:S02]  /*2b820*/  IMAD.MOV.U32 R163, RZ, RZ, R167 ;  /* 0x000000ffffa37224 */ /* 0x000fe400078e00a7 */
[----:B------:R-:W-:Y:S02]  /*2b830*/  IMAD.MOV.U32 R231, RZ, RZ, R233 ;  /* 0x000000ffffe77224 */ /* 0x000fe400078e00e9 */
[----:B------:R-:W-:Y:S02]  /*2b840*/  IMAD.MOV.U32 R167, RZ, RZ, R222 ;  /* 0x000000ffffa77224 */ /* 0x000fe400078e00de */
[----:B------:R-:W-:-:S02]  /*2b850*/  IMAD.MOV.U32 R233, RZ, RZ, R30 ;  /* 0x000000ffffe97224 */ /* 0x000fc400078e001e */
[----:B------:R-:W-:Y:S02]  /*2b860*/  IMAD.MOV.U32 R222, RZ, RZ, R224 ;  /* 0x000000ffffde7224 */ /* 0x000fe400078e00e0 */
[----:B------:R-:W-:Y:S02]  /*2b870*/  IMAD.MOV.U32 R224, RZ, RZ, R226 ;  /* 0x000000ffffe07224 */ /* 0x000fe400078e00e2 */
[----:B------:R-:W-:Y:S02]  /*2b880*/  IMAD.MOV.U32 R226, RZ, RZ, R232 ;  /* 0x000000ffffe27224 */ /* 0x000fe400078e00e8 */
[----:B------:R-:W-:Y:S01]  /*2b890*/  IMAD.MOV.U32 R232, RZ, RZ, R31 ;  /* 0x000000ffffe87224 */ /* 0x000fe200078e001f */
[CC--:B--2---:R-:W-:Y:S02]  /*2b8a0*/  LEA R34, P2, R57.reuse, R4.reuse, 0x2 ;  /* 0x0000000439227211 */ /* 0x0c4fe400078410ff */
[----:B------:R-:W-:Y:S02]  /*2b8b0*/  LEA R48, P1, R56, R4, 0x2 ;  /* 0x0000000438307211 */ /* 0x000fe400078210ff */
[----:B------:R-:W-:-:S02]  /*2b8c0*/  LEA.HI.X.SX32 R35, R57, R0, 0x2, P2 ;  /* 0x0000000039237211 */ /* 0x000fc400010f16ff */
[----:B------:R-:W-:-:S03]  /*2b8d0*/  LEA.HI.X.SX32 R49, R56, R0, 0x2, P1 ;  /* 0x0000000038317211 */ /* 0x000fc600008f16ff */
[----:B------:R-:W-:Y:S04]  /*2b8e0*/  STL.64 [R1+0xb88], R34 ;  /* 0x000b882201007387 */ /* 0x000fe80000100a00 */
[----:B------:R1:W-:Y:S04]  /*2b8f0*/  STL.64 [R1+0xb80], R48 ;  /* 0x000b803001007387 */ /* 0x0003e80000100a00 */
[----:B-1----:R-:W2:Y:S01]  /*2b900*/  LDL.LU.64 R48, [R1+0x55a0] ;  /* 0x0055a00001307983 */ /* 0x002ea20000300a00 */
[-C--:B---3--:R-:W-:Y:S02]  /*2b910*/  LEA R30, P0, R55, R4.reuse, 0x2 ;  /* 0x00000004371e7211 */ /* 0x088fe400078010ff */
[----:B------:R-:W-:-:S02]  /*2b920*/  LEA R46, P4, R54, R4, 0x2 ;  /* 0x00000004362e7211 */ /* 0x000fc400078810ff */
[-C--:B------:R-:W-:Y:S02]  /*2b930*/  LEA.HI.X.SX32 R31, R55, R0.reuse, 0x2, P0 ;  /* 0x00000000371f7211 */ /* 0x080fe400000f16ff */
[----:B------:R-:W-:Y:S02]  /*2b940*/  LEA.HI.X.SX32 R47, R54, R0, 0x2, P4 ;  /* 0x00000000362f7211 */ /* 0x000fe400020f16ff */
[----:B----4-:R-:W-:-:S05]  /*2b950*/  LEA R58, P5, R51, R4, 0x2 ;  /* 0x00000004333a7211 */ /* 0x010fca00078a10ff */
[----:B------:R-:W-:Y:S04]  /*2b960*/  STL [R1+0xb58], R58 ;  /* 0x000b583a01007387 */ /* 0x000fe80000100800 */
[----:B------:R1:W-:Y:S04]  /*2b970*/  STL.64 [R1+0xb78], R30 ;  /* 0x000b781e01007387 */ /* 0x0003e80000100a00 */
[----:B-1----:R-:W3:Y:S04]  /*2b980*/  LDL.LU.64 R30, [R1+0x5598] ;  /* 0x00559800011e7983 */ /* 0x002ee80000300a00 */
[----:B------:R1:W-:Y:S04]  /*2b990*/  STL.64 [R1+0xb70], R46 ;  /* 0x000b702e01007387 */ /* 0x0003e80000100a00 */
[----:B-1----:R-:W4:Y:S01]  /*2b9a0*/  LDL.LU.64 R46, [R1+0x5590] ;  /* 0x00559000012e7983 */ /* 0x002f220000300a00 */
[----:B------:R-:W-:-:S02]  /*2b9b0*/  IMAD R53, R53, UR4, RZ ;  /* 0x0000000435357c24 */ /* 0x000fc4000f8e02ff */
[----:B------:R-:W-:-:S03]  /*2b9c0*/  IMAD R52, R52, UR4, RZ ;  /* 0x0000000434347c24 */ /* 0x000fc6000f8e02ff */
[CC--:B------:R-:W-:Y:S02]  /*2b9d0*/  LEA R32, P3, R53.reuse, R4.reuse, 0x2 ;  /* 0x0000000435207211 */ /* 0x0c0fe400078610ff */
[C---:B------:R-:W-:Y:S02]  /*2b9e0*/  LEA R44, P6, R52.reuse, R4, 0x2 ;  /* 0x00000004342c7211 */ /* 0x040fe400078c10ff */
[-C--:B------:R-:W-:Y:S02]  /*2b9f0*/  LEA.HI.X.SX32 R33, R53, R0.reuse, 0x2, P3 ;  /* 0x0000000035217211 */ /* 0x080fe400018f16ff */
[-C--:B------:R-:W-:Y:S01]  /*2ba00*/  LEA.HI.X.SX32 R45, R52, R0.reuse, 0x2, P6 ;  /* 0x00000000342d7211 */ /* 0x080fe200030f16ff */
[----:B------:R-:W-:Y:S01]  /*2ba10*/  IMAD.MOV.U32 R161, RZ, RZ, R163 ;  /* 0x000000ffffa17224 */ /* 0x000fe200078e00a3 */
[----:B------:R-:W-:Y:S01]  /*2ba20*/  MOV R53, R59 ;  /* 0x0000003b00357202 */ /* 0x000fe20000000f00 */
[----:B------:R-:W-:Y:S01]  /*2ba30*/  IMAD.MOV.U32 R163, RZ, RZ, R165 ;  /* 0x000000ffffa37224 */ /* 0x000fe200078e00a5 */
[----:B------:R-:W-:Y:S01]  /*2ba40*/  LEA.HI.X.SX32 R53, R51, R0, 0x2, P5 ;  /* 0x0000000033357211 */ /* 0x000fe200028f16ff */
[----:B------:R-:W-:-:S02]  /*2ba50*/  IMAD.MOV.U32 R165, RZ, RZ, R167 ;  /* 0x000000ffffa57224 */ /* 0x000fc400078e00a7 */
[----:B------:R-:W-:Y:S01]  /*2ba60*/  IMAD.MOV.U32 R159, RZ, RZ, R232 ;  /* 0x000000ffff9f7224 */ /* 0x000fe200078e00e8 */
[C---:B------:R-:W-:Y:S01]  /*2ba70*/  LEA R34, P2, R50.reuse, R4, 0x2 ;  /* 0x0000000432227211 */ /* 0x040fe200078410ff */
[----:B------:R-:W-:Y:S01]  /*2ba80*/  IMAD.MOV.U32 R167, RZ, RZ, R169 ;  /* 0x000000ffffa77224 */ /* 0x000fe200078e00a9 */
[----:B------:R-:W-:Y:S01]  /*2ba90*/  MOV R169, R222 ;  /* 0x000000de00a97202 */ /* 0x000fe20000000f00 */
[----:B------:R-:W-:Y:S02]  /*2baa0*/  IMAD.MOV.U32 R232, RZ, RZ, R234 ;  /* 0x000000ffffe87224 */ /* 0x000fe400078e00ea */
[----:B------:R-:W-:Y:S02]  /*2bab0*/  IMAD.MOV.U32 R222, RZ, RZ, R223 ;  /* 0x000000ffffde7224 */ /* 0x000fe400078e00df */
[----:B------:R-:W-:Y:S02]  /*2bac0*/  IMAD.MOV.U32 R223, RZ, RZ, R224 ;  /* 0x000000ffffdf7224 */ /* 0x000fe400078e00e0 */
[----:B------:R-:W-:Y:S01]  /*2bad0*/  IMAD.MOV.U32 R155, RZ, RZ, R159 ;  /* 0x000000ffff9b7224 */ /* 0x000fe200078e009f */
[----:B------:R-:W-:Y:S01]  /*2bae0*/  LEA.HI.X.SX32 R35, R50, R0, 0x2, P2 ;  /* 0x0000000032237211 */ /* 0x000fe200010f16ff */
[----:B------:R-:W-:-:S02]  /*2baf0*/  IMAD.MOV.U32 R224, RZ, RZ, R225 ;  /* 0x000000ffffe07224 */ /* 0x000fc400078e00e1 */
[----:B------:R-:W-:Y:S02]  /*2bb00*/  IMAD.MOV.U32 R157, RZ, RZ, R232 ;  /* 0x000000ffff9d7224 */ /* 0x000fe400078e00e8 */
[----:B------:R-:W-:Y:S02]  /*2bb10*/  IMAD.MOV.U32 R159, RZ, RZ, R39 ;  /* 0x000000ffff9f7224 */ /* 0x000fe400078e0027 */
[----:B------:R-:W-:Y:S02]  /*2bb20*/  IMAD.MOV.U32 R225, RZ, RZ, R226 ;  /* 0x000000ffffe17224 */ /* 0x000fe400078e00e2 */
[----:B------:R-:W-:Y:S02]  /*2bb30*/  IMAD.MOV.U32 R226, RZ, RZ, R231 ;  /* 0x000000ffffe27224 */ /* 0x000fe400078e00e7 */
[----:B------:R-:W-:Y:S01]  /*2bb40*/  IMAD.MOV.U32 R231, RZ, RZ, R233 ;  /* 0x000000ffffe77224 */ /* 0x000fe200078e00e9 */
[----:B------:R-:W-:Y:S01]  /*2bb50*/  MOV R233, R37 ;  /* 0x0000002500e97202 */ /* 0x000fe20000000f00 */
[----:B------:R-:W-:-:S02]  /*2bb60*/  IMAD.MOV.U32 R153, RZ, RZ, R155 ;  /* 0x000000ffff997224 */ /* 0x000fc400078e009b */
[----:B------:R-:W-:Y:S01]  /*2bb70*/  IMAD.MOV.U32 R155, RZ, RZ, R157 ;  /* 0x000000ffff9b7224 */ /* 0x000fe200078e009d */
[----:B------:R-:W-:Y:S01]  /*2bb80*/  MOV R157, R159 ;  /* 0x0000009f009d7202 */ /* 0x000fe20000000f00 */
[----:B------:R-:W-:Y:S02]  /*2bb90*/  IMAD.MOV.U32 R234, RZ, RZ, R36 ;  /* 0x000000ffffea7224 */ /* 0x000fe400078e0024 */
[----:B------:R-:W-:Y:S02]  /*2bba0*/  IMAD.MOV.U32 R159, RZ, RZ, R161 ;  /* 0x000000ffff9f7224 */ /* 0x000fe400078e00a1 */
[----:B------:R-:W-:Y:S02]  /*2bbb0*/  IMAD.MOV.U32 R161, RZ, RZ, R42 ;  /* 0x000000ffffa17224 */ /* 0x000fe400078e002a */
[----:B------:R-:W-:Y:S02]  /*2bbc0*/  IMAD.MOV.U32 R232, RZ, RZ, R233 ;  /* 0x000000ffffe87224 */ /* 0x000fe400078e00e9 */
[----:B------:R-:W-:-:S02]  /*2bbd0*/  IMAD.MOV.U32 R233, RZ, RZ, R234 ;  /* 0x000000ffffe97224 */ /* 0x000fc400078e00ea */
[----:B------:R-:W-:Y:S02]  /*2bbe0*/  IMAD.MOV.U32 R234, RZ, RZ, R38 ;  /* 0x000000ffffea7224 */ /* 0x000fe400078e0026 */
[----:B------:R-:W-:Y:S02]  /*2bbf0*/  IMAD.MOV.U32 R151, RZ, RZ, R153 ;  /* 0x000000ffff977224 */ /* 0x000fe400078e0099 */
[----:B------:R-:W-:Y:S01]  /*2bc00*/  IMAD.MOV.U32 R153, RZ, RZ, R155 ;  /* 0x000000ffff997224 */ /* 0x000fe200078e009b */
[----:B------:R-:W-:Y:S01]  /*2bc10*/  MOV R155, R157 ;  /* 0x0000009d009b7202 */ /* 0x000fe20000000f00 */
[----:B------:R-:W-:Y:S02]  /*2bc20*/  IMAD.MOV.U32 R157, RZ, RZ, R159 ;  /* 0x000000ffff9d7224 */ /* 0x000fe400078e009f */
[----:B------:R-:W-:Y:S02]  /*2bc30*/  IMAD.MOV.U32 R159, RZ, RZ, R161 ;  /* 0x000000ffff9f7224 */ /* 0x000fe400078e00a1 */
[----:B------:R-:W-:-:S02]  /*2bc40*/  IMAD.MOV.U32 R161, RZ, RZ, R239 ;  /* 0x000000ffffa17224 */ /* 0x000fc400078e00ef */
[----:B------:R-:W-:Y:S01]  /*2bc50*/  IMAD.MOV.U32 R239, RZ, RZ, R40 ;  /* 0x000000ffffef7224 */ /* 0x000fe200078e0028 */
[----:B--2---:R-:W-:-:S05]  /*2bc60*/  LEA R56, P1, R49, R4, 0x2 ;  /* 0x0000000431387211 */ /* 0x004fca00078210ff */
[----:B------:R-:W-:Y:S04]  /*2bc70*/  STL [R1+0xb48], R56 ;  /* 0x000b483801007387 */ /* 0x000fe80000100800 */
[----:B------:R1:W-:Y:S04]  /*2bc80*/  STL.64 [R1+0xb68], R32 ;  /* 0x000b682001007387 */ /* 0x0003e80000100a00 */
[----:B-1----:R-:W2:Y:S04]  /*2bc90*/  LDL.LU.64 R32, [R1+0x5588] ;  /* 0x0055880001207983 */ /* 0x002ea80000300a00 */
[----:B------:R1:W-:Y:S04]  /*2bca0*/  STL.64 [R1+0xb60], R44 ;  /* 0x000b602c01007387 */ /* 0x0003e80000100a00 */
[----:B-1----:R-:W5:Y:S01]  /*2bcb0*/  LDL.LU.64 R44, [R1+0x5580] ;  /* 0x00558000012c7983 */ /* 0x002f620000300a00 */
[----:B------:R-:W-:-:S04]  /*2bcc0*/  LEA R36, P0, R48, R4, 0x2 ;  /* 0x0000000430247211 */ /* 0x000fc800078010ff */
[----:B------:R-:W-:Y:S02]  /*2bcd0*/  LEA.HI.X.SX32 R37, R48, R0, 0x2, P0 ;  /* 0x0000000030257211 */ /* 0x000fe400000f16ff */
[----:B----4-:R-:W-:-:S05]  /*2bce0*/  LEA R54, P4, R47, R4, 0x2 ;  /* 0x000000042f367211 */ /* 0x010fca00078810ff */
[----:B------:R-:W-:Y:S04]  /*2bcf0*/  STL [R1+0xb38], R54 ;  /* 0x000b383601007387 */ /* 0x000fe80000100800 */
[----:B------:R1:W-:Y:S02]  /*2bd00*/  STL [R1+0xb5c], R53 ;  /* 0x000b5c3501007387 */ /* 0x0003e40000100800 */
[----:B-1----:R-:W-:Y:S02]  /*2bd10*/  IMAD.MOV.U32 R53, RZ, RZ, R57 ;  /* 0x000000ffff357224 */ /* 0x002fe400078e0039 */
[----:B------:R1:W-:Y:S02]  /*2bd20*/  STL.64 [R1+0xb50], R34 ;  /* 0x000b502201007387 */ /* 0x0003e40000100a00 */
[----:B------:R-:W-:Y:S01]  /*2bd30*/  IMAD.MOV.U32 R51, RZ, RZ, R53 ;  /* 0x000000ffff337224 */ /* 0x000fe200078e0035 */
[----:B------:R-:W-:Y:S01]  /*2bd40*/  LEA.HI.X.SX32 R51, R49, R0, 0x2, P1 ;  /* 0x0000000031337211 */ /* 0x000fe200008f16ff */
[----:B------:R-:W-:Y:S01]  /*2bd50*/  IMAD.MOV.U32 R53, RZ, RZ, R55 ;  /* 0x000000ffff357224 */ /* 0x000fe200078e0037 */
[C---:B------:R-:W-:Y:S01]  /*2bd60*/  LEA R38, P3, R46.reuse, R4, 0x2 ;  /* 0x000000042e267211 */ /* 0x040fe200078610ff */
[----:B-1----:R-:W4:Y:S04]  /*2bd70*/  LDL.LU.64 R34, [R1+0x5578] ;  /* 0x0055780001227983 */ /* 0x002f280000300a00 */
[----:B------:R-:W3:Y:S04]  /*2bd80*/  LDL.LU R42, [R1+0x5570] ;  /* 0x00557000012a7983 */ /* 0x000ee80000300800 */
[----:B------:R1:W-:Y:S01]  /*2bd90*/  STL [R1+0xb4c], R51 ;  /* 0x000b4c3301007387 */ /* 0x0003e20000100800 */
[----:B------:R-:W-:Y:S01]  /*2bda0*/  LEA.HI.X.SX32 R39, R46, R0, 0x2, P3 ;  /* 0x000000002e277211 */ /* 0x000fe200018f16ff */
[----:B-1----:R-:W-:-:S02]  /*2bdb0*/  IMAD.MOV.U32 R51, RZ, RZ, R53 ;  /* 0x000000ffff337224 */ /* 0x002fc400078e0035 */
[----:B------:R1:W-:Y:S02]  /*2bdc0*/  STL.64 [R1+0xb40], R36 ;  /* 0x000b402401007387 */ /* 0x0003e40000100a00 */
[----:B------:R-:W-:Y:S01]  /*2bdd0*/  IMAD.MOV.U32 R49, RZ, RZ, R51 ;  /* 0x000000ffff317224 */ /* 0x000fe200078e0033 */
[----:B------:R-:W-:Y:S01]  /*2bde0*/  LEA.HI.X.SX32 R49, R47, R0, 0x2, P4 ;  /* 0x000000002f317211 */ /* 0x000fe200020f16ff */
[----:B-1----:R-:W2:Y:S04]  /*2bdf0*/  LDL.LU.64 R36, [R1+0x5568] ;  /* 0x0055680001247983 */ /* 0x002ea80000300a00 */
[----:B------:R-:W2:Y:S04]  /*2be00*/  LDL.LU R40, [R1+0x5560] ;  /* 0x0055600001287983 */ /* 0x000ea80000300800 */
[----:B------:R-:W-:Y:S04]  /*2be10*/  STL [R1+0xb3c], R49 ;  /* 0x000b3c3101007387 */ /* 0x000fe80000100800 */
[----:B------:R1:W-:Y:S04]  /*2be20*/  STL.64 [R1+0xb30], R38 ;  /* 0x000b302601007387 */ /* 0x0003e80000100a00 */
[----:B-1----:R-:W2:Y:S01]  /*2be30*/  LDL.LU.64 R38, [R1+0x5558] ;  /* 0x0055580001267983 */ /* 0x002ea20000300a00 */
[----:B------:R-:W-:-:S02]  /*2be40*/  IMAD.MOV.U32 R52, RZ, RZ, R58 ;  /* 0x000000ffff347224 */ /* 0x000fc400078e003a */
[----:B------:R-:W-:-:S04]  /*2be50*/  IMAD.MOV.U32 R52, RZ, RZ, R56 ;  /* 0x000000ffff347224 */ /* 0x000fc800078e0038 */
[----:B------:R-:W-:Y:S02]  /*2be60*/  IMAD.MOV.U32 R50, RZ, RZ, R52 ;  /* 0x000000ffff327224 */ /* 0x000fe400078e0034 */
[----:B------:R-:W-:Y:S02]  /*2be70*/  IMAD.MOV.U32 R52, RZ, RZ, R54 ;  /* 0x000000ffff347224 */ /* 0x000fe400078e0036 */
[----:B------:R-:W-:Y:S02]  /*2be80*/  IMAD R43, R43, UR4, RZ ;  /* 0x000000042b2b7c24 */ /* 0x000fe4000f8e02ff */
[----:B------:R-:W-:Y:S02]  /*2be90*/  IMAD R41, R41, UR4, RZ ;  /* 0x0000000429297c24 */ /* 0x000fe4000f8e02ff */
[----:B------:R-:W-:Y:S01]  /*2bea0*/  IMAD.MOV.U32 R50, RZ, RZ, R52 ;  /* 0x000000ffff327224 */ /* 0x000fe200078e0034 */
[----:B------:R-:W-:-:S03]  /*2beb0*/  LEA R54, P2, R43, R4, 0x2 ;  /* 0x000000042b367211 */ /* 0x000fc600078410ff */
[----:B------:R-:W-:Y:S01]  /*2bec0*/  IMAD.MOV.U32 R48, RZ, RZ, R50 ;  /* 0x000000ffff307224 */ /* 0x000fe200078e0032 */
[----:B------:R-:W-:Y:S02]  /*2bed0*/  LEA R50, P0, R41, R4, 0x2 ;  /* 0x0000000429327211 */ /* 0x000fe400078010ff */
[-C--:B------:R-:W-:Y:S02]  /*2bee0*/  LEA.HI.X.SX32 R55, R43, R0.reuse, 0x2, P2 ;  /* 0x000000002b377211 */ /* 0x080fe400010f16ff */
[----:B------:R-:W-:Y:S01]  /*2bef0*/  LEA.HI.X.SX32 R51, R41, R0, 0x2, P0 ;  /* 0x0000000029337211 */ /* 0x000fe200000f16ff */
        /* <DEDUP_REMOVED lines=20> */
[----:B------:R-:W-:Y:S01]  /*2c040*/  IMAD R166, R166, UR4, RZ ;  /* 0x00000004a6a67c24 */ /* 0x000fe2000f8e02ff */
[----:B-----5:R-:W-:-:S02]  /*2c050*/  LEA R58, P6, R45, R4, 0x2 ;  /* 0x000000042d3a7211 */ /* 0x020fc400078c10ff */
[C---:B------:R-:W-:Y:S02]  /*2c060*/  LEA R56, P5, R44.reuse, R4, 0x2 ;  /* 0x000000042c387211 */ /* 0x040fe400078a10ff */
[-C--:B------:R-:W-:Y:S02]  /*2c070*/  LEA.HI.X.SX32 R59, R45, R0.reuse, 0x2, P6 ;  /* 0x000000002d3b7211 */ /* 0x080fe400030f16ff */
[----:B------:R-:W-:-:S03]  /*2c080*/  LEA.HI.X.SX32 R57, R44, R0, 0x2, P5 ;  /* 0x000000002c397211 */ /* 0x000fc600028f16ff */
[----:B------:R-:W-:Y:S04]  /*2c090*/  STL.64 [R1+0xb28], R58 ;  /* 0x000b283a01007387 */ /* 0x000fe80000100a00 */
[----:B------:R-:W-:Y:S04]  /*2c0a0*/  STL.64 [R1+0xb20], R56 ;  /* 0x000b203801007387 */ /* 0x000fe80000100a00 */
[----:B------:R-:W-:Y:S01]  /*2c0b0*/  STL.64 [R1+0xb18], R54 ;  /* 0x000b183601007387 */ /* 0x000fe20000100a00 */
[----:B---3--:R-:W-:-:S04]  /*2c0c0*/  LEA R52, P1, R42, R4, 0x2 ;  /* 0x000000042a347211 */ /* 0x008fc800078210ff */
[----:B------:R-:W-:-:S05]  /*2c0d0*/  LEA.HI.X.SX32 R53, R42, R0, 0x2, P1 ;  /* 0x000000002a357211 */ /* 0x000fca00008f16ff */
[----:B------:R4:W-:Y:S04]  /*2c0e0*/  STL.64 [R1+0xb10], R52 ;  /* 0x000b103401007387 */ /* 0x0009e80000100a00 */
[----:B------:R1:W-:Y:S01]  /*2c0f0*/  STL.64 [R1+0xb08], R50 ;  /* 0x000b083201007387 */ /* 0x0003e20000100a00 */
[-C--:B----4-:R-:W-:Y:S02]  /*2c100*/  LEA R52, P1, R35, R4.reuse, 0x2 ;  /* 0x0000000423347211 */ /* 0x090fe400078210ff */
[CC--:B--2---:R-:W-:Y:S02]  /*2c110*/  LEA R48, P4, R40.reuse, R4.reuse, 0x2 ;  /* 0x0000000428307211 */ /* 0x0c4fe400078810ff */
[----:B------:R-:W-:Y:S02]  /*2c120*/  LEA R56, P5, R37, R4, 0x2 ;  /* 0x0000000425387211 */ /* 0x000fe400078a10ff */
[----:B------:R-:W-:-:S02]  /*2c130*/  LEA.HI.X.SX32 R49, R40, R0, 0x2, P4 ;  /* 0x0000000028317211 */ /* 0x000fc400020f16ff */
[-C--:B------:R-:W-:Y:S02]  /*2c140*/  LEA R54, P2, R36, R4.reuse, 0x2 ;  /* 0x0000000424367211 */ /* 0x080fe400078410ff */
[----:B-1----:R-:W-:Y:S01]  /*2c150*/  LEA R50, P0, R34, R4, 0x2 ;  /* 0x0000000422327211 */ /* 0x002fe200078010ff */
[----:B------:R1:W-:Y:S01]  /*2c160*/  STL.64 [R1+0xb00], R48 ;  /* 0x000b003001007387 */ /* 0x0003e20000100a00 */
[----:B------:R-:W-:Y:S02]  /*2c170*/  LEA.HI.X.SX32 R57, R37, R0, 0x2, P5 ;  /* 0x0000000025397211 */ /* 0x000fe400028f16ff */
[CC--:B------:R-:W-:Y:S02]  /*2c180*/  LEA R46, P3, R39.reuse, R4.reuse, 0x2 ;  /* 0x00000004272e7211 */ /* 0x0c0fe400078610ff */
[----:B------:R-:W-:Y:S02]  /*2c190*/  LEA R58, P6, R38, R4, 0x2 ;  /* 0x00000004263a7211 */ /* 0x000fe400078c10ff */
[----:B------:R-:W-:-:S02]  /*2c1a0*/  LEA.HI.X.SX32 R47, R39, R0, 0x2, P3 ;  /* 0x00000000272f7211 */ /* 0x000fc400018f16ff */
[----:B------:R-:W-:Y:S02]  /*2c1b0*/  LEA.HI.X.SX32 R59, R38, R0, 0x2, P6 ;  /* 0x00000000263b7211 */ /* 0x000fe400030f16ff */
[----:B-1----:R-:W-:Y:S01]  /*2c1c0*/  LEA R48, P4, R33, R4, 0x2 ;  /* 0x0000000421307211 */ /* 0x002fe200078810ff */
[----:B------:R1:W-:Y:S01]  /*2c1d0*/  STL.64 [R1+0xaf8], R46 ;  /* 0x000af82e01007387 */ /* 0x0003e20000100a00 */
[----:B------:R-:W-:Y:S02]  /*2c1e0*/  LEA.HI.X.SX32 R55, R36, R0, 0x2, P2 ;  /* 0x0000000024377211 */ /* 0x000fe400010f16ff */
[----:B------:R-:W-:Y:S02]  /*2c1f0*/  LEA R44, P6, R31, R4, 0x2 ;  /* 0x000000041f2c7211 */ /* 0x000fe400078c10ff */
[----:B------:R-:W-:Y:S01]  /*2c200*/  LEA.HI.X.SX32 R53, R35, R0, 0x2, P1 ;  /* 0x0000000023357211 */ /* 0x000fe200008f16ff */
[----:B------:R-:W-:Y:S01]  /*2c210*/  STL.64 [R1+0xaf0], R58 ;  /* 0x000af03a01007387 */ /* 0x000fe20000100a00 */
[----:B------:R-:W-:-:S02]  /*2c220*/  LEA R42, P5, R30, R4, 0x2 ;  /* 0x000000041e2a7211 */ /* 0x000fc400078a10ff */
[----:B------:R-:W-:Y:S02]  /*2c230*/  LEA.HI.X.SX32 R51, R34, R0, 0x2, P0 ;  /* 0x0000000022337211 */ /* 0x000fe400000f16ff */
[-C--:B-1----:R-:W-:Y:S01]  /*2c240*/  LEA R46, P3, R32, R4.reuse, 0x2 ;  /* 0x00000004202e7211 */ /* 0x082fe200078610ff */
[----:B------:R-:W-:Y:S01]  /*2c250*/  STL.64 [R1+0xae8], R56 ;  /* 0x000ae83801007387 */ /* 0x000fe20000100a00 */
[----:B------:R-:W-:Y:S02]  /*2c260*/  LEA R40, P2, R29, R4, 0x2 ;  /* 0x000000041d287211 */ /* 0x000fe400078410ff */
[----:B------:R-:W-:Y:S01]  /*2c270*/  LEA.HI.X.SX32 R49, R33, R0, 0x2, P4 ;  /* 0x0000000021317211 */ /* 0x000fe200020f16ff */
[----:B------:R-:W-:Y:S01]  /*2c280*/  STL.64 [R1+0xae0], R54 ;  /* 0x000ae03601007387 */ /* 0x000fe20000100a00 */
[----:B------:R-:W-:Y:S02]  /*2c290*/  LEA R38, P1, R28, R4, 0x2 ;  /* 0x000000041c267211 */ /* 0x000fe400078210ff */
[----:B------:R-:W-:Y:S01]  /*2c2a0*/  LEA.HI.X.SX32 R47, R32, R0, 0x2, P3 ;  /* 0x00000000202f7211 */ /* 0x000fe200018f16ff */
[----:B------:R-:W-:Y:S01]  /*2c2b0*/  STL.64 [R1+0xad8], R52 ;  /* 0x000ad83401007387 */ /* 0x000fe20000100a00 */
[----:B------:R-:W-:-:S02]  /*2c2c0*/  LEA R36, P0, R27, R4, 0x2 ;  /* 0x000000041b247211 */ /* 0x000fc400078010ff */
[----:B------:R-:W-:Y:S01]  /*2c2d0*/  LEA.HI.X.SX32 R45, R31, R0, 0x2, P6 ;  /* 0x000000001f2d7211 */ /* 0x000fe200030f16ff */
[----:B------:R-:W-:Y:S01]  /*2c2e0*/  STL.64 [R1+0xad0], R50 ;  /* 0x000ad03201007387 */ /* 0x000fe20000100a00 */
[----:B------:R-:W-:Y:S02]  /*2c2f0*/  LEA R34, P4, R26, R4, 0x2 ;  /* 0x000000041a227211 */ /* 0x000fe400078810ff */
[-C--:B------:R-:W-:Y:S01]  /*2c300*/  LEA.HI.X.SX32 R43, R30, R0.reuse, 0x2, P5 ;  /* 0x000000001e2b7211 */ /* 0x080fe200028f16ff */
[----:B------:R-:W-:Y:S01]  /*2c310*/  STL.64 [R1+0xac8], R48 ;  /* 0x000ac83001007387 */ /* 0x000fe20000100a00 */
[-C--:B------:R-:W-:Y:S02]  /*2c320*/  LEA.HI.X.SX32 R41, R29, R0.reuse, 0x2, P2 ;  /* 0x000000001d297211 */ /* 0x080fe400010f16ff */
[-C--:B------:R-:W-:Y:S01]  /*2c330*/  LEA.HI.X.SX32 R39, R28, R0.reuse, 0x2, P1 ;  /* 0x000000001c277211 */ /* 0x080fe200008f16ff */
[----:B------:R1:W-:Y:S01]  /*2c340*/  STL.64 [R1+0xac0], R46 ;  /* 0x000ac02e01007387 */ /* 0x0003e20000100a00 */
[----:B------:R-:W-:-:S02]  /*2c350*/  LEA.HI.X.SX32 R37, R27, R0, 0x2, P0 ;  /* 0x000000001b257211 */ /* 0x000fc400000f16ff */
[----:B------:R-:W-:Y:S01]  /*2c360*/  LEA.HI.X.SX32 R35, R26, R0, 0x2, P4 ;  /* 0x000000001a237211 */ /* 0x000fe200020f16ff */
[----:B------:R2:W-:Y:S04]  /*2c370*/  STL.64 [R1+0xab8], R44 ;  /* 0x000ab82c01007387 */ /* 0x0005e80000100a00 */
[----:B------:R3:W-:Y:S01]  /*2c380*/  STL.64 [R1+0xab0], R42 ;  /* 0x000ab02a01007387 */ /* 0x0007e20000100a00 */
[----:B-1----:R-:W-:-:S03]  /*2c390*/  LEA R46, P3, R25, R4, 0x2 ;  /* 0x00000004192e7211 */ /* 0x002fc600078610ff */
[----:B------:R1:W-:Y:S01]  /*2c3a0*/  STL.64 [R1+0xaa8], R40 ;  /* 0x000aa82801007387 */ /* 0x0003e20000100a00 */
[----:B--2---:R-:W-:-:S03]  /*2c3b0*/  LEA R44, P6, R24, R4, 0x2 ;  /* 0x00000004182c7211 */ /* 0x004fc600078c10ff */
[----:B------:R2:W-:Y:S01]  /*2c3c0*/  STL.64 [R1+0xaa0], R38 ;  /* 0x000aa02601007387 */ /* 0x0005e20000100a00 */
[----:B------:R-:W-:Y:S02]  /*2c3d0*/  LEA.HI.X.SX32 R47, R25, R0, 0x2, P3 ;  /* 0x00000000192f7211 */ /* 0x000fe400018f16ff */
[C---:B---3--:R-:W-:Y:S01]  /*2c3e0*/  LEA R42, P5, R23.reuse, R4, 0x2 ;  /* 0x00000004172a7211 */ /* 0x048fe200078a10ff */
[----:B------:R3:W-:Y:S01]  /*2c3f0*/  STL.64 [R1+0xa98], R36 ;  /* 0x000a982401007387 */ /* 0x0007e20000100a00 */
[----:B------:R-:W-:Y:S02]  /*2c400*/  LEA.HI.X.SX32 R45, R24, R0, 0x2, P6 ;  /* 0x00000000182d7211 */ /* 0x000fe400030f16ff */
[----:B-1----:R-:W-:Y:S01]  /*2c410*/  LEA R40, P2, R22, R4, 0x2 ;  /* 0x0000000416287211 */ /* 0x002fe200078410ff */
[----:B------:R1:W-:Y:S01]  /*2c420*/  STL.64 [R1+0xa90], R34 ;  /* 0x000a902201007387 */ /* 0x0003e20000100a00 */
[----:B------:R-:W-:Y:S02]  /*2c430*/  LEA.HI.X.SX32 R43, R23, R0, 0x2, P5 ;  /* 0x00000000172b7211 */ /* 0x000fe400028f16ff */
[----:B--2---:R-:W-:-:S02]  /*2c440*/  LEA R38, P1, R21, R4, 0x2 ;  /* 0x0000000415267211 */ /* 0x004fc400078210ff */
[-C--:B------:R-:W-:Y:S02]  /*2c450*/  LEA R32, P3, R18, R4.reuse, 0x2 ;  /* 0x0000000412207211 */ /* 0x080fe400078610ff */
[----:B---3--:R-:W-:Y:S02]  /*2c460*/  LEA R36, P0, R20, R4, 0x2 ;  /* 0x0000000414247211 */ /* 0x008fe400078010ff */
[----:B------:R-:W-:Y:S02]  /*2c470*/  LEA.HI.X.SX32 R41, R22, R0, 0x2, P2 ;  /* 0x0000000016297211 */ /* 0x000fe400010f16ff */
[-C--:B-1----:R-:W-:Y:S01]  /*2c480*/  LEA R34, P4, R19, R4.reuse, 0x2 ;  /* 0x0000000413227211 */ /* 0x082fe200078810ff */
        /* <DEDUP_REMOVED lines=47> */
[-C--:B------:R-:W-:Y:S01]  /*2c780*/  LEA.HI.X.SX32 R23, R6, R0.reuse, 0x2, P0 ;  /* 0x0000000006177211 */ /* 0x080fe200000f16ff */
[----:B------:R-:W-:Y:S01]  /*2c790*/  STL.64 [R1+0xa08], R28 ;  /* 0x000a081c01007387 */ /* 0x000fe20000100a00 */
[----:B------:R-:W-:Y:S02]  /*2c7a0*/  LEA.HI.X.SX32 R21, R5, R0, 0x2, P4 ;  /* 0x0000000005157211 */ /* 0x000fe400020f16ff */
[----:B------:R-:W-:Y:S01]  /*2c7b0*/  LEA R12, P2, R90, R4, 0x2 ;  /* 0x000000045a0c7211 */ /* 0x000fe200078410ff */
[----:B------:R-:W-:Y:S01]  /*2c7c0*/  STL.64 [R1+0xa00], R26 ;  /* 0x000a001a01007387 */ /* 0x000fe20000100a00 */
[-C--:B------:R-:W-:Y:S02]  /*2c7d0*/  LEA.HI.X.SX32 R19, R3, R0.reuse, 0x2, P3 ;  /* 0x0000000003137211 */ /* 0x080fe400018f16ff */
        /* <DEDUP_REMOVED lines=9> */
[-C--:B------:R-:W-:Y:S01]  /*2c870*/  LEA.HI.X.SX32 R11, R92, R0.reuse, 0x2, P1 ;  /* 0x000000005c0b7211 */ /* 0x080fe200008f16ff */
[----:B------:R1:W-:Y:S01]  /*2c880*/  STL.64 [R1+0x9e0], R18 ;  /* 0x0009e01201007387 */ /* 0x0003e20000100a00 */
[----:B------:R-:W-:-:S03]  /*2c890*/  LEA.HI.X.SX32 R9, R94, R0, 0x2, P0 ;  /* 0x000000005e097211 */ /* 0x000fc600000f16ff */
[----:B------:R2:W-:Y:S01]  /*2c8a0*/  STL.64 [R1+0x9d8], R16 ;  /* 0x0009d81001007387 */ /* 0x0005e20000100a00 */
[----:B------:R-:W-:-:S03]  /*2c8b0*/  LEA.HI.X.SX32 R7, R96, R0, 0x2, P4 ;  /* 0x0000000060077211 */ /* 0x000fc600020f16ff */
[----:B------:R3:W-:Y:S01]  /*2c8c0*/  STL.64 [R1+0x9d0], R14 ;  /* 0x0009d00e01007387 */ /* 0x0007e20000100a00 */
[----:B-1----:R-:W-:-:S03]  /*2c8d0*/  LEA R18, P3, R98, R4, 0x2 ;  /* 0x0000000462127211 */ /* 0x002fc600078610ff */
[----:B------:R1:W-:Y:S01]  /*2c8e0*/  STL.64 [R1+0x9c8], R12 ;  /* 0x0009c80c01007387 */ /* 0x0003e20000100a00 */
[----:B--2---:R-:W-:-:S03]  /*2c8f0*/  LEA R16, P6, R100, R4, 0x2 ;  /* 0x0000000464107211 */ /* 0x004fc600078c10ff */
[----:B------:R2:W-:Y:S01]  /*2c900*/  STL.64 [R1+0x9c0], R10 ;  /* 0x0009c00a01007387 */ /* 0x0005e20000100a00 */
[----:B------:R-:W-:Y:S02]  /*2c910*/  LEA.HI.X.SX32 R19, R98, R0, 0x2, P3 ;  /* 0x0000000062137211 */ /* 0x000fe400018f16ff */
[----:B---3--:R-:W-:Y:S02]  /*2c920*/  LEA R14, P5, R102, R4, 0x2 ;  /* 0x00000004660e7211 */ /* 0x008fe400078a10ff */
[----:B------:R-:W-:Y:S02]  /*2c930*/  LEA.HI.X.SX32 R17, R100, R0, 0x2, P6 ;  /* 0x0000000064117211 */ /* 0x000fe400030f16ff */
[----:B-1----:R-:W-:Y:S01]  /*2c940*/  LEA R12, P2, R104, R4, 0x2 ;  /* 0x00000004680c7211 */ /* 0x002fe200078410ff */
[----:B------:R1:W-:Y:S01]  /*2c950*/  STL.64 [R1+0x9b8], R8 ;  /* 0x0009b80801007387 */ /* 0x0003e20000100a00 */
[----:B------:R-:W-:Y:S02]  /*2c960*/  LEA.HI.X.SX32 R15, R102, R0, 0x2, P5 ;  /* 0x00000000660f7211 */ /* 0x000fe400028f16ff */
[----:B--2---:R-:W-:Y:S01]  /*2c970*/  LEA R10, P1, R106, R4, 0x2 ;  /* 0x000000046a0a7211 */ /* 0x004fe200078210ff */
[----:B------:R2:W-:Y:S01]  /*2c980*/  STL.64 [R1+0x9b0], R6 ;  /* 0x0009b00601007387 */ /* 0x0005e20000100a00 */
[----:B------:R-:W-:-:S02]  /*2c990*/  LEA.HI.X.SX32 R13, R104, R0, 0x2, P2 ;  /* 0x00000000680d7211 */ /* 0x000fc400010f16ff */
[----:B------:R-:W-:Y:S01]  /*2c9a0*/  LEA R2, P3, R112, R4, 0x2 ;  /* 0x0000000470027211 */ /* 0x000fe200078610ff */
[----:B------:R-:W-:Y:S01]  /*2c9b0*/  STL.64 [R1+0x9a8], R18 ;  /* 0x0009a81201007387 */ /* 0x000fe20000100a00 */
[----:B------:R-:W-:Y:S02]  /*2c9c0*/  LEA.HI.X.SX32 R11, R106, R0, 0x2, P1 ;  /* 0x000000006a0b7211 */ /* 0x000fe400008f16ff */
[-C--:B-1----:R-:W-:Y:S01]  /*2c9d0*/  LEA R8, P0, R108, R4.reuse, 0x2 ;  /* 0x000000046c087211 */ /* 0x082fe200078010ff */
[----:B------:R1:W-:Y:S01]  /*2c9e0*/  STL.64 [R1+0x9a0], R16 ;  /* 0x0009a01001007387 */ /* 0x0003e20000100a00 */
[----:B--2---:R-:W-:-:S03]  /*2c9f0*/  LEA R6, P4, R110, R4, 0x2 ;  /* 0x000000046e067211 */ /* 0x004fc600078810ff */
[----:B------:R2:W-:Y:S01]  /*2ca00*/  STL.64 [R1+0x998], R14 ;  /* 0x0009980e01007387 */ /* 0x0005e20000100a00 */
[-C--:B------:R-:W-:Y:S02]  /*2ca10*/  LEA.HI.X.SX32 R9, R108, R0.reuse, 0x2, P0 ;  /* 0x000000006c097211 */ /* 0x080fe400000f16ff */
[-C--:B------:R-:W-:Y:S01]  /*2ca20*/  LEA.HI.X.SX32 R7, R110, R0.reuse, 0x2, P4 ;  /* 0x000000006e077211 */ /* 0x080fe200020f16ff */
[----:B------:R3:W-:Y:S01]  /*2ca30*/  STL.64 [R1+0x990], R12 ;  /* 0x0009900c01007387 */ /* 0x0007e20000100a00 */
[----:B------:R-:W-:Y:S02]  /*2ca40*/  LEA.HI.X.SX32 R3, R112, R0, 0x2, P3 ;  /* 0x0000000070037211 */ /* 0x000fe400018f16ff */
[-C--:B-1----:R-:W-:Y:S01]  /*2ca50*/  LEA R16, P6, R114, R4.reuse, 0x2 ;  /* 0x0000000472107211 */ /* 0x082fe200078c10ff */
[----:B------:R1:W-:Y:S01]  /*2ca60*/  STL.64 [R1+0x988], R10 ;  /* 0x0009880a01007387 */ /* 0x0003e20000100a00 */
[----:B--2---:R-:W-:Y:S02]  /*2ca70*/  LEA R14, P5, R116, R4, 0x2 ;  /* 0x00000004740e7211 */ /* 0x004fe400078a10ff */
[----:B------:R-:W-:-:S02]  /*2ca80*/  LEA.HI.X.SX32 R17, R114, R0, 0x2, P6 ;  /* 0x0000000072117211 */ /* 0x000fc400030f16ff */
[----:B---3--:R-:W-:Y:S01]  /*2ca90*/  LEA R12, P2, R118, R4, 0x2 ;  /* 0x00000004760c7211 */ /* 0x008fe200078410ff */
[----:B------:R2:W-:Y:S01]  /*2caa0*/  STL.64 [R1+0x980], R8 ;  /* 0x0009800801007387 */ /* 0x0005e20000100a00 */
[----:B------:R-:W-:Y:S02]  /*2cab0*/  LEA.HI.X.SX32 R15, R116, R0, 0x2, P5 ;  /* 0x00000000740f7211 */ /* 0x000fe400028f16ff */
[----:B-1----:R-:W-:Y:S01]  /*2cac0*/  LEA R10, P1, R120, R4, 0x2 ;  /* 0x00000004780a7211 */ /* 0x002fe200078210ff */
[----:B------:R1:W-:Y:S01]  /*2cad0*/  STL.64 [R1+0x978], R6 ;  /* 0x0009780601007387 */ /* 0x0003e20000100a00 */
[-C--:B------:R-:W-:Y:S02]  /*2cae0*/  LEA.HI.X.SX32 R13, R118, R0.reuse, 0x2, P2 ;  /* 0x00000000760d7211 */ /* 0x080fe400010f16ff */
[----:B------:R-:W-:Y:S01]  /*2caf0*/  LEA.HI.X.SX32 R11, R120, R0, 0x2, P1 ;  /* 0x00000000780b7211 */ /* 0x000fe200008f16ff */
[----:B------:R3:W-:Y:S01]  /*2cb00*/  STL.64 [R1+0x970], R2 ;  /* 0x0009700201007387 */ /* 0x0007e20000100a00 */
[----:B--2---:R-:W-:-:S03]  /*2cb10*/  LEA R8, P0, R122, R4, 0x2 ;  /* 0x000000047a087211 */ /* 0x004fc600078010ff */
[----:B------:R2:W-:Y:S01]  /*2cb20*/  STL.64 [R1+0x968], R16 ;  /* 0x0009681001007387 */ /* 0x0005e20000100a00 */
[----:B-1----:R-:W-:-:S03]  /*2cb30*/  LEA R6, P4, R124, R4, 0x2 ;  /* 0x000000047c067211 */ /* 0x002fc600078810ff */
[----:B------:R1:W-:Y:S01]  /*2cb40*/  STL.64 [R1+0x960], R14 ;  /* 0x0009600e01007387 */ /* 0x0003e20000100a00 */
[----:B------:R-:W-:Y:S02]  /*2cb50*/  LEA.HI.X.SX32 R9, R122, R0, 0x2, P0 ;  /* 0x000000007a097211 */ /* 0x000fe400000f16ff */
[----:B---3--:R-:W-:Y:S01]  /*2cb60*/  LEA R2, P3, R126, R4, 0x2 ;  /* 0x000000047e027211 */ /* 0x008fe200078610ff */
[----:B------:R3:W-:Y:S01]  /*2cb70*/  STL.64 [R1+0x958], R12 ;  /* 0x0009580c01007387 */ /* 0x0007e20000100a00 */
[----:B------:R-:W-:Y:S02]  /*2cb80*/  LEA.HI.X.SX32 R7, R124, R0, 0x2, P4 ;  /* 0x000000007c077211 */ /* 0x000fe400020f16ff */
[----:B--2---:R-:W-:Y:S01]  /*2cb90*/  LEA R16, P6, R128, R4, 0x2 ;  /* 0x0000000480107211 */ /* 0x004fe200078c10ff */
[----:B------:R2:W-:Y:S01]  /*2cba0*/  STL.64 [R1+0x950], R10 ;  /* 0x0009500a01007387 */ /* 0x0005e20000100a00 */
[----:B------:R-:W-:Y:S02]  /*2cbb0*/  LEA.HI.X.SX32 R3, R126, R0, 0x2, P3 ;  /* 0x000000007e037211 */ /* 0x000fe400018f16ff */
[----:B-1----:R-:W-:-:S02]  /*2cbc0*/  LEA R14, P5, R130, R4, 0x2 ;  /* 0x00000004820e7211 */ /* 0x002fc400078a10ff */
[----:B------:R-:W-:Y:S02]  /*2cbd0*/  LEA.HI.X.SX32 R17, R128, R0, 0x2, P6 ;  /* 0x0000000080117211 */ /* 0x000fe400030f16ff */
[----:B---3--:R-:W-:Y:S01]  /*2cbe0*/  LEA R12, P2, R132, R4, 0x2 ;  /* 0x00000004840c7211 */ /* 0x008fe200078410ff */
[----:B------:R1:W-:Y:S01]  /*2cbf0*/  STL.64 [R1+0x948], R8 ;  /* 0x0009480801007387 */ /* 0x0003e20000100a00 */
[----:B------:R-:W-:Y:S02]  /*2cc00*/  LEA.HI.X.SX32 R15, R130, R0, 0x2, P5 ;  /* 0x00000000820f7211 */ /* 0x000fe400028f16ff */
[C---:B--2---:R-:W-:Y:S01]  /*2cc10*/  LEA R10, P1, R133.reuse, R4, 0x2 ;  /* 0x00000004850a7211 */ /* 0x044fe200078210ff */
[----:B------:R2:W-:Y:S01]  /*2cc20*/  STL.64 [R1+0x940], R6 ;  /* 0x0009400601007387 */ /* 0x0005e20000100a00 */
[-C--:B------:R-:W-:Y:S02]  /*2cc30*/  LEA.HI.X.SX32 R13, R132, R0.reuse, 0x2, P2 ;  /* 0x00000000840d7211 */ /* 0x080fe400010f16ff */
[----:B------:R-:W-:Y:S01]  /*2cc40*/  LEA.HI.X.SX32 R11, R133, R0, 0x2, P1 ;  /* 0x00000000850b7211 */ /* 0x000fe200008f16ff */
[----:B------:R3:W-:Y:S01]  /*2cc50*/  STL.64 [R1+0x938], R2 ;  /* 0x0009380201007387 */ /* 0x0007e20000100a00 */
[----:B-1----:R-:W-:-:S03]  /*2cc60*/  LEA R8, P0, R134, R4, 0x2 ;  /* 0x0000000486087211 */ /* 0x002fc600078010ff */
[----:B------:R1:W-:Y:S01]  /*2cc70*/  STL.64 [R1+0x930], R16 ;  /* 0x0009301001007387 */ /* 0x0003e20000100a00 */
[----:B--2---:R-:W-:-:S03]  /*2cc80*/  LEA R6, P4, R135, R4, 0x2 ;  /* 0x0000000487067211 */ /* 0x004fc600078810ff */
[----:B------:R2:W-:Y:S01]  /*2cc90*/  STL.64 [R1+0x928], R14 ;  /* 0x0009280e01007387 */ /* 0x0005e20000100a00 */
[----:B------:R-:W-:Y:S02]  /*2cca0*/  LEA.HI.X.SX32 R9, R134, R0, 0x2, P0 ;  /* 0x0000000086097211 */ /* 0x000fe400000f16ff */
[----:B---3--:R-:W-:Y:S01]  /*2ccb0*/  LEA R2, P3, R136, R4, 0x2 ;  /* 0x0000000488027211 */ /* 0x008fe200078610ff */
[----:B------:R3:W-:Y:S01]  /*2ccc0*/  STL.64 [R1+0x920], R12 ;  /* 0x0009200c01007387 */ /* 0x0007e20000100a00 */
[----:B------:R-:W-:Y:S02]  /*2ccd0*/  LEA.HI.X.SX32 R7, R135, R0, 0x2, P4 ;  /* 0x0000000087077211 */ /* 0x000fe400020f16ff */
[----:B-1----:R-:W-:Y:S01]  /*2cce0*/  LEA R16, P6, R138, R4, 0x2 ;  /* 0x000000048a107211 */ /* 0x002fe200078c10ff */
[----:B------:R1:W-:Y:S01]  /*2ccf0*/  STL.64 [R1+0x918], R10 ;  /* 0x0009180a01007387 */ /* 0x0003e20000100a00 */
[----:B------:R-:W-:Y:S02]  /*2cd00*/  LEA.HI.X.SX32 R3, R136, R0, 0x2, P3 ;  /* 0x0000000088037211 */ /* 0x000fe400018f16ff */
[----:B--2---:R-:W-:-:S02]  /*2cd10*/  LEA R14, P5, R140, R4, 0x2 ;  /* 0x000000048c0e7211 */ /* 0x004fc400078a10ff */
[----:B------:R-:W-:Y:S02]  /*2cd20*/  LEA.HI.X.SX32 R17, R138, R0, 0x2, P6 ;  /* 0x000000008a117211 */ /* 0x000fe400030f16ff */
        /* <DEDUP_REMOVED lines=24> */
[----:B--2---:R-:W-:Y:S01]  /*2ceb0*/  LEA R10, P1, R158, R4, 0x2 ;  /* 0x000000049e0a7211 */ /* 0x004fe200078210ff */
[----:B------:R2:W-:Y:S01]  /*2cec0*/  STL.64 [R1+0x8d0], R6 ;  /* 0x0008d00601007387 */ /* 0x0005e20000100a00 */
[-C--:B------:R-:W-:Y:S01]  /*2ced0*/  LEA.HI.X.SX32 R13, R156, R0.reuse, 0x2, P2 ;  /* 0x000000009c0d7211 */ /* 0x080fe200010f16ff */
[----:B------:R-:W-:Y:S01]  /*2cee0*/  IMAD R168, R168, UR4, RZ ;  /* 0x00000004a8a87c24 */ /* 0x000fe2000f8e02ff */
[----:B------:R-:W-:Y:S01]  /*2cef0*/  LEA.HI.X.SX32 R11, R158, R0, 0x2, P1 ;  /* 0x000000009e0b7211 */ /* 0x000fe200008f16ff */
[----:B------:R3:W-:Y:S01]  /*2cf00*/  STL.64 [R1+0x8c8], R2 ;  /* 0x0008c80201007387 */ /* 0x0007e20000100a00 */
[----:B-1----:R-:W-:-:S03]  /*2cf10*/  LEA R8, P0, R160, R4, 0x2 ;  /* 0x00000004a0087211 */ /* 0x002fc600078010ff */
[----:B------:R1:W-:Y:S01]  /*2cf20*/  STL.64 [R1+0x8c0], R16 ;  /* 0x0008c01001007387 */ /* 0x0003e20000100a00 */
[----:B--2---:R-:W-:-:S03]  /*2cf30*/  LEA R6, P4, R162, R4, 0x2 ;  /* 0x00000004a2067211 */ /* 0x004fc600078810ff */
[----:B------:R2:W-:Y:S01]  /*2cf40*/  STL.64 [R1+0x8b8], R14 ;  /* 0x0008b80e01007387 */ /* 0x0005e20000100a00 */
[----:B------:R-:W-:Y:S01]  /*2cf50*/  LEA.HI.X.SX32 R9, R160, R0, 0x2, P0 ;  /* 0x00000000a0097211 */ /* 0x000fe200000f16ff */
[----:B------:R-:W-:Y:S01]  /*2cf60*/  IMAD R242, R242, UR4, RZ ;  /* 0x00000004f2f27c24 */ /* 0x000fe2000f8e02ff */
[----:B---3--:R-:W-:Y:S01]  /*2cf70*/  LEA R2, P3, R164, R4, 0x2 ;  /* 0x00000004a4027211 */ /* 0x008fe200078610ff */
[----:B------:R-:W3:Y:S01]  /*2cf80*/  LDL.LU R149, [R1] ;  /* 0x0000000001957983 */ /* 0x000ee20000300800 */
[----:B------:R-:W-:Y:S01]  /*2cf90*/  LEA.HI.X.SX32 R7, R162, R0, 0x2, P4 ;  /* 0x00000000a2077211 */ /* 0x000fe200020f16ff */
[----:B------:R-:W-:Y:S02]  /*2cfa0*/  IMAD R243, R243, UR4, RZ ;  /* 0x00000004f3f37c24 */ /* 0x000fe4000f8e02ff */
[----:B------:R4:W-:Y:S01]  /*2cfb0*/  STL.64 [R1+0x8b0], R12 ;  /* 0x0008b00c01007387 */ /* 0x0009e20000100a00 */
[----:B-1----:R-:W-:-:S03]  /*2cfc0*/  LEA R16, P6, R166, R4, 0x2 ;  /* 0x00000004a6107211 */ /* 0x002fc600078c10ff */
[----:B------:R-:W5:Y:S01]  /*2cfd0*/  LDL.LU R147, [R1+0x4] ;  /* 0x0000040001937983 */ /* 0x000f620000300800 */
[----:B--2---:R-:W-:Y:S01]  /*2cfe0*/  LEA R14, P5, R168, R4, 0x2 ;  /* 0x00000004a80e7211 */ /* 0x004fe200078a10ff */
[----:B------:R-:W-:Y:S01]  /*2cff0*/  IMAD R244, R244, UR4, RZ ;  /* 0x00000004f4f47c24 */ /* 0x000fe2000f8e02ff */
[-C--:B------:R-:W-:Y:S01]  /*2d000*/  LEA.HI.X.SX32 R3, R164, R0.reuse, 0x2, P3 ;  /* 0x00000000a4037211 */ /* 0x080fe200018f16ff */
[----:B------:R1:W-:Y:S01]  /*2d010*/  STL.64 [R1+0x8a8], R10 ;  /* 0x0008a80a01007387 */ /* 0x0003e20000100a00 */
[----:B------:R-:W-:-:S03]  /*2d020*/  LEA.HI.X.SX32 R17, R166, R0, 0x2, P6 ;  /* 0x00000000a6117211 */ /* 0x000fc600030f16ff */
[----:B------:R-:W2:Y:S01]  /*2d030*/  LDL.LU R145, [R1+0x8] ;  /* 0x0000080001917983 */ /* 0x000ea20000300800 */
[----:B----4-:R-:W-:Y:S01]  /*2d040*/  LEA R12, P2, R242, R4, 0x2 ;  /* 0x00000004f20c7211 */ /* 0x010fe200078410ff */
[----:B------:R-:W-:Y:S02]  /*2d050*/  IMAD R245, R245, UR4, RZ ;  /* 0x00000004f5f57c24 */ /* 0x000fe4000f8e02ff */
[----:B------:R4:W-:Y:S01]  /*2d060*/  STL.64 [R1+0x8a0], R8 ;  /* 0x0008a00801007387 */ /* 0x0009e20000100a00 */
[----:B------:R-:W-:-:S03]  /*2d070*/  LEA.HI.X.SX32 R15, R168, R0, 0x2, P5 ;  /* 0x00000000a80f7211 */ /* 0x000fc600028f16ff */
[----:B------:R-:W2:Y:S01]  /*2d080*/  LDL.LU R143, [R1+0xc] ;  /* 0x00000c00018f7983 */ /* 0x000ea20000300800 */
[----:B-1----:R-:W-:Y:S01]  /*2d090*/  LEA R10, P1, R243, R4, 0x2 ;  /* 0x00000004f30a7211 */ /* 0x002fe200078210ff */
[----:B------:R-:W-:Y:S02]  /*2d0a0*/  IMAD R246, R246, UR4, RZ ;  /* 0x00000004f6f67c24 */ /* 0x000fe4000f8e02ff */
[----:B------:R1:W-:Y:S01]  /*2d0b0*/  STL.64 [R1+0x898], R6 ;  /* 0x0008980601007387 */ /* 0x0003e20000100a00 */
[----:B------:R-:W-:-:S03]  /*2d0c0*/  LEA.HI.X.SX32 R13, R242, R0, 0x2, P2 ;  /* 0x00000000f20d7211 */ /* 0x000fc600010f16ff */
[----:B------:R-:W2:Y:S01]  /*2d0d0*/  LDL.LU R139, [R1+0x10] ;  /* 0x00001000018b7983 */ /* 0x000ea20000300800 */
[----:B----4-:R-:W-:Y:S01]  /*2d0e0*/  LEA R8, P0, R244, R4, 0x2 ;  /* 0x00000004f4087211 */ /* 0x010fe200078010ff */
[----:B------:R-:W-:Y:S02]  /*2d0f0*/  IMAD R247, R247, UR4, RZ ;  /* 0x00000004f7f77c24 */ /* 0x000fe4000f8e02ff */
[----:B------:R4:W-:Y:S01]  /*2d100*/  STL.64 [R1+0x890], R2 ;  /* 0x0008900201007387 */ /* 0x0009e20000100a00 */
[----:B------:R-:W-:Y:S01]  /*2d110*/  IMAD.MOV.U32 R121, RZ, RZ, R151 ;  /* 0x000000ffff797224 */ /* 0x000fe200078e0097 */
[----:B------:R-:W-:Y:S02]  /*2d120*/  LEA.HI.X.SX32 R11, R243, R0, 0x2, P1 ;  /* 0x00000000f30b7211 */ /* 0x000fe400008f16ff */
[----:B------:R-:W2:Y:S01]  /*2d130*/  LDL.LU R59, [R1+0x14] ;  /* 0x00001400013b7983 */ /* 0x000ea20000300800 */
[----:B-1----:R-:W-:Y:S01]  /*2d140*/  LEA R6, P4, R245, R4, 0x2 ;  /* 0x00000004f5067211 */ /* 0x002fe200078810ff */
[----:B------:R-:W-:-:S02]  /*2d150*/  IMAD.MOV.U32 R151, RZ, RZ, R153 ;  /* 0x000000ffff977224 */ /* 0x000fc400078e0099 */
[----:B------:R1:W-:Y:S01]  /*2d160*/  STL.64 [R1+0x888], R16 ;  /* 0x0008881001007387 */ /* 0x0003e20000100a00 */
[----:B------:R-:W-:Y:S01]  /*2d170*/  IMAD.MOV.U32 R153, RZ, RZ, R155 ;  /* 0x000000ffff997224 */ /* 0x000fe200078e009b */
[----:B------:R-:W-:Y:S02]  /*2d180*/  LEA.HI.X.SX32 R9, R244, R0, 0x2, P0 ;  /* 0x00000000f4097211 */ /* 0x000fe400000f16ff */
[----:B------:R-:W2:Y:S01]  /*2d190*/  LDL.LU R131, [R1+0x18] ;  /* 0x0000180001837983 */ /* 0x000ea20000300800 */
[----:B----4-:R-:W-:Y:S01]  /*2d1a0*/  LEA R2, P3, R246, R4, 0x2 ;  /* 0x00000004f6027211 */ /* 0x010fe200078610ff */
[----:B------:R-:W-:Y:S02]  /*2d1b0*/  IMAD.MOV.U32 R155, RZ, RZ, R157 ;  /* 0x000000ffff9b7224 */ /* 0x000fe400078e009d */
[----:B------:R4:W-:Y:S01]  /*2d1c0*/  STL.64 [R1+0x880], R14 ;  /* 0x0008800e01007387 */ /* 0x0009e20000100a00 */
[----:B------:R-:W-:Y:S01]  /*2d1d0*/  MOV R157, R159 ;  /* 0x0000009f009d7202 */ /* 0x000fe20000000f00 */
[----:B------:R-:W-:-:S02]  /*2d1e0*/  IMAD.MOV.U32 R159, RZ, RZ, R161 ;  /* 0x000000ffff9f7224 */ /* 0x000fc400078e00a1 */
[----:B------:R-:W2:Y:S01]  /*2d1f0*/  LDL.LU R129, [R1+0x1c] ;  /* 0x00001c0001817983 */ /* 0x000ea20000300800 */
[----:B-1----:R-:W-:Y:S01]  /*2d200*/  LEA R16, P6, R247, R4, 0x2 ;  /* 0x00000004f7107211 */ /* 0x002fe200078c10ff */
[----:B------:R-:W-:Y:S01]  /*2d210*/  IMAD.MOV.U32 R161, RZ, RZ, R163 ;  /* 0x000000ffffa17224 */ /* 0x000fe200078e00a3 */
[-C--:B------:R-:W-:Y:S01]  /*2d220*/  LEA.HI.X.SX32 R7, R245, R0.reuse, 0x2, P4 ;  /* 0x00000000f5077211 */ /* 0x080fe200020f16ff */
[----:B------:R1:W-:Y:S01]  /*2d230*/  STL.64 [R1+0x878], R12 ;  /* 0x0008780c01007387 */ /* 0x0003e20000100a00 */
[----:B------:R-:W-:Y:S01]  /*2d240*/  LEA.HI.X.SX32 R3, R246, R0, 0x2, P3 ;  /* 0x00000000f6037211 */ /* 0x000fe200018f16ff */
[----:B------:R-:W-:Y:S02]  /*2d250*/  IMAD.MOV.U32 R163, RZ, RZ, R165 ;  /* 0x000000ffffa37224 */ /* 0x000fe400078e00a5 */
[----:B------:R-:W2:Y:S01]  /*2d260*/  LDL.LU R127, [R1+0x20] ;  /* 0x00002000017f7983 */ /* 0x000ea20000300800 */
[----:B------:R-:W-:-:S03]  /*2d270*/  IMAD.MOV.U32 R165, RZ, RZ, R167 ;  /* 0x000000ffffa57224 */ /* 0x000fc600078e00a7 */
[----:B------:R-:W-:Y:S01]  /*2d280*/  STL.64 [R1+0x870], R10 ;  /* 0x0008700a01007387 */ /* 0x000fe20000100a00 */
[----:B------:R-:W-:Y:S01]  /*2d290*/  LEA.HI.X.SX32 R17, R247, R0, 0x2, P6 ;  /* 0x00000000f7117211 */ /* 0x000fe200030f16ff */
[----:B------:R-:W-:Y:S02]  /*2d2a0*/  IMAD.MOV.U32 R167, RZ, RZ, R169 ;  /* 0x000000ffffa77224 */ /* 0x000fe400078e00a9 */
[----:B------:R-:W2:Y:S01]  /*2d2b0*/  LDL.LU R117, [R1+0x34] ;  /* 0x0000340001757983 */ /* 0x000ea20000300800 */
[----:B------:R-:W-:-:S03]  /*2d2c0*/  IMAD.MOV.U32 R169, RZ, RZ, R222 ;  /* 0x000000ffffa97224 */ /* 0x000fc600078e00de */
[----:B------:R3:W-:Y:S01]  /*2d2d0*/  STL.64 [R1+0x868], R8 ;  /* 0x0008680801007387 */ /* 0x0007e20000100a00 */
[----:B------:R-:W-:-:S03]  /*2d2e0*/  IMAD.MOV.U32 R222, RZ, RZ, R223 ;  /* 0x000000ffffde7224 */ /* 0x000fc600078e00df */
[----:B------:R-:W2:Y:S01]  /*2d2f0*/  LDL.LU R119, [R1+0x54] ;  /* 0x0000540001777983 */ /* 0x000ea20000300800 */
[----:B------:R-:W-:-:S03]  /*2d300*/  IMAD.MOV.U32 R223, RZ, RZ, R224 ;  /* 0x000000ffffdf7224 */ /* 0x000fc600078e00e0 */
[----:B------:R5:W-:Y:S01]  /*2d310*/  STL.64 [R1+0x860], R6 ;  /* 0x0008600601007387 */ /* 0x000be20000100a00 */
[----:B------:R-:W-:-:S03]  /*2d320*/  MOV R224, R225 ;  /* 0x000000e100e07202 */ /* 0x000fc60000000f00 */
[----:B------:R-:W2:Y:S01]  /*2d330*/  LDL.LU R125, [R1+0x74] ;  /* 0x00007400017d7983 */ /* 0x000ea20000300800 */
[----:B------:R-:W-:-:S03]  /*2d340*/  IMAD.MOV.U32 R225, RZ, RZ, R226 ;  /* 0x000000ffffe17224 */ /* 0x000fc600078e00e2 */
[----:B------:R2:W-:Y:S04]  /*2d350*/  STL.64 [R1+0x858], R2 ;  /* 0x0008580201007387 */ /* 0x0005e80000100a00 */
[----:B------:R-:W2:Y:S04]  /*2d360*/  LDL.LU R123, [R1+0x84] ;  /* 0x00008400017b7983 */ /* 0x000ea80000300800 */
[----:B------:R2:W-:Y:S04]  /*2d370*/  STL.64 [R1+0x850], R16 ;  /* 0x0008501001007387 */ /* 0x0005e80000100a00 */
[----:B------:R-:W3:Y:S01]  /*2d380*/  LDL.LU R226, [R1+0x134] ;  /* 0x0001340001e27983 */ /* 0x000ee20000300800 */
[----:B------:R-:W-:-:S02]  /*2d390*/  IMAD R248, R248, UR4, RZ ;  /* 0x00000004f8f87c24 */ /* 0x000fc4000f8e02ff */
[----:B------:R-:W-:Y:S02]  /*2d3a0*/  IMAD.MOV.U32 R115, RZ, RZ, R151 ;  /* 0x000000ffff737224 */ /* 0x000fe400078e0097 */
[----:B------:R-:W-:Y:S02]  /*2d3b0*/  IMAD.MOV.U32 R151, RZ, RZ, R153 ;  /* 0x000000ffff977224 */ /* 0x000fe400078e0099 */
[----:B------:R-:W-:Y:S02]  /*2d3c0*/  IMAD.MOV.U32 R153, RZ, RZ, R155 ;  /* 0x000000ffff997224 */ /* 0x000fe400078e009b */
[----:B------:R-:W-:Y:S01]  /*2d3d0*/  IMAD.MOV.U32 R155, RZ, RZ, R157 ;  /* 0x000000ffff9b7224 */ /* 0x000fe200078e009d */
[----:B----4-:R-:W-:Y:S01]  /*2d3e0*/  LEA R14, P5, R248, R4, 0x2 ;  /* 0x00000004f80e7211 */ /* 0x010fe200078a10ff */
[----:B------:R-:W-:Y:S02]  /*2d3f0*/  IMAD.MOV.U32 R157, RZ, RZ, R159 ;  /* 0x000000ffff9d7224 */ /* 0x000fe400078e009f */
[----:B------:R-:W-:-:S02]  /*2d400*/  IMAD.MOV.U32 R159, RZ, RZ, R161 ;  /* 0x000000ffff9f7224 */ /* 0x000fc400078e00a1 */
[----:B------:R-:W-:Y:S01]  /*2d410*/  IMAD.MOV.U32 R161, RZ, RZ, R163 ;  /* 0x000000ffffa17224 */ /* 0x000fe200078e00a3 */
[----:B------:R-:W-:Y:S01]  /*2d420*/  MOV R163, R165 ;  /* 0x000000a500a37202 */ /* 0x000fe20000000f00 */
[----:B------:R-:W-:Y:S01]  /*2d430*/  IMAD.MOV.U32 R165, RZ, RZ, R167 ;  /* 0x000000ffffa57224 */ /* 0x000fe200078e00a7 */
[----:B------:R-:W-:Y:S01]  /*2d440*/  LEA.HI.X.SX32 R15, R248, R0, 0x2, P5 ;  /* 0x00000000f80f7211 */ /* 0x000fe200028f16ff */
[----:B------:R-:W-:Y:S02]  /*2d450*/  IMAD.MOV.U32 R167, RZ, RZ, R169 ;  /* 0x000000ffffa77224 */ /* 0x000fe400078e00a9 */
[----:B------:R-:W-:Y:S02]  /*2d460*/  IMAD.MOV.U32 R169, RZ, RZ, R222 ;  /* 0x000000ffffa97224 */ /* 0x000fe400078e00de */
[----:B------:R-:W-:Y:S02]  /*2d470*/  IMAD.MOV.U32 R222, RZ, RZ, R223 ;  /* 0x000000ffffde7224 */ /* 0x000fe400078e00df */
[----:B------:R-:W-:Y:S01]  /*2d480*/  IMAD.MOV.U32 R223, RZ, RZ, R224 ;  /* 0x000000ffffdf7224 */ /* 0x000fe200078e00e0 */
[----:B------:R4:W-:Y:S01]  /*2d490*/  STL.64 [R1+0x848], R14 ;  /* 0x0008480e01007387 */ /* 0x0009e20000100a00 */
[----:B------:R-:W-:-:S02]  /*2d4a0*/  IMAD.MOV.U32 R224, RZ, RZ, R225 ;  /* 0x000000ffffe07224 */ /* 0x000fc400078e00e1 */
[----:B---3--:R-:W-:Y:S02]  /*2d4b0*/  IMAD.MOV.U32 R225, RZ, RZ, R226 ;  /* 0x000000ffffe17224 */ /* 0x008fe400078e00e2 */
[----:B------:R-:W3:Y:S01]  /*2d4c0*/  LDL.LU R226, [R1+0x140] ;  /* 0x0001400001e27983 */ /* 0x000ee20000300800 */
[----:B------:R-:W-:Y:S02]  /*2d4d0*/  IMAD R249, R249, UR4, RZ ;  /* 0x00000004f9f97c24 */ /* 0x000fe4000f8e02ff */
[----:B------:R-:W-:Y:S01]  /*2d4e0*/  IMAD.MOV.U32 R137, RZ, RZ, R151 ;  /* 0x000000ffff897224 */ /* 0x000fe200078e0097 */
[----:B------:R-:W-:Y:S01]  /*2d4f0*/  MOV R151, R153 ;  /* 0x0000009900977202 */ /* 0x000fe20000000f00 */
[----:B------:R-:W-:Y:S02]  /*2d500*/  IMAD.MOV.U32 R153, RZ, RZ, R155 ;  /* 0x000000ffff997224 */ /* 0x000fe400078e009b */
[----:B------:R-:W-:Y:S01]  /*2d510*/  IMAD.MOV.U32 R155, RZ, RZ, R157 ;  /* 0x000000ffff9b7224 */ /* 0x000fe200078e009d */
[----:B-1----:R-:W-:Y:S01]  /*2d520*/  LEA R12, P2, R249, R4, 0x2 ;  /* 0x00000004f90c7211 */ /* 0x002fe200078410ff */
[----:B------:R-:W-:-:S02]  /*2d530*/  IMAD.MOV.U32 R157, RZ, RZ, R159 ;  /* 0x000000ffff9d7224 */ /* 0x000fc400078e009f */
[----:B------:R-:W-:Y:S02]  /*2d540*/  IMAD.MOV.U32 R159, RZ, RZ, R161 ;  /* 0x000000ffff9f7224 */ /* 0x000fe400078e00a1 */
[----:B------:R-:W-:Y:S02]  /*2d550*/  IMAD.MOV.U32 R161, RZ, RZ, R163 ;  /* 0x000000ffffa17224 */ /* 0x000fe400078e00a3 */
[----:B------:R-:W-:Y:S01]  /*2d560*/  IMAD.MOV.U32 R163, RZ, RZ, R165 ;  /* 0x000000ffffa37224 */ /* 0x000fe200078e00a5 */
[----:B------:R-:W-:Y:S01]  /*2d570*/  LEA.HI.X.SX32 R13, R249, R0, 0x2, P2 ;  /* 0x00000000f90d7211 */ /* 0x000fe200010f16ff */
[----:B------:R-:W-:Y:S02]  /*2d580*/  IMAD.MOV.U32 R165, RZ, RZ, R167 ;  /* 0x000000ffffa57224 */ /* 0x000fe400078e00a7 */
[----:B------:R-:W-:Y:S01]  /*2d590*/  IMAD.MOV.U32 R167, RZ, RZ, R169 ;  /* 0x000000ffffa77224 */ /* 0x000fe200078e00a9 */
[----:B------:R-:W-:Y:S01]  /*2d5a0*/  MOV R169, R222 ;  /* 0x000000de00a97202 */ /* 0x000fe20000000f00 */
[----:B------:R-:W-:-:S02]  /*2d5b0*/  IMAD.MOV.U32 R222, RZ, RZ, R223 ;  /* 0x000000ffffde7224 */ /* 0x000fc400078e00df */
[----:B------:R-:W-:Y:S01]  /*2d5c0*/  IMAD.MOV.U32 R223, RZ, RZ, R224 ;  /* 0x000000ffffdf7224 */ /* 0x000fe200078e00e0 */
[----:B------:R1:W-:Y:S01]  /*2d5d0*/  STL.64 [R1+0x840], R12 ;  /* 0x0008400c01007387 */ /* 0x0003e20000100a00 */
[----:B------:R-:W-:Y:S02]  /*2d5e0*/  IMAD.MOV.U32 R224, RZ, RZ, R225 ;  /* 0x000000ffffe07224 */ /* 0x000fe400078e00e1 */
[----:B---3--:R-:W-:Y:S02]  /*2d5f0*/  IMAD.MOV.U32 R225, RZ, RZ, R226 ;  /* 0x000000ffffe17224 */ /* 0x008fe400078e00e2 */
[----:B------:R-:W3:Y:S01]  /*2d600*/  LDL.LU R226, [R1+0x14c] ;  /* 0x00014c0001e27983 */ /* 0x000ee20000300800 */
[----:B------:R-:W-:Y:S02]  /*2d610*/  IMAD R251, R251, UR4, RZ ;  /* 0x00000004fbfb7c24 */ /* 0x000fe4000f8e02ff */
[----:B------:R-:W-:Y:S01]  /*2d620*/  IMAD.MOV.U32 R141, RZ, RZ, R151 ;  /* 0x000000ffff8d7224 */ /* 0x000fe200078e0097 */
[-C--:B------:R-:W-:Y:S01]  /*2d630*/  LEA R8, P0, R149, R4.reuse, 0x2 ;  /* 0x0000000495087211 */ /* 0x080fe200078010ff */
[----:B------:R-:W-:Y:S01]  /*2d640*/  IMAD.MOV.U32 R151, RZ, RZ, R153 ;  /* 0x000000ffff977224 */ /* 0x000fe200078e0099 */
[-C--:B-----5:R-:W-:Y:S01]  /*2d650*/  LEA R6, P4, R147, R4.reuse, 0x2 ;  /* 0x0000000493067211 */ /* 0x0a0fe200078810ff */
[----:B------:R-:W-:Y:S01]  /*2d660*/  IMAD.MOV.U32 R153, RZ, RZ, R155 ;  /* 0x000000ffff997224 */ /* 0x000fe200078e009b */
[-C--:B--2---:R-:W-:Y:S01]  /*2d670*/  LEA R2, P3, R145, R4.reuse, 0x2 ;  /* 0x0000000491027211 */ /* 0x084fe200078610ff */
[----:B------:R-:W-:Y:S01]  /*2d680*/  IMAD.MOV.U32 R155, RZ, RZ, R157 ;  /* 0x000000ffff9b7224 */ /* 0x000fe200078e009d */
[----:B------:R-:W-:Y:S01]  /*2d690*/  MOV R157, R159 ;  /* 0x0000009f009d7202 */ /* 0x000fe20000000f00 */
[----:B------:R-:W-:Y:S01]  /*2d6a0*/  IMAD.MOV.U32 R159, RZ, RZ, R161 ;  /* 0x000000ffff9f7224 */ /* 0x000fe200078e00a1 */
[-C--:B------:R-:W-:Y:S01]  /*2d6b0*/  LEA R10, P1, R251, R4.reuse, 0x2 ;  /* 0x00000004fb0a7211 */ /* 0x080fe200078210ff */
[----:B------:R-:W-:Y:S01]  /*2d6c0*/  IMAD.MOV.U32 R161, RZ, RZ, R163 ;  /* 0x000000ffffa17224 */ /* 0x000fe200078e00a3 */
[----:B------:R-:W-:Y:S01]  /*2d6d0*/  LEA R16, P6, R143, R4, 0x2 ;  /* 0x000000048f107211 */ /* 0x000fe200078c10ff */
[----:B------:R-:W-:Y:S01]  /*2d6e0*/  IMAD.MOV.U32 R163, RZ, RZ, R165 ;  /* 0x000000ffffa37224 */ /* 0x000fe200078e00a5 */
[----:B------:R-:W-:Y:S01]  /*2d6f0*/  LEA.HI.X.SX32 R11, R251, R0, 0x2, P1 ;  /* 0x00000000fb0b7211 */ /* 0x000fe200008f16ff */
[----:B------:R-:W-:Y:S01]  /*2d700*/  IMAD.MOV.U32 R165, RZ, RZ, R167 ;  /* 0x000000ffffa57224 */ /* 0x000fe200078e00a7 */
[-C--:B----4-:R-:W-:Y:S01]  /*2d710*/  LEA R14, P5, R139, R4.reuse, 0x2 ;  /* 0x000000048b0e7211 */ /* 0x090fe200078a10ff */
[----:B------:R-:W-:Y:S01]  /*2d720*/  IMAD.MOV.U32 R167, RZ, RZ, R169 ;  /* 0x000000ffffa77224 */ /* 0x000fe200078e00a9 */
[----:B-1----:R-:W-:Y:S01]  /*2d730*/  LEA R12, P2, R59, R4, 0x2 ;  /* 0x000000043b0c7211 */ /* 0x002fe200078410ff */
[----:B------:R-:W-:Y:S01]  /*2d740*/  IMAD.MOV.U32 R169, RZ, RZ, R222 ;  /* 0x000000ffffa97224 */ /* 0x000fe200078e00de */
[----:B------:R-:W-:Y:S01]  /*2d750*/  ULDC UR4, c[0x0][0x234] ;  /* 0x00008d0000047ab9 */ /* 0x000fe20000000800 */
[----:B------:R-:W-:-:S02]  /*2d760*/  IMAD.MOV.U32 R222, RZ, RZ, R223 ;  /* 0x000000ffffde7224 */ /* 0x000fc400078e00df */
[----:B------:R-:W-:Y:S01]  /*2d770*/  IMAD.MOV.U32 R223, RZ, RZ, R224 ;  /* 0x000000ffffdf7224 */ /* 0x000fe200078e00e0 */
[----:B------:R-:W-:Y:S01]  /*2d780*/  MOV R224, R225 ;  /* 0x000000e100e07202 */ /* 0x000fe20000000f00 */
[----:B------:R1:W-:Y:S01]  /*2d790*/  STL.64 [R1+0x838], R10 ;  /* 0x0008380a01007387 */ /* 0x0003e20000100a00 */
[----:B---3--:R-:W-:-:S03]  /*2d7a0*/  IMAD.MOV.U32 R225, RZ, RZ, R226 ;  /* 0x000000ffffe17224 */ /* 0x008fc600078e00e2 */
[----:B------:R-:W2:Y:S01]  /*2d7b0*/  LDL.LU R226, [R1+0x154] ;  /* 0x0001540001e27983 */ /* 0x000ea20000300800 */
[----:B------:R-:W-:Y:S01]  /*2d7c0*/  LEA.HI.X.SX32 R9, R149, R0, 0x2, P0 ;  /* 0x0000000095097211 */ /* 0x000fe200000f16ff */
[----:B------:R-:W-:Y:S02]  /*2d7d0*/  IMAD.MOV.U32 R149, RZ, RZ, R151 ;  /* 0x000000ffff957224 */ /* 0x000fe400078e0097 */
[----:B------:R-:W-:Y:S02]  /*2d7e0*/  IMAD.MOV.U32 R151, RZ, RZ, R153 ;  /* 0x000000ffff977224 */ /* 0x000fe400078e0099 */
[----:B------:R-:W-:Y:S02]  /*2d7f0*/  IMAD.MOV.U32 R153, RZ, RZ, R155 ;  /* 0x000000ffff997224 */ /* 0x000fe400078e009b */
[----:B------:R-:W-:Y:S02]  /*2d800*/  IMAD.MOV.U32 R155, RZ, RZ, R157 ;  /* 0x000000ffff9b7224 */ /* 0x000fe400078e009d */
        /* <DEDUP_REMOVED lines=8> */
[----:B------:R-:W-:Y:S01]  /*2d890*/  IMAD.MOV.U32 R223, RZ, RZ, R224 ;  /* 0x000000ffffdf7224 */ /* 0x000fe200078e00e0 */
[----:B------:R3:W-:Y:S01]  /*2d8a0*/  STL.64 [R1+0x830], R8 ;  /* 0x0008300801007387 */ /* 0x0007e20000100a00 */
[----:B------:R-:W-:Y:S02]  /*2d8b0*/  IMAD.MOV.U32 R224, RZ, RZ, R225 ;  /* 0x000000ffffe07224 */ /* 0x000fe400078e00e1 */
[----:B--2---:R-:W-:Y:S02]  /*2d8c0*/  IMAD.MOV.U32 R225, RZ, RZ, R226 ;  /* 0x000000ffffe17224 */ /* 0x004fe400078e00e2 */
[----:B------:R-:W2:Y:S01]  /*2d8d0*/  LDL.LU R226, [R1+0x15c] ;  /* 0x00015c0001e27983 */ /* 0x000ea20000300800 */
[----:B------:R-:W-:Y:S01]  /*2d8e0*/  LEA.HI.X.SX32 R7, R147, R0, 0x2, P4 ;  /* 0x0000000093077211 */ /* 0x000fe200020f16ff */
[----:B------:R-:W-:Y:S01]  /*2d8f0*/  IMAD.MOV.U32 R147, RZ, RZ, R151 ;  /* 0x000000ffff937224 */ /* 0x000fe200078e0097 */
[----:B------:R-:W-:Y:S01]  /*2d900*/  MOV R151, R153 ;  /* 0x0000009900977202 */ /* 0x000fe20000000f00 */
[----:B------:R-:W-:-:S02]  /*2d910*/  IMAD.MOV.U32 R153, RZ, RZ, R155 ;  /* 0x000000ffff997224 */ /* 0x000fc400078e009b */
[----:B------:R-:W-:Y:S02]  /*2d920*/  IMAD.MOV.U32 R155, RZ, RZ, R157 ;  /* 0x000000ffff9b7224 */ /* 0x000fe400078e009d */
[----:B------:R-:W-:Y:S02]  /*2d930*/  IMAD.MOV.U32 R157, RZ, RZ, R159 ;  /* 0x000000ffff9d7224 */ /* 0x000fe400078e009f */
[----:B------:R-:W-:Y:S02]  /*2d940*/  IMAD.MOV.U32 R159, RZ, RZ, R161 ;  /* 0x000000ffff9f7224 */ /* 0x000fe400078e00a1 */
[----:B------:R-:W-:Y:S02]  /*2d950*/  IMAD.MOV.U32 R161, RZ, RZ, R163 ;  /* 0x000000ffffa17224 */ /* 0x000fe400078e00a3 */
[----:B------:R-:W-:Y:S02]  /*2d960*/  IMAD.MOV.U32 R163, RZ, RZ, R165 ;  /* 0x000000ffffa37224 */ /* 0x000fe400078e00a5 */
[----:B------:R-:W-:-:S02]  /*2d970*/  IMAD.MOV.U32 R165, RZ, RZ, R167 ;  /* 0x000000ffffa57224 */ /* 0x000fc400078e00a7 */
[----:B------:R-:W-:Y:S01]  /*2d980*/  IMAD.MOV.U32 R167, RZ, RZ, R169 ;  /* 0x000000ffffa77224 */ /* 0x000fe200078e00a9 */
[----:B------:R-:W-:Y:S01]  /*2d990*/  MOV R169, R222 ;  /* 0x000000de00a97202 */ /* 0x000fe20000000f00 */
[----:B------:R-:W-:Y:S02]  /*2d9a0*/  IMAD.MOV.U32 R222, RZ, RZ, R223 ;  /* 0x000000ffffde7224 */ /* 0x000fe400078e00df */
[----:B------:R-:W-:Y:S01]  /*2d9b0*/  IMAD.MOV.U32 R223, RZ, RZ, R224 ;  /* 0x000000ffffdf7224 */ /* 0x000fe200078e00e0 */
[----:B------:R4:W-:Y:S01]  /*2d9c0*/  STL.64 [R1+0x828], R6 ;  /* 0x0008280601007387 */ /* 0x0009e20000100a00 */
[----:B------:R-:W-:Y:S02]  /*2d9d0*/  IMAD.MOV.U32 R224, RZ, RZ, R225 ;  /* 0x000000ffffe07224 */ /* 0x000fe400078e00e1 */
[----:B--2---:R-:W-:Y:S02]  /*2d9e0*/  IMAD.MOV.U32 R225, RZ, RZ, R226 ;  /* 0x000000ffffe17224 */ /* 0x004fe400078e00e2 */
[----:B------:R-:W2:Y:S01]  /*2d9f0*/  LDL.LU R226, [R1+0x16c] ;  /* 0x00016c0001e27983 */ /* 0x000ea20000300800 */
[----:B------:R-:W-:Y:S01]  /*2da00*/  LEA.HI.X.SX32 R3, R145, R0, 0x2, P3 ;  /* 0x0000000091037211 */ /* 0x000fe200018f16ff */
        /* <DEDUP_REMOVED lines=8> */
[----:B------:R-:W-:Y:S02]  /*2da90*/  IMAD.MOV.U32 R165, RZ, RZ, R167 ;  /* 0x000000ffffa57224 */ /* 0x000fe400078e00a7 */
[----:B------:R-:W-:Y:S02]  /*2daa0*/  IMAD.MOV.U32 R167, RZ, RZ, R169 ;  /* 0x000000ffffa77224 */ /* 0x000fe400078e00a9 */
[----:B------:R-:W-:Y:S02]  /*2dab0*/  IMAD.MOV.U32 R169, RZ, RZ, R222 ;  /* 0x000000ffffa97224 */ /* 0x000fe400078e00de */
[----:B------:R-:W-:Y:S02]  /*2dac0*/  IMAD.MOV.U32 R222, RZ, RZ, R223 ;  /* 0x000000ffffde7224 */ /* 0x000fe400078e00df */
[----:B------:R-:W-:Y:S01]  /*2dad0*/  IMAD.MOV.U32 R223, RZ, RZ, R224 ;  /* 0x000000ffffdf7224 */ /* 0x000fe200078e00e0 */
[----:B------:R-:W-:Y:S01]  /*2dae0*/  MOV R224, R225 ;  /* 0x000000e100e07202 */ /* 0x000fe20000000f00 */
[----:B------:R5:W-:Y:S01]  /*2daf0*/  STL.64 [R1+0x820], R2 ;  /* 0x0008200201007387 */ /* 0x000be20000100a00 */
[----:B--2---:R-:W-:-:S03]  /*2db00*/  IMAD.MOV.U32 R225, RZ, RZ, R226 ;  /* 0x000000ffffe17224 */ /* 0x004fc600078e00e2 */
        /* <DEDUP_REMOVED lines=55> */
[----:B-1----:R-:W-:-:S04]  /*2de80*/  LEA R10, P1, R131, R4, 0x2 ;  /* 0x00000004830a7211 */ /* 0x002fc800078210ff */
[----:B------:R-:W-:Y:S01]  /*2de90*/  LEA.HI.X.SX32 R11, R131, R0, 0x2, P1 ;  /* 0x00000000830b7211 */ /* 0x000fe200008f16ff */
        /* <DEDUP_REMOVED lines=9> */
[----:B------:R-:W-:Y:S02]  /*2df30*/  IMAD.MOV.U32 R167, RZ, RZ, R169 ;  /* 0x000000ffffa77224 */ /* 0x000fe400078e00a9 */
[----:B------:R-:W-:Y:S02]  /*2df40*/  IMAD.MOV.U32 R169, RZ, RZ, R222 ;  /* 0x000000ffffa97224 */ /* 0x000fe400078e00de */
[----:B------:R-:W-:Y:S02]  /*2df50*/  IMAD.MOV.U32 R222, RZ, RZ, R223 ;  /* 0x000000ffffde7224 */ /* 0x000fe400078e00df */
[----:B------:R-:W-:Y:S01]  /*2df60*/  IMAD.MOV.U32 R223, RZ, RZ, R224 ;  /* 0x000000ffffdf7224 */ /* 0x000fe200078e00e0 */
[----:B------:R1:W-:Y:S01]  /*2df70*/  STL.64 [R1+0x800], R10 ;  /* 0x0008000a01007387 */ /* 0x0003e20000100a00 */
[----:B------:R-:W-:-:S02]  /*2df80*/  IMAD.MOV.U32 R224, RZ, RZ, R225 ;  /* 0x000000ffffe07224 */ /* 0x000fc400078e00e1 */
[----:B--2---:R-:W-:Y:S02]  /*2df90*/  IMAD.MOV.U32 R225, RZ, RZ, R226 ;  /* 0x000000ffffe17224 */ /* 0x004fe400078e00e2 */
[----:B------:R-:W2:Y:S01]  /*2dfa0*/  LDL.LU R226, [R1+0x19c] ;  /* 0x00019c0001e27983 */ /* 0x000ea20000300800 */
[----:B---3--:R-:W-:-:S04]  /*2dfb0*/  LEA R8, P0, R129, R4, 0x2 ;  /* 0x0000000481087211 */ /* 0x008fc800078010ff */
[----:B------:R-:W-:Y:S01]  /*2dfc0*/  LEA.HI.X.SX32 R9, R129, R0, 0x2, P0 ;  /* 0x0000000081097211 */ /* 0x000fe200000f16ff */
        /* <DEDUP_REMOVED lines=12> */
[----:B------:R-:W-:Y:S01]  /*2e090*/  IMAD.MOV.U32 R223, RZ, RZ, R224 ;  /* 0x000000ffffdf7224 */ /* 0x000fe200078e00e0 */
[----:B------:R3:W-:Y:S01]  /*2e0a0*/  STL.64 [R1+0x7f8], R8 ;  /* 0x0007f80801007387 */ /* 0x0007e20000100a00 */
[----:B------:R-:W-:-:S02]  /*2e0b0*/  IMAD.MOV.U32 R224, RZ, RZ, R225 ;  /* 0x000000ffffe07224 */ /* 0x000fc400078e00e1 */
[----:B--2---:R-:W-:Y:S02]  /*2e0c0*/  IMAD.MOV.U32 R225, RZ, RZ, R226 ;  /* 0x000000ffffe17224 */ /* 0x004fe400078e00e2 */
[----:B------:R-:W2:Y:S01]  /*2e0d0*/  LDL.LU R226, [R1+0x1ac] ;  /* 0x0001ac0001e27983 */ /* 0x000ea20000300800 */
[----:B----4-:R-:W-:-:S04]  /*2e0e0*/  LEA R6, P4, R127, R4, 0x2 ;  /* 0x000000047f067211 */ /* 0x010fc800078810ff */
[----:B------:R-:W-:Y:S01]  /*2e0f0*/  LEA.HI.X.SX32 R7, R127, R0, 0x2, P4 ;  /* 0x000000007f077211 */ /* 0x000fe200020f16ff */
[----:B------:R-:W-:Y:S02]  /*2e100*/  IMAD.MOV.U32 R127, RZ, RZ, R151 ;  /* 0x000000ffff7f7224 */ /* 0x000fe400078e0097 */
[----:B------:R-:W-:Y:S02]  /*2e110*/  IMAD.MOV.U32 R151, RZ, RZ, R153 ;  /* 0x000000ffff977224 */ /* 0x000fe400078e0099 */
        /* <DEDUP_REMOVED lines=15> */
[----:B-----5:R-:W-:-:S04]  /*2e210*/  LEA R2, P3, R117, R4, 0x2 ;  /* 0x0000000475027211 */ /* 0x020fc800078610ff */
        /* <DEDUP_REMOVED lines=18> */
[----:B------:R-:W-:-:S04]  /*2e340*/  LEA R16, P6, R119, R4, 0x2 ;  /* 0x0000000477107211 */ /* 0x000fc800078c10ff */
        /* <DEDUP_REMOVED lines=37> */
[----:B------:R-:W-:-:S04]  /*2e5a0*/  LEA R12, P2, R123, R4, 0x2 ;  /* 0x000000047b0c7211 */ /* 0x000fc800078410ff */
        /* <DEDUP_REMOVED lines=18> */
[----:B-1----:R-:W-:-:S04]  /*2e6d0*/  LEA R10, P1, R121, R4, 0x2 ;  /* 0x00000004790a7211 */ /* 0x002fc800078210ff */
        /* <DEDUP_REMOVED lines=37> */
[----:B----4-:R-:W-:-:S04]  /*2e930*/  LEA R6, P4, R137, R4, 0x2 ;  /* 0x0000000489067211 */ /* 0x010fc800078810ff */
        /* <DEDUP_REMOVED lines=18> */
[----:B-----5:R-:W-:-:S04]  /*2ea60*/  LEA R2, P3, R141, R4, 0x2 ;  /* 0x000000048d027211 */ /* 0x020fc800078610ff */
        /* <DEDUP_REMOVED lines=94> */
[----:B---3--:R-:W-:-:S04]  /*2f050*/  LEA R8, P0, R139, R4, 0x2 ;  /* 0x000000048b087211 */ /* 0x008fc800078010ff */
        /* <DEDUP_REMOVED lines=698> */
[----:B------:R-:W-:Y:S01]  /*31c00*/  IMAD.MOV.U32 R224, RZ, RZ, R225 ;  /* 0x000000ffffe07224 */ /* 0x000fe200078e00e1 */
[----:B------:R4:W-:Y:S01]  /*31c10*/  STL.64 [R1+0x660], R6 ;  /* 0x0006600601007387 */ /* 0x0009e20000100a00 */
[----:B--2---:R-:W-:-:S03]  /*31c20*/  IMAD.MOV.U32 R225, RZ, RZ, R226 ;  /* 0x000000ffffe17224 */ /* 0x004fc600078e00e2 */
[----:B------:R-:W2:Y:S01]  /*31c30*/  LDL.LU R226, [R1+0x158] ;  /* 0x0001580001e27983 */ /* 0x000ea20000300800 */
[-C--:B-----5:R-:W-:Y:S02]  /*31c40*/  LEA R2, P3, R129, R4.reuse, 0x2 ;  /* 0x0000000481027211 */ /* 0x0a0fe400078610ff */
[----:B------:R-:W-:Y:S02]  /*31c50*/  LEA R16, P6, R127, R4, 0x2 ;  /* 0x000000047f107211 */ /* 0x000fe400078c10ff */
[----:B------:R-:W-:Y:S01]  /*31c60*/  LEA.HI.X.SX32 R3, R129, R0, 0x2, P3 ;  /* 0x0000000081037211 */ /* 0x000fe200018f16ff */
[----:B------:R-:W-:Y:S01]  /*31c70*/  IMAD.MOV.U32 R129, RZ, RZ, R151 ;  /* 0x000000ffff817224 */ /* 0x000fe200078e0097 */
[----:B------:R-:W-:Y:S01]  /*31c80*/  MOV R151, R153 ;  /* 0x0000009900977202 */ /* 0x000fe20000000f00 */
[----:B------:R-:W-:Y:S02]  /*31c90*/  IMAD.MOV.U32 R153, RZ, RZ, R155 ;  /* 0x000000ffff997224 */ /* 0x000fe400078e009b */
[----:B------:R-:W-:-:S02]  /*31ca0*/  IMAD.MOV.U32 R155, RZ, RZ, R157 ;  /* 0x000000ffff9b7224 */ /* 0x000fc400078e009d */
[----:B------:R-:W-:Y:S01]  /*31cb0*/  IMAD.MOV.U32 R157, RZ, RZ, R159 ;  /* 0x000000ffff9d7224 */ /* 0x000fe200078e009f */
[----:B------:R-:W-:Y:S01]  /*31cc0*/  LEA.HI.X.SX32 R17, R127, R0, 0x2, P6 ;  /* 0x000000007f117211 */ /* 0x000fe200030f16ff */
[----:B------:R-:W-:Y:S02]  /*31cd0*/  IMAD.MOV.U32 R159, RZ, RZ, R161 ;  /* 0x000000ffff9f7224 */ /* 0x000fe400078e00a1 */
[----:B------:R-:W-:Y:S01]  /*31ce0*/  IMAD.MOV.U32 R127, RZ, RZ, R151 ;  /* 0x000000ffff7f7224 */ /* 0x000fe200078e0097 */
[----:B------:R-:W-:Y:S01]  /*31cf0*/  LEA R14, P5, R117, R4, 0x2 ;  /* 0x00000004750e7211 */ /* 0x000fe200078a10ff */
[----:B------:R-:W-:Y:S02]  /*31d00*/  IMAD.MOV.U32 R161, RZ, RZ, R163 ;  /* 0x000000ffffa17224 */ /* 0x000fe400078e00a3 */
[----:B------:R-:W-:Y:S02]  /*31d10*/  IMAD.MOV.U32 R151, RZ, RZ, R153 ;  /* 0x000000ffff977224 */ /* 0x000fe400078e0099 */
[----:B------:R-:W-:-:S02]  /*31d20*/  IMAD.MOV.U32 R163, RZ, RZ, R165 ;  /* 0x000000ffffa37224 */ /* 0x000fc400078e00a5 */
[----:B------:R-:W-:Y:S02]  /*31d30*/  IMAD.MOV.U32 R153, RZ, RZ, R155 ;  /* 0x000000ffff997224 */ /* 0x000fe400078e009b */
[----:B------:R-:W-:Y:S01]  /*31d40*/  IMAD.MOV.U32 R165, RZ, RZ, R167 ;  /* 0x000000ffffa57224 */ /* 0x000fe200078e00a7 */
[----:B------:R-:W-:Y:S01]  /*31d50*/  MOV R155, R157 ;  /* 0x0000009d009b7202 */ /* 0x000fe20000000f00 */
[----:B------:R-:W-:Y:S02]  /*31d60*/  IMAD.MOV.U32 R167, RZ, RZ, R169 ;  /* 0x000000ffffa77224 */ /* 0x000fe400078e00a9 */
[----:B------:R-:W-:Y:S01]  /*31d70*/  IMAD.MOV.U32 R157, RZ, RZ, R159 ;  /* 0x000000ffff9d7224 */ /* 0x000fe200078e009f */
[----:B------:R-:W-:Y:S01]  /*31d80*/  MOV R169, R222 ;  /* 0x000000de00a97202 */ /* 0x000fe20000000f00 */
[----:B------:R-:W-:Y:S01]  /*31d90*/  IMAD.MOV.U32 R159, RZ, RZ, R161 ;  /* 0x000000ffff9f7224 */ /* 0x000fe200078e00a1 */
[----:B------:R-:W-:Y:S02]  /*31da0*/  LEA.HI.X.SX32 R15, R117, R0, 0x2, P5 ;  /* 0x00000000750f7211 */ /* 0x000fe400028f16ff */
[----:B------:R-:W-:Y:S01]  /*31db0*/  LEA R12, P2, R119, R4, 0x2 ;  /* 0x00000004770c7211 */ /* 0x000fe200078410ff */
[----:B------:R-:W-:-:S02]  /*31dc0*/  IMAD.MOV.U32 R222, RZ, RZ, R223 ;  /* 0x000000ffffde7224 */ /* 0x000fc400078e00df */
[----:B------:R-:W-:Y:S02]  /*31dd0*/  IMAD.MOV.U32 R161, RZ, RZ, R163 ;  /* 0x000000ffffa17224 */ /* 0x000fe400078e00a3 */
[----:B------:R-:W-:Y:S02]  /*31de0*/  IMAD.MOV.U32 R117, RZ, RZ, R151 ;  /* 0x000000ffff757224 */ /* 0x000fe400078e0097 */
[----:B------:R-:W-:Y:S02]  /*31df0*/  IMAD.MOV.U32 R223, RZ, RZ, R224 ;  /* 0x000000ffffdf7224 */ /* 0x000fe400078e00e0 */
        /* <DEDUP_REMOVED lines=8> */
[----:B------:R-:W-:Y:S01]  /*31e80*/  LEA.HI.X.SX32 R13, R119, R0, 0x2, P2 ;  /* 0x00000000770d7211 */ /* 0x000fe200010f16ff */
[----:B------:R-:W-:Y:S01]  /*31e90*/  IMAD.MOV.U32 R169, RZ, RZ, R222 ;  /* 0x000000ffffa97224 */ /* 0x000fe200078e00de */
[----:B------:R-:W-:Y:S01]  /*31ea0*/  MOV R159, R161 ;  /* 0x000000a1009f7202 */ /* 0x000fe20000000f00 */
[----:B------:R-:W-:Y:S01]  /*31eb0*/  IMAD.MOV.U32 R119, RZ, RZ, R151 ;  /* 0x000000ffff777224 */ /* 0x000fe200078e0097 */
[----:B-1----:R-:W-:Y:S01]  /*31ec0*/  LEA R10, P1, R125, R4, 0x2 ;  /* 0x000000047d0a7211 */ /* 0x002fe200078210ff */
        /* <DEDUP_REMOVED lines=9> */
[----:B------:R-:W-:Y:S01]  /*31f60*/  IMAD.MOV.U32 R157, RZ, RZ, R159 ;  /* 0x000000ffff9d7224 */ /* 0x000fe200078e009f */
[----:B------:R-:W-:Y:S01]  /*31f70*/  LEA.HI.X.SX32 R11, R125, R0, 0x2, P1 ;  /* 0x000000007d0b7211 */ /* 0x000fe200008f16ff */
[----:B------:R-:W-:Y:S02]  /*31f80*/  IMAD.MOV.U32 R169, RZ, RZ, R222 ;  /* 0x000000ffffa97224 */ /* 0x000fe400078e00de */
[----:B------:R-:W-:Y:S01]  /*31f90*/  IMAD.MOV.U32 R159, RZ, RZ, R161 ;  /* 0x000000ffff9f7224 */ /* 0x000fe200078e00a1 */
[----:B------:R-:W-:Y:S02]  /*31fa0*/  MOV R125, R151 ;  /* 0x00000097007d7202 */ /* 0x000fe40000000f00 */
[----:B---3--:R-:W-:Y:S01]  /*31fb0*/  LEA R8, P0, R123, R4, 0x2 ;  /* 0x000000047b087211 */ /* 0x008fe200078010ff */
        /* <DEDUP_REMOVED lines=13> */
[----:B----4-:R-:W-:Y:S01]  /*32090*/  LEA R6, P4, R121, R4, 0x2 ;  /* 0x0000000479067211 */ /* 0x010fe200078810ff */
[----:B------:R-:W-:Y:S02]  /*320a0*/  IMAD.MOV.U32 R161, RZ, RZ, R163 ;  /* 0x000000ffffa17224 */ /* 0x000fe400078e00a3 */
[----:B------:R-:W-:-:S02]  /*320b0*/  IMAD.MOV.U32 R151, RZ, RZ, R153 ;  /* 0x000000ffff977224 */ /* 0x000fc400078e0099 */
[----:B------:R-:W-:Y:S01]  /*320c0*/  IMAD.MOV.U32 R163, RZ, RZ, R165 ;  /* 0x000000ffffa37224 */ /* 0x000fe200078e00a5 */
[----:B------:R-:W-:Y:S01]  /*320d0*/  MOV R153, R155 ;  /* 0x0000009b00997202 */ /* 0x000fe20000000f00 */
[----:B------:R-:W-:Y:S02]  /*320e0*/  IMAD.MOV.U32 R165, RZ, RZ, R167 ;  /* 0x000000ffffa57224 */ /* 0x000fe400078e00a7 */
[----:B------:R-:W-:Y:S01]  /*320f0*/  IMAD.MOV.U32 R155, RZ, RZ, R157 ;  /* 0x000000ffff9b7224 */ /* 0x000fe200078e009d */
[----:B------:R-:W-:Y:S01]  /*32100*/  MOV R167, R169 ;  /* 0x000000a900a77202 */ /* 0x000fe20000000f00 */
        /* <DEDUP_REMOVED lines=20> */
[C---:B-1----:R-:W-:Y:S01]  /*32250*/  LEA R2, P3, R115.reuse, R4, 0x2 ;  /* 0x0000000473027211 */ /* 0x042fe200078610ff */
[----:B------:R-:W-:Y:S01]  /*32260*/  IMAD.MOV.U32 R159, RZ, RZ, R161 ;  /* 0x000000ffff9f7224 */ /* 0x000fe200078e00a1 */
[----:B------:R-:W-:Y:S02]  /*32270*/  MOV R161, R163 ;  /* 0x000000a300a17202 */ /* 0x000fe40000000f00 */
[----:B------:R-:W-:Y:S01]  /*32280*/  LEA.HI.X.SX32 R3, R115, R0, 0x2, P3 ;  /* 0x0000000073037211 */ /* 0x000fe200018f16ff */
[----:B------:R-:W-:Y:S02]  /*32290*/  IMAD.MOV.U32 R115, RZ, RZ, R151 ;  /* 0x000000ffff737224 */ /* 0x000fe400078e0097 */
[----:B------:R-:W-:Y:S02]  /*322a0*/  IMAD.MOV.U32 R151, RZ, RZ, R153 ;  /* 0x000000ffff977224 */ /* 0x000fe400078e0099 */
[----:B------:R-:W-:-:S02]  /*322b0*/  IMAD.MOV.U32 R153, RZ, RZ, R155 ;  /* 0x000000ffff997224 */ /* 0x000fc400078e009b */
[----:B------:R-:W-:Y:S02]  /*322c0*/  IMAD.MOV.U32 R155, RZ, RZ, R157 ;  /* 0x000000ffff9b7224 */ /* 0x000fe400078e009d */
[----:B------:R-:W-:Y:S02]  /*322d0*/  IMAD.MOV.U32 R157, RZ, RZ, R159 ;  /* 0x000000ffff9d7224 */ /* 0x000fe400078e009f */
[----:B------:R-:W-:Y:S02]  /*322e0*/  IMAD.MOV.U32 R159, RZ, RZ, R161 ;  /* 0x000000ffff9f7224 */ /* 0x000fe400078e00a1 */
[----:B--2---:R-:W-:Y:S02]  /*322f0*/  IMAD.MOV.U32 R225, RZ, RZ, R226 ;  /* 0x000000ffffe17224 */ /* 0x004fe400078e00e2 */
[----:B------:R-:W-:Y:S02]  /*32300*/  IMAD.MOV.U32 R226, RZ, RZ, R232 ;  /* 0x000000ffffe27224 */ /* 0x000fe400078e00e8 */
[----:B------:R-:W2:Y:S01]  /*32310*/  LDL.LU R232, [R1+0xd38] ;  /* 0x000d380001e87983 */ /* 0x000ea20000300800 */
[----:B------:R-:W-:-:S02]  /*32320*/  IMAD.MOV.U32 R224, RZ, RZ, R225 ;  /* 0x000000ffffe07224 */ /* 0x000fc400078e00e1 */
        /* <DEDUP_REMOVED lines=22> */
[----:B------:R-:W-:Y:S01]  /*32490*/  STL.64 [R1+0x650], R16 ;  /* 0x0006501001007387 */ /* 0x000fe20000100a00 */
[----:B------:R-:W-:Y:S02]  /*324a0*/  IMAD.MOV.U32 R225, RZ, RZ, R226 ;  /* 0x000000ffffe17224 */ /* 0x000fe400078e00e2 */
[----:B------:R-:W-:Y:S01]  /*324b0*/  IMAD.MOV.U32 R165, RZ, RZ, R167 ;  /* 0x000000ffffa57224 */ /* 0x000fe200078e00a7 */
[----:B------:R-:W3:Y:S01]  /*324c0*/  LDL.LU R233, [R1+0xd3c] ;  /* 0x000d3c0001e97983 */ /* 0x000ee20000300800 */
[----:B------:R-:W-:-:S03]  /*324d0*/  IMAD.MOV.U32 R167, RZ, RZ, R169 ;  /* 0x000000ffffa77224 */ /* 0x000fc600078e00a9 */
[----:B------:R1:W-:Y:S01]  /*324e0*/  STL.64 [R1+0x648], R14 ;  /* 0x0006480e01007387 */ /* 0x0003e20000100a00 */
        /* <DEDUP_REMOVED lines=8> */
[----:B------:R-:W4:Y:S01]  /*32570*/  LDL.LU R234, [R1+0xd40] ;  /* 0x000d400001ea7983 */ /* 0x000f220000300800 */
[C---:B-1----:R-:W-:Y:S01]  /*32580*/  LEA R14, P5, R141.reuse, R4, 0x2 ;  /* 0x000000048d0e7211 */ /* 0x042fe200078a10ff */
[----:B------:R-:W-:Y:S02]  /*32590*/  IMAD.MOV.U32 R225, RZ, RZ, R226 ;  /* 0x000000ffffe17224 */ /* 0x000fe400078e00e2 */
[----:B------:R1:W-:Y:S01]  /*325a0*/  STL.64 [R1+0x640], R12 ;  /* 0x0006400c01007387 */ /* 0x0003e20000100a00 */
[----:B------:R-:W-:Y:S01]  /*325b0*/  IMAD.MOV.U32 R226, RZ, RZ, R228 ;  /* 0x000000ffffe27224 */ /* 0x000fe200078e00e4 */
[----:B------:R-:W-:Y:S01]  /*325c0*/  LEA.HI.X.SX32 R15, R141, R0, 0x2, P5 ;  /* 0x000000008d0f7211 */ /* 0x000fe200028f16ff */
[----:B------:R-:W-:Y:S02]  /*325d0*/  IMAD.MOV.U32 R169, RZ, RZ, R222 ;  /* 0x000000ffffa97224 */ /* 0x000fe400078e00de */
[----:B------:R-:W-:-:S02]  /*325e0*/  IMAD.MOV.U32 R141, RZ, RZ, R151 ;  /* 0x000000ffff8d7224 */ /* 0x000fc400078e0097 */
[----:B------:R-:W-:Y:S02]  /*325f0*/  IMAD.MOV.U32 R222, RZ, RZ, R223 ;  /* 0x000000ffffde7224 */ /* 0x000fe400078e00df */
[----:B------:R-:W-:Y:S01]  /*32600*/  IMAD.MOV.U32 R161, RZ, RZ, R163 ;  /* 0x000000ffffa17224 */ /* 0x000fe200078e00a3 */
[----:B------:R-:W-:Y:S01]  /*32610*/  MOV R151, R153 ;  /* 0x0000009900977202 */ /* 0x000fe20000000f00 */
[----:B------:R-:W-:Y:S02]  /*32620*/  IMAD.MOV.U32 R223, RZ, RZ, R224 ;  /* 0x000000ffffdf7224 */ /* 0x000fe400078e00e0 */
[----:B------:R-:W-:Y:S02]  /*32630*/  IMAD.MOV.U32 R163, RZ, RZ, R165 ;  /* 0x000000ffffa37224 */ /* 0x000fe400078e00a5 */
[----:B------:R-:W-:Y:S01]  /*32640*/  IMAD.MOV.U32 R153, RZ, RZ, R155 ;  /* 0x000000ffff997224 */ /* 0x000fe200078e009b */
[----:B-1----:R-:W-:Y:S01]  /*32650*/  LEA R12, P2, R149, R4, 0x2 ;  /* 0x00000004950c7211 */ /* 0x002fe200078410ff */
[----:B------:R-:W-:Y:S01]  /*32660*/  IMAD.MOV.U32 R224, RZ, RZ, R225 ;  /* 0x000000ffffe07224 */ /* 0x000fe200078e00e1 */
[----:B------:R-:W-:Y:S01]  /*32670*/  MOV R165, R167 ;  /* 0x000000a700a57202 */ /* 0x000fe20000000f00 */
[----:B------:R-:W-:-:S02]  /*32680*/  IMAD.MOV.U32 R155, RZ, RZ, R157 ;  /* 0x000000ffff9b7224 */ /* 0x000fc400078e009d */
[----:B------:R-:W-:Y:S02]  /*32690*/  IMAD.MOV.U32 R225, RZ, RZ, R226 ;  /* 0x000000ffffe17224 */ /* 0x000fe400078e00e2 */
[----:B------:R-:W-:Y:S02]  /*326a0*/  IMAD.MOV.U32 R167, RZ, RZ, R169 ;  /* 0x000000ffffa77224 */ /* 0x000fe400078e00a9 */
[----:B------:R-:W-:Y:S01]  /*326b0*/  IMAD.MOV.U32 R157, RZ, RZ, R159 ;  /* 0x000000ffff9d7224 */ /* 0x000fe200078e009f */
[----:B------:R-:W5:Y:S01]  /*326c0*/  LDL.LU R227, [R1+0xd44] ;  /* 0x000d440001e37983 */ /* 0x000f620000300800 */
[----:B------:R-:W-:Y:S01]  /*326d0*/  MOV R226, R236 ;  /* 0x000000ec00e27202 */ /* 0x000fe20000000f00 */
[----:B------:R-:W-:Y:S01]  /*326e0*/  IMAD.MOV.U32 R169, RZ, RZ, R222 ;  /* 0x000000ffffa97224 */ /* 0x000fe200078e00de */
[----:B------:R-:W-:Y:S01]  /*326f0*/  LEA.HI.X.SX32 R13, R149, R0, 0x2, P2 ;  /* 0x00000000950d7211 */ /* 0x000fe200010f16ff */
        /* <DEDUP_REMOVED lines=11> */
[----:B-1----:R-:W-:Y:S02]  /*327b0*/  LEA R10, P1, R147, R4, 0x2 ;  /* 0x00000004930a7211 */ /* 0x002fe400078210ff */
[----:B------:R-:W-:Y:S01]  /*327c0*/  MOV R155, R157 ;  /* 0x0000009d009b7202 */ /* 0x000fe20000000f00 */
[----:B------:R-:W-:Y:S02]  /*327d0*/  IMAD.MOV.U32 R225, RZ, RZ, R226 ;  /* 0x000000ffffe17224 */ /* 0x000fe400078e00e2 */
[----:B------:R-:W-:-:S02]  /*327e0*/  IMAD.MOV.U32 R167, RZ, RZ, R169 ;  /* 0x000000ffffa77224 */ /* 0x000fc400078e00a9 */
[----:B------:R-:W-:Y:S01]  /*327f0*/  IMAD.MOV.U32 R157, RZ, RZ, R159 ;  /* 0x000000ffff9d7224 */ /* 0x000fe200078e009f */
[----:B------:R-:W5:Y:S01]  /*32800*/  LDL.LU R235, [R1+0xd48] ;  /* 0x000d480001eb7983 */ /* 0x000f620000300800 */
[----:B------:R-:W-:Y:S01]  /*32810*/  MOV R169, R222 ;  /* 0x000000de00a97202 */ /* 0x000fe20000000f00 */
[----:B------:R-:W-:Y:S01]  /*32820*/  IMAD.MOV.U32 R159, RZ, RZ, R161 ;  /* 0x000000ffff9f7224 */ /* 0x000fe200078e00a1 */
[----:B------:R-:W-:Y:S01]  /*32830*/  LEA.HI.X.SX32 R11, R147, R0, 0x2, P1 ;  /* 0x00000000930b7211 */ /* 0x000fe200008f16ff */
[----:B------:R1:W-:Y:S01]  /*32840*/  STL.64 [R1+0x630], R8 ;  /* 0x0006300801007387 */ /* 0x0003e20000100a00 */
        /* <DEDUP_REMOVED lines=10> */
[----:B-1----:R-:W-:Y:S01]  /*328f0*/  LEA R8, P0, R145, R4, 0x2 ;  /* 0x0000000491087211 */ /* 0x002fe200078010ff */
[----:B------:R-:W-:Y:S02]  /*32900*/  IMAD.MOV.U32 R155, RZ, RZ, R157 ;  /* 0x000000ffff9b7224 */ /* 0x000fe400078e009d */
[----:B------:R-:W-:Y:S02]  /*32910*/  IMAD.MOV.U32 R167, RZ, RZ, R169 ;  /* 0x000000ffffa77224 */ /* 0x000fe400078e00a9 */
[----:B------:R-:W-:Y:S01]  /*32920*/  IMAD.MOV.U32 R157, RZ, RZ, R159 ;  /* 0x000000ffff9d7224 */ /* 0x000fe200078e009f */
[----:B------:R-:W5:Y:S01]  /*32930*/  LDL.LU R239, [R1+0xd4c] ;  /* 0x000d4c0001ef7983 */ /* 0x000f620000300800 */
[----:B------:R-:W-:Y:S02]  /*32940*/  IMAD.MOV.U32 R225, RZ, RZ, R226 ;  /* 0x000000ffffe17224 */ /* 0x000fe400078e00e2 */
[----:B------:R-:W-:Y:S01]  /*32950*/  IMAD.MOV.U32 R169, RZ, RZ, R222 ;  /* 0x000000ffffa97224 */ /* 0x000fe200078e00de */
[----:B------:R-:W-:-:S02]  /*32960*/  MOV R159, R161 ;  /* 0x000000a1009f7202 */ /* 0x000fc40000000f00 */
[----:B------:R-:W-:Y:S01]  /*32970*/  LEA.HI.X.SX32 R9, R145, R0, 0x2, P0 ;  /* 0x0000000091097211 */ /* 0x000fe200000f16ff */
[----:B------:R1:W-:Y:S01]  /*32980*/  STL.64 [R1+0x628], R6 ;  /* 0x0006280601007387 */ /* 0x0003e20000100a00 */
[----:B------:R-:W-:Y:S02]  /*32990*/  IMAD.MOV.U32 R226, RZ, RZ, R229 ;  /* 0x000000ffffe27224 */ /* 0x000fe400078e00e5 */
[----:B------:R-:W-:Y:S02]  /*329a0*/  IMAD.MOV.U32 R222, RZ, RZ, R223 ;  /* 0x000000ffffde7224 */ /* 0x000fe400078e00df */
[----:B------:R-:W-:Y:S02]  /*329b0*/  IMAD.MOV.U32 R161, RZ, RZ, R163 ;  /* 0x000000ffffa17224 */ /* 0x000fe400078e00a3 */
[----:B------:R-:W-:Y:S01]  /*329c0*/  IMAD.MOV.U32 R145, RZ, RZ, R151 ;  /* 0x000000ffff917224 */ /* 0x000fe200078e0097 */
[----:B------:R-:W-:Y:S01]  /*329d0*/  MOV R223, R224 ;  /* 0x000000e000df7202 */ /* 0x000fe20000000f00 */
[----:B------:R-:W-:-:S02]  /*329e0*/  IMAD.MOV.U32 R163, RZ, RZ, R165 ;  /* 0x000000ffffa37224 */ /* 0x000fc400078e00a5 */
[----:B------:R-:W-:Y:S02]  /*329f0*/  IMAD.MOV.U32 R151, RZ, RZ, R153 ;  /* 0x000000ffff977224 */ /* 0x000fe400078e0099 */
[----:B------:R-:W-:Y:S02]  /*32a00*/  IMAD.MOV.U32 R165, RZ, RZ, R167 ;  /* 0x000000ffffa57224 */ /* 0x000fe400078e00a7 */
[----:B------:R-:W-:Y:S01]  /*32a10*/  IMAD.MOV.U32 R153, RZ, RZ, R155 ;  /* 0x000000ffff997224 */ /* 0x000fe200078e009b */
[-C--:B------:R-:W-:Y:S02]  /*32a20*/  LEA R16, P6, R137, R4.reuse, 0x2 ;  /* 0x0000000489107211 */ /* 0x080fe400078c10ff */
[----:B-1----:R-:W-:Y:S01]  /*32a30*/  LEA R6, P4, R143, R4, 0x2 ;  /* 0x000000048f067211 */ /* 0x002fe200078810ff */
        /* <DEDUP_REMOVED lines=8> */
[----:B------:R-:W-:-:S02]  /*32ac0*/  IMAD.MOV.U32 R222, RZ, RZ, R223 ;  /* 0x000000ffffde7224 */ /* 0x000fc400078e00df */
[----:B------:R-:W-:Y:S02]  /*32ad0*/  IMAD.MOV.U32 R161, RZ, RZ, R163 ;  /* 0x000000ffffa17224 */ /* 0x000fe400078e00a3 */
[----:B------:R-:W-:Y:S01]  /*32ae0*/  IMAD.MOV.U32 R143, RZ, RZ, R151 ;  /* 0x000000ffff8f7224 */ /* 0x000fe200078e0097 */
[----:B------:R-:W-:Y:S01]  /*32af0*/  LEA.HI.X.SX32 R17, R137, R0, 0x2, P6 ;  /* 0x0000000089117211 */ /* 0x000fe200030f16ff */
[----:B------:R-:W-:Y:S02]  /*32b00*/  IMAD.MOV.U32 R223, RZ, RZ, R224 ;  /* 0x000000ffffdf7224 */ /* 0x000fe400078e00e0 */
[----:B------:R-:W-:Y:S02]  /*32b10*/  IMAD.MOV.U32 R163, RZ, RZ, R165 ;  /* 0x000000ffffa37224 */ /* 0x000fe400078e00a5 */
[----:B------:R-:W-:Y:S02]  /*32b20*/  IMAD.MOV.U32 R151, RZ, RZ, R153 ;  /* 0x000000ffff977224 */ /* 0x000fe400078e0099 */
[----:B------:R-:W-:Y:S01]  /*32b30*/  IMAD.MOV.U32 R224, RZ, RZ, R225 ;  /* 0x000000ffffe07224 */ /* 0x000fe200078e00e1 */
[----:B------:R-:W-:-:S02]  /*32b40*/  MOV R165, R167 ;  /* 0x000000a700a57202 */ /* 0x000fc40000000f00 */
[----:B------:R-:W-:Y:S01]  /*32b50*/  MOV R153, R155 ;  /* 0x0000009b00997202 */ /* 0x000fe20000000f00 */
[----:B------:R-:W5:Y:S01]  /*32b60*/  LDL.LU R228, [R1+0xd50] ;  /* 0x000d500001e47983 */ /* 0x000f620000300800 */
[----:B------:R-:W-:Y:S01]  /*32b70*/  MOV R225, R230 ;  /* 0x000000e600e17202 */ /* 0x000fe20000000f00 */
[----:B------:R-:W-:Y:S02]  /*32b80*/  IMAD.MOV.U32 R167, RZ, RZ, R169 ;  /* 0x000000ffffa77224 */ /* 0x000fe400078e00a9 */
[----:B------:R-:W-:Y:S01]  /*32b90*/  IMAD.MOV.U32 R155, RZ, RZ, R157 ;  /* 0x000000ffff9b7224 */ /* 0x000fe200078e009d */
[----:B------:R1:W-:Y:S01]  /*32ba0*/  STL.64 [R1+0x620], R2 ;  /* 0x0006200201007387 */ /* 0x0003e20000100a00 */
[----:B------:R-:W-:Y:S02]  /*32bb0*/  IMAD.MOV.U32 R169, RZ, RZ, R222 ;  /* 0x000000ffffa97224 */ /* 0x000fe400078e00de */
[----:B------:R-:W-:Y:S01]  /*32bc0*/  IMAD.MOV.U32 R157, RZ, RZ, R159 ;  /* 0x000000ffff9d7224 */ /* 0x000fe200078e009f */
[----:B------:R-:W2:Y:S01]  /*32bd0*/  LDL.LU R236, [R1+0xd54] ;  /* 0x000d540001ec7983 */ /* 0x000ea20000300800 */
[----:B------:R-:W-:-:S02]  /*32be0*/  IMAD.MOV.U32 R222, RZ, RZ, R223 ;  /* 0x000000ffffde7224 */ /* 0x000fc400078e00df */
[----:B------:R-:W-:Y:S01]  /*32bf0*/  IMAD.MOV.U32 R159, RZ, RZ, R161 ;  /* 0x000000ffff9f7224 */ /* 0x000fe200078e00a1 */
[----:B------:R1:W-:Y:S01]  /*32c00*/  STL.64 [R1+0x618], R16 ;  /* 0x0006181001007387 */ /* 0x0003e20000100a00 */
[----:B------:R-:W-:Y:S02]  /*32c10*/  IMAD.MOV.U32 R223, RZ, RZ, R224 ;  /* 0x000000ffffdf7224 */ /* 0x000fe400078e00e0 */
[----:B------:R-:W-:Y:S01]  /*32c20*/  IMAD.MOV.U32 R161, RZ, RZ, R163 ;  /* 0x000000ffffa17224 */ /* 0x000fe200078e00a3 */
[----:B------:R-:W3:Y:S01]  /*32c30*/  LDL.LU R237, [R1+0xec4] ;  /* 0x000ec40001ed7983 */ /* 0x000ee20000300800 */
[----:B------:R-:W-:Y:S01]  /*32c40*/  IMAD.MOV.U32 R163, RZ, RZ, R165 ;  /* 0x000000ffffa37224 */ /* 0x000fe200078e00a5 */
[----:B-1----:R-:W-:Y:S02]  /*32c50*/  LEA R2, P3, R139, R4, 0x2 ;  /* 0x000000048b027211 */ /* 0x002fe400078610ff */
[----:B------:R1:W-:Y:S01]  /*32c60*/  STL.64 [R1+0x610], R14 ;  /* 0x0006100e01007387 */ /* 0x0003e20000100a00 */
[----:B------:R-:W-:-:S02]  /*32c70*/  IMAD.MOV.U32 R224, RZ, RZ, R225 ;  /* 0x000000ffffe07224 */ /* 0x000fc400078e00e1 */
[----:B------:R-:W-:Y:S01]  /*32c80*/  IMAD.MOV.U32 R165, RZ, RZ, R167 ;  /* 0x000000ffffa57224 */ /* 0x000fe200078e00a7 */
[----:B------:R-:W4:Y:S01]  /*32c90*/  LDL.LU R229, [R1+0xd20] ;  /* 0x000d200001e57983 */ /* 0x000f220000300800 */
[----:B------:R-:W-:Y:S02]  /*32ca0*/  IMAD.MOV.U32 R225, RZ, RZ, R240 ;  /* 0x000000ffffe17224 */ /* 0x000fe400078e00f0 */
[----:B------:R-:W-:Y:S01]  /*32cb0*/  IMAD.MOV.U32 R167, RZ, RZ, R169 ;  /* 0x000000ffffa77224 */ /* 0x000fe200078e00a9 */
[----:B------:R5:W-:Y:S01]  /*32cc0*/  STL.64 [R1+0x608], R12 ;  /* 0x0006080c01007387 */ /* 0x000be20000100a00 */
[----:B------:R-:W-:Y:S02]  /*32cd0*/  IMAD.MOV.U32 R226, RZ, RZ, R238 ;  /* 0x000000ffffe27224 */ /* 0x000fe400078e00ee */
[----:B------:R-:W-:Y:S01]  /*32ce0*/  IMAD.MOV.U32 R169, RZ, RZ, R222 ;  /* 0x000000ffffa97224 */ /* 0x000fe200078e00de */
[----:B------:R-:W-:Y:S01]  /*32cf0*/  LEA.HI.X.SX32 R3, R139, R0, 0x2, P3 ;  /* 0x000000008b037211 */ /* 0x000fe200018f16ff */
[----:B------:R-:W3:Y:S01]  /*32d00*/  LDL.LU R238, [R1+0xd24] ;  /* 0x000d240001ee7983 */ /* 0x000ee20000300800 */
[----:B------:R-:W-:Y:S01]  /*32d10*/  MOV R222, R223 ;  /* 0x000000df00de7202 */ /* 0x000fe20000000f00 */
[----:B------:R-:W-:-:S02]  /*32d20*/  IMAD.MOV.U32 R139, RZ, RZ, R151 ;  /* 0x000000ffff8b7224 */ /* 0x000fc400078e0097 */
[----:B------:R2:W-:Y:S01]  /*32d30*/  STL.64 [R1+0x600], R10 ;  /* 0x0006000a01007387 */ /* 0x0005e20000100a00 */
[----:B------:R-:W-:Y:S02]  /*32d40*/  IMAD.MOV.U32 R223, RZ, RZ, R224 ;  /* 0x000000ffffdf7224 */ /* 0x000fe400078e00e0 */
[----:B------:R-:W-:Y:S01]  /*32d50*/  IMAD.MOV.U32 R151, RZ, RZ, R155 ;  /* 0x000000ffff977224 */ /* 0x000fe200078e009b */
[----:B------:R-:W3:Y:S01]  /*32d60*/  LDL.LU R230, [R1+0xd28] ;  /* 0x000d280001e67983 */ /* 0x000ee20000300800 */
[----:B------:R-:W-:Y:S02]  /*32d70*/  IMAD.MOV.U32 R224, RZ, RZ, R225 ;  /* 0x000000ffffe07224 */ /* 0x000fe400078e00e1 */
[----:B------:R-:W-:Y:S02]  /*32d80*/  IMAD.MOV.U32 R137, RZ, RZ, R153 ;  /* 0x000000ffff897224 */ /* 0x000fe400078e0099 */
[----:B------:R-:W-:Y:S01]  /*32d90*/  IMAD.MOV.U32 R155, RZ, RZ, R159 ;  /* 0x000000ffff9b7224 */ /* 0x000fe200078e009f */
[----:B------:R4:W-:Y:S01]  /*32da0*/  STL.64 [R1+0x5f8], R8 ;  /* 0x0005f80801007387 */ /* 0x0009e20000100a00 */
[----:B------:R-:W-:-:S02]  /*32db0*/  IMAD.MOV.U32 R225, RZ, RZ, R241 ;  /* 0x000000ffffe17224 */ /* 0x000fc400078e00f1 */
[----:B------:R-:W-:Y:S02]  /*32dc0*/  IMAD.MOV.U32 R153, RZ, RZ, R157 ;  /* 0x000000ffff997224 */ /* 0x000fe400078e009d */
[----:B------:R-:W-:Y:S01]  /*32dd0*/  IMAD.MOV.U32 R159, RZ, RZ, R163 ;  /* 0x000000ffff9f7224 */ /* 0x000fe200078e00a3 */
[----:B------:R-:W3:Y:S01]  /*32de0*/  LDL.LU R240, [R1+0xd2c] ;  /* 0x000d2c0001f07983 */ /* 0x000ee20000300800 */
[----:B------:R-:W-:Y:S01]  /*32df0*/  MOV R157, R161 ;  /* 0x000000a1009d7202 */ /* 0x000fe20000000f00 */
[----:B------:R-:W-:Y:S02]  /*32e00*/  IMAD.MOV.U32 R163, RZ, RZ, R167 ;  /* 0x000000ffffa37224 */ /* 0x000fe400078e00a7 */
[----:B------:R3:W-:Y:S01]  /*32e10*/  STL.64 [R1+0x5f0], R6 ;  /* 0x0005f00601007387 */ /* 0x0007e20000100a00 */
[----:B------:R-:W-:Y:S02]  /*32e20*/  IMAD.MOV.U32 R161, RZ, RZ, R165 ;  /* 0x000000ffffa17224 */ /* 0x000fe400078e00a5 */
[----:B------:R-:W-:Y:S01]  /*32e30*/  IMAD.MOV.U32 R167, RZ, RZ, R222 ;  /* 0x000000ffffa77224 */ /* 0x000fe200078e00de */
[----:B------:R-:W3:Y:S01]  /*32e40*/  LDL.LU R241, [R1+0xd30] ;  /* 0x000d300001f17983 */ /* 0x000ee20000300800 */
[----:B------:R-:W-:-:S02]  /*32e50*/  IMAD.MOV.U32 R165, RZ, RZ, R169 ;  /* 0x000000ffffa57224 */ /* 0x000fc400078e00a9 */
[----:B------:R-:W-:Y:S01]  /*32e60*/  IMAD.MOV.U32 R222, RZ, RZ, R224 ;  /* 0x000000ffffde7224 */ /* 0x000fe200078e00e0 */
[----:B------:R3:W-:Y:S01]  /*32e70*/  STL.64 [R1+0x5e8], R2 ;  /* 0x0005e80201007387 */ /* 0x0007e20000100a00 */
[----:B------:R-:W-:Y:S01]  /*32e80*/  IMAD.MOV.U32 R169, RZ, RZ, R223 ;  /* 0x000000ffffa97224 */ /* 0x000fe200078e00df */
[----:B------:R-:W-:Y:S01]  /*32e90*/  MOV R224, R231 ;  /* 0x000000e700e07202 */ /* 0x000fe20000000f00 */
[----:B------:R-:W-:Y:S01]  /*32ea0*/  IMAD.MOV.U32 R223, RZ, RZ, R225 ;  /* 0x000000ffffdf7224 */ /* 0x000fe200078e00e1 */
[----:B------:R-:W3:Y:S04]  /*32eb0*/  LDL.LU R231, [R1+0xd34] ;  /* 0x000d340001e77983 */ /* 0x000ee80000300800 */
[----:B------:R-:W5:Y:S01]  /*32ec0*/  LDL.LU R225, [R1+0xfc] ;  /* 0x0000fc0001e17983 */ /* 0x000f620000300800 */
        /* <DEDUP_REMOVED lines=14> */
[----:B------:R-:W-:Y:S01]  /*32fb0*/  IMAD.MOV.U32 R223, RZ, RZ, R224 ;  /* 0x000000ffffdf7224 */ /* 0x000fe200078e00e0 */
[----:B------:R3:W-:Y:S01]  /*32fc0*/  STL.64 [R1+0x5e0], R16 ;  /* 0x0005e01001007387 */ /* 0x0007e20000100a00 */
[----:B-----5:R-:W-:-:S03]  /*32fd0*/  IMAD.MOV.U32 R224, RZ, RZ, R225 ;  /* 0x000000ffffe07224 */ /* 0x020fc600078e00e1 */
[----:B------:R-:W5:Y:S01]  /*32fe0*/  LDL.LU R225, [R1+0xf8] ;  /* 0x0000f80001e17983 */ /* 0x000f620000300800 */
[----:B-1----:R-:W-:-:S04]  /*32ff0*/  LEA R14, P5, R131, R4, 0x2 ;  /* 0x00000004830e7211 */ /* 0x002fc800078a10ff */
[----:B------:R-:W-:Y:S01]  /*33000*/  LEA.HI.X.SX32 R15, R131, R0, 0x2, P5 ;  /* 0x00000000830f7211 */ /* 0x000fe200028f16ff */
        /* <DEDUP_REMOVED lines=14> */
[----:B-----5:R-:W-:-:S03]  /*330f0*/  IMAD.MOV.U32 R224, RZ, RZ, R225 ;  /* 0x000000ffffe07224 */ /* 0x020fc600078e00e1 */
        /* <DEDUP_REMOVED lines=16> */
[----:B------:R-:W-:Y:S01]  /*33200*/  STL.64 [R1+0x5d0], R12 ;  /* 0x0005d00c01007387 */ /* 0x000fe20000100a00 */
[----:B-----5:R-:W-:-:S03]  /*33210*/  IMAD.MOV.U32 R224, RZ, RZ, R225 ;  /* 0x000000ffffe07224 */ /* 0x020fc600078e00e1 */
[----:B------:R-:W5:Y:S01]  /*33220*/  LDL.LU R225, [R1+0xe4] ;  /* 0x0000e40001e17983 */ /* 0x000f620000300800 */
[----:B--2---:R-:W-:-:S04]  /*33230*/  LEA R10, P1, R127, R4, 0x2 ;  /* 0x000000047f0a7211 */ /* 0x004fc800078210ff */
[----:B------:R-:W-:Y:S01]  /*33240*/  LEA.HI.X.SX32 R11, R127, R0, 0x2, P1 ;  /* 0x000000007f0b7211 */ /* 0x000fe200008f16ff */
        /* <DEDUP_REMOVED lines=11> */
[----:B------:R-:W-:Y:S01]  /*33300*/  MOV R222, R223 ;  /* 0x000000df00de7202 */ /* 0x000fe20000000f00 */
[----:B------:R-:W-:Y:S01]  /*33310*/  IMAD.MOV.U32 R223, RZ, RZ, R224 ;  /* 0x000000ffffdf7224 */ /* 0x000fe200078e00e0 */
[----:B------:R-:W-:Y:S01]  /*33320*/  STL.64 [R1+0x5c8], R10 ;  /* 0x0005c80a01007387 */ /* 0x000fe20000100a00 */
[----:B-----5:R-:W-:-:S03]  /*33330*/  IMAD.MOV.U32 R224, RZ, RZ, R225 ;  /* 0x000000ffffe07224 */ /* 0x020fc600078e00e1 */
        /* <DEDUP_REMOVED lines=13> */
[----:B------:R-:W-:Y:S02]  /*33410*/  IMAD.MOV.U32 R169, RZ, RZ, R222 ;  /* 0x000000ffffa97224 */ /* 0x000fe400078e00de */
[----:B------:R-:W-:Y:S02]  /*33420*/  IMAD.MOV.U32 R222, RZ, RZ, R223 ;  /* 0x000000ffffde7224 */ /* 0x000fe400078e00df */
[----:B------:R-:W-:Y:S01]  /*33430*/  IMAD.MOV.U32 R223, RZ, RZ, R224 ;  /* 0x000000ffffdf7224 */ /* 0x000fe200078e00e0 */
[----:B------:R4:W-:Y:S01]  /*33440*/  STL.64 [R1+0x5c0], R8 ;  /* 0x0005c00801007387 */ /* 0x0009e20000100a00 */
[----:B--2---:R-:W-:-:S03]  /*33450*/  IMAD.MOV.U32 R224, RZ, RZ, R225 ;  /* 0x000000ffffe07224 */ /* 0x004fc600078e00e1 */
        /* <DEDUP_REMOVED lines=37> */
[----:B------:R-:W-:-:S04]  /*336b0*/  LEA R16, P6, R123, R4, 0x2 ;  /* 0x000000047b107211 */ /* 0x000fc800078c10ff */
[----:B------:R-:W-:Y:S02]  /*336c0*/  LEA.HI.X.SX32 R17, R123, R0, 0x2, P6 ;  /* 0x000000007b117211 */ /* 0x000fe400030f16ff */
        /* <DEDUP_REMOVED lines=12> */
[----:B------:R-:W-:Y:S01]  /*33790*/  IMAD.MOV.U32 R223, RZ, RZ, R224 ;  /* 0x000000ffffdf7224 */ /* 0x000fe200078e00e0 */
        /* <DEDUP_REMOVED lines=19> */
[----:B--2---:R-:W-:-:S03]  /*338d0*/  MOV R224, R225 ;  /* 0x000000e100e07202 */ /* 0x004fc60000000f00 */
[----:B------:R-:W2:Y:S01]  /*338e0*/  LDL.LU R225, [R1+0xbc] ;  /* 0x0000bc0001e17983 */ /* 0x000ea20000300800 */
[----:B----4-:R-:W-:-:S04]  /*338f0*/  LEA R8, P0, R141, R4, 0x2 ;  /* 0x000000048d087211 */ /* 0x010fc800078010ff */
[----:B------:R-:W-:Y:S01]  /*33900*/  LEA.HI.X.SX32 R9, R141, R0, 0x2, P0 ;  /* 0x000000008d097211 */ /* 0x000fe200000f16ff */
[----:B------:R-:W-:Y:S02]  /*33910*/  IMAD.MOV.U32 R141, RZ, RZ, R151 ;  /* 0x000000ffff8d7224 */ /* 0x000fe400078e0097 */
[----:B------:R-:W-:Y:S02]  /*33920*/  IMAD.MOV.U32 R151, RZ, RZ, R153 ;  /* 0x000000ffff977224 */ /* 0x000fe400078e0099 */
[----:B------:R-:W-:Y:S01]  /*33930*/  IMAD.MOV.U32 R153, RZ, RZ, R155 ;  /* 0x000000ffff997224 */ /* 0x000fe200078e009b */
[-C--:B------:R-:W-:Y:S01]  /*33940*/  LEA R12, P2, R113, R4.reuse, 0x2 ;  /* 0x00000004710c7211 */ /* 0x080fe200078410ff */
[----:B------:R-:W-:Y:S01]  /*33950*/  IMAD.MOV.U32 R155, RZ, RZ, R157 ;  /* 0x000000ffff9b7224 */ /* 0x000fe200078e009d */
[----:B------:R-:W-:Y:S01]  /*33960*/  LEA R10, P1, R115, R4, 0x2 ;  /* 0x00000004730a7211 */ /* 0x000fe200078210ff */
[----:B------:R-:W-:Y:S02]  /*33970*/  IMAD.MOV.U32 R157, RZ, RZ, R159 ;  /* 0x000000ffff9d7224 */ /* 0x000fe400078e009f */
[----:B------:R-:W-:-:S02]  /*33980*/  IMAD.MOV.U32 R159, RZ, RZ, R161 ;  /* 0x000000ffff9f7224 */ /* 0x000fc400078e00a1 */
[----:B------:R-:W-:Y:S01]  /*33990*/  IMAD.MOV.U32 R161, RZ, RZ, R163 ;  /* 0x000000ffffa17224 */ /* 0x000fe200078e00a3 */
[-C--:B------:R-:W-:Y:S01]  /*339a0*/  LEA.HI.X.SX32 R13, R113, R0.reuse, 0x2, P2 ;  /* 0x00000000710d7211 */ /* 0x080fe200010f16ff */
[----:B------:R-:W-:Y:S01]  /*339b0*/  IMAD.MOV.U32 R163, RZ, RZ, R165 ;  /* 0x000000ffffa37224 */ /* 0x000fe200078e00a5 */
[----:B------:R-:W-:Y:S02]  /*339c0*/  LEA.HI.X.SX32 R11, R115, R0, 0x2, P1 ;  /* 0x00000000730b7211 */ /* 0x000fe400008f16ff */
[----:B------:R-:W-:Y:S01]  /*339d0*/  MOV R165, R167 ;  /* 0x000000a700a57202 */ /* 0x000fe20000000f00 */
[----:B------:R-:W-:Y:S02]  /*339e0*/  IMAD.MOV.U32 R167, RZ, RZ, R169 ;  /* 0x000000ffffa77224 */ /* 0x000fe400078e00a9 */
[----:B------:R-:W-:Y:S02]  /*339f0*/  IMAD.MOV.U32 R169, RZ, RZ, R222 ;  /* 0x000000ffffa97224 */ /* 0x000fe400078e00de */
[----:B------:R-:W-:Y:S01]  /*33a00*/  IMAD.MOV.U32 R222, RZ, RZ, R223 ;  /* 0x000000ffffde7224 */ /* 0x000fe200078e00df */
[----:B------:R4:W-:Y:S01]  /*33a10*/  STL.64 [R1+0x598], R12 ;  /* 0x0005980c01007387 */ /* 0x0009e20000100a00 */
[----:B------:R-:W-:-:S03]  /*33a20*/  IMAD.MOV.U32 R223, RZ, RZ, R224 ;  /* 0x000000ffffdf7224 */ /* 0x000fc600078e00e0 */
[----:B------:R4:W-:Y:S04]  /*33a30*/  STL.64 [R1+0x590], R10 ;  /* 0x0005900a01007387 */ /* 0x0009e80000100a00 */
[----:B------:R4:W-:Y:S01]  /*33a40*/  STL.64 [R1+0x588], R8 ;  /* 0x0005880801007387 */ /* 0x0009e20000100a00 */
[----:B--2---:R-:W-:Y:S02]  /*33a50*/  IMAD.MOV.U32 R224, RZ, RZ, R225 ;  /* 0x000000ffffe07224 */ /* 0x004fe400078e00e1 */
[----:B------:R-:W-:Y:S02]  /*33a60*/  IMAD.MOV.U32 R225, RZ, RZ, R226 ;  /* 0x000000ffffe17224 */ /* 0x000fe400078e00e2 */
[----:B------:R-:W2:Y:S01]  /*33a70*/  LDL.LU R226, [R1+0xa8] ;  /* 0x0000a80001e27983 */ /* 0x000ea20000300800 */
[----:B---3--:R-:W-:-:S04]  /*33a80*/  LEA R6, P4, R149, R4, 0x2 ;  /* 0x0000000495067211 */ /* 0x008fc800078810ff */
        /* <DEDUP_REMOVED lines=34> */
[----:B------:R5:W-:Y:S01]  /*33cb0*/  STL.64 [R1+0x578], R2 ;  /* 0x0005780201007387 */ /* 0x000be20000100a00 */
[----:B--2---:R-:W-:-:S03]  /*33cc0*/  MOV R225, R226 ;  /* 0x000000e200e17202 */ /* 0x004fc60000000f00 */
        /* <DEDUP_REMOVED lines=20> */
[----:B-1----:R-:W-:-:S04]  /*33e10*/  LEA R14, P5, R143, R4, 0x2 ;  /* 0x000000048f0e7211 */ /* 0x002fc800078a10ff */
        /* <DEDUP_REMOVED lines=56> */
[----:B------:R-:W-:-:S04]  /*341a0*/  LEA R8, P0, R59, R4, 0x2 ;  /* 0x000000043b087211 */ /* 0x000fc800078010ff */
        /* <DEDUP_REMOVED lines=75> */
[----:B------:R-:W-:Y:S02]  /*34660*/  IMAD.MOV.U32 R115, RZ, RZ, R151 ;  /* 0x000000ffff737224 */ /* 0x000fe400078e0097 */
[----:B------:R-:W-:Y:S02]  /*34670*/  IMAD.MOV.U32 R151, RZ, RZ, R153 ;  /* 0x000000ffff977224 */ /* 0x000fe400078e0099 */
[----:B------:R-:W-:Y:S02]  /*34680*/  IMAD.MOV.U32 R153, RZ, RZ, R155 ;  /* 0x000000ffff997224 */ /* 0x000fe400078e009b */
[----:B------:R-:W-:Y:S02]  /*34690*/  IMAD.MOV.U32 R155, RZ, RZ, R157 ;  /* 0x000000ffff9b7224 */ /* 0x000fe400078e009d */
[----:B------:R-:W-:Y:S01]  /*346a0*/  IMAD.MOV.U32 R157, RZ, RZ, R159 ;  /* 0x000000ffff9d7224 */ /* 0x000fe200078e009f */
[----:B-1----:R-:W-:-:S02]  /*346b0*/  LEA R14, P5, R117, R4, 0x2 ;  /* 0x00000004750e7211 */ /* 0x002fc400078a10ff */
[----:B------:R-:W-:Y:S01]  /*346c0*/  MOV R159, R161 ;  /* 0x000000a1009f7202 */ /* 0x000fe20000000f00 */
[----:B------:R-:W-:Y:S02]  /*346d0*/  IMAD.MOV.U32 R161, RZ, RZ, R163 ;  /* 0x000000ffffa17224 */ /* 0x000fe400078e00a3 */
[----:B------:R-:W-:Y:S02]  /*346e0*/  IMAD.MOV.U32 R163, RZ, RZ, R165 ;  /* 0x000000ffffa37224 */ /* 0x000fe400078e00a5 */
[----:B------:R-:W-:Y:S01]  /*346f0*/  IMAD.MOV.U32 R165, RZ, RZ, R167 ;  /* 0x000000ffffa57224 */ /* 0x000fe200078e00a7 */
[----:B------:R-:W-:Y:S01]  /*34700*/  LEA.HI.X.SX32 R15, R117, R0, 0x2, P5 ;  /* 0x00000000750f7211 */ /* 0x000fe200028f16ff */
[----:B------:R-:W-:Y:S02]  /*34710*/  IMAD.MOV.U32 R167, RZ, RZ, R169 ;  /* 0x000000ffffa77224 */ /* 0x000fe400078e00a9 */
[----:B------:R-:W-:Y:S02]  /*34720*/  IMAD.MOV.U32 R169, RZ, RZ, R222 ;  /* 0x000000ffffa97224 */ /* 0x000fe400078e00de */
[----:B------:R-:W-:-:S02]  /*34730*/  IMAD.MOV.U32 R222, RZ, RZ, R223 ;  /* 0x000000ffffde7224 */ /* 0x000fc400078e00df */
[----:B------:R-:W-:Y:S01]  /*34740*/  IMAD.MOV.U32 R223, RZ, RZ, R224 ;  /* 0x000000ffffdf7224 */ /* 0x000fe200078e00e0 */
[----:B------:R-:W-:Y:S01]  /*34750*/  MOV R224, R225 ;  /* 0x000000e100e07202 */ /* 0x000fe20000000f00 */
        /* <DEDUP_REMOVED lines=8> */
[----:B----4-:R-:W-:Y:S01]  /*347e0*/  LEA R12, P2, R119, R4, 0x2 ;  /* 0x00000004770c7211 */ /* 0x010fe200078410ff */
[----:B------:R-:W-:Y:S01]  /*347f0*/  IMAD.MOV.U32 R159, RZ, RZ, R161 ;  /* 0x000000ffff9f7224 */ /* 0x000fe200078e00a1 */
[----:B------:R-:W-:Y:S01]  /*34800*/  MOV R161, R163 ;  /* 0x000000a300a17202 */ /* 0x000fe20000000f00 */
[----:B------:R-:W-:-:S02]  /*34810*/  IMAD.MOV.U32 R163, RZ, RZ, R165 ;  /* 0x000000ffffa37224 */ /* 0x000fc400078e00a5 */
[----:B------:R-:W-:Y:S01]  /*34820*/  IMAD.MOV.U32 R165, RZ, RZ, R167 ;  /* 0x000000ffffa57224 */ /* 0x000fe200078e00a7 */
[----:B------:R-:W-:Y:S01]  /*34830*/  LEA.HI.X.SX32 R13, R119, R0, 0x2, P2 ;  /* 0x00000000770d7211 */ /* 0x000fe200010f16ff */
[----:B------:R-:W-:Y:S02]  /*34840*/  IMAD.MOV.U32 R167, RZ, RZ, R169 ;  /* 0x000000ffffa77224 */ /* 0x000fe400078e00a9 */
[----:B------:R-:W-:Y:S02]  /*34850*/  IMAD.MOV.U32 R169, RZ, RZ, R222 ;  /* 0x000000ffffa97224 */ /* 0x000fe400078e00de */
[----:B------:R-:W-:Y:S02]  /*34860*/  IMAD.MOV.U32 R222, RZ, RZ, R223 ;  /* 0x000000ffffde7224 */ /* 0x000fe400078e00df */
[----:B------:R-:W-:Y:S02]  /*34870*/  IMAD.MOV.U32 R223, RZ, RZ, R224 ;  /* 0x000000ffffdf7224 */ /* 0x000fe400078e00e0 */
[----:B------:R-:W-:Y:S01]  /*34880*/  IMAD.MOV.U32 R224, RZ, RZ, R225 ;  /* 0x000000ffffe07224 */ /* 0x000fe200078e00e1 */
[----:B------:R4:W-:Y:S01]  /*34890*/  STL.64 [R1+0x528], R12 ;  /* 0x0005280c01007387 */ /* 0x0009e20000100a00 */
[----:B------:R-:W-:-:S02]  /*348a0*/  LEA R10, P1, R125, R4, 0x2 ;  /* 0x000000047d0a7211 */ /* 0x000fc400078210ff */
[----:B--2---:R-:W-:Y:S02]  /*348b0*/  MOV R225, R226 ;  /* 0x000000e200e17202 */ /* 0x004fe40000000f00 */
[----:B------:R-:W2:Y:S01]  /*348c0*/  LDL.LU R226, [R1+0x64] ;  /* 0x0000640001e27983 */ /* 0x000ea20000300800 */
[----:B------:R-:W-:Y:S01]  /*348d0*/  LEA.HI.X.SX32 R11, R125, R0, 0x2, P1 ;  /* 0x000000007d0b7211 */ /* 0x000fe200008f16ff */
        /* <DEDUP_REMOVED lines=13> */
[----:B------:R-:W-:Y:S01]  /*349b0*/  IMAD.MOV.U32 R224, RZ, RZ, R225 ;  /* 0x000000ffffe07224 */ /* 0x000fe200078e00e1 */
[----:B------:R4:W-:Y:S01]  /*349c0*/  STL.64 [R1+0x520], R10 ;  /* 0x0005200a01007387 */ /* 0x0009e20000100a00 */
[C---:B------:R-:W-:Y:S01]  /*349d0*/  LEA R8, P0, R123.reuse, R4, 0x2 ;  /* 0x000000047b087211 */ /* 0x040fe200078010ff */
[----:B--2---:R-:W-:Y:S02]  /*349e0*/  IMAD.MOV.U32 R225, RZ, RZ, R226 ;  /* 0x000000ffffe17224 */ /* 0x004fe400078e00e2 */
[----:B------:R-:W2:Y:S01]  /*349f0*/  LDL.LU R226, [R1+0x60] ;  /* 0x0000600001e27983 */ /* 0x000ea20000300800 */
[----:B------:R-:W-:-:S02]  /*34a00*/  LEA.HI.X.SX32 R9, R123, R0, 0x2, P0 ;  /* 0x000000007b097211 */ /* 0x000fc400000f16ff */
[----:B------:R-:W-:Y:S01]  /*34a10*/  MOV R123, R151 ;  /* 0x00000097007b7202 */ /* 0x000fe20000000f00 */
        /* <DEDUP_REMOVED lines=16> */
[----:B------:R-:W-:Y:S01]  /*34b20*/  IMAD.MOV.U32 R119, RZ, RZ, R151 ;  /* 0x000000ffff777224 */ /* 0x000fe200078e0097 */
[----:B------:R-:W-:Y:S01]  /*34b30*/  MOV R151, R153 ;  /* 0x0000009900977202 */ /* 0x000fe20000000f00 */
[----:B------:R-:W-:Y:S02]  /*34b40*/  IMAD.MOV.U32 R153, RZ, RZ, R155 ;  /* 0x000000ffff997224 */ /* 0x000fe400078e009b */
[----:B------:R-:W-:Y:S02]  /*34b50*/  IMAD.MOV.U32 R155, RZ, RZ, R157 ;  /* 0x000000ffff9b7224 */ /* 0x000fe400078e009d */
[----:B------:R-:W-:Y:S01]  /*34b60*/  IMAD.MOV.U32 R157, RZ, RZ, R159 ;  /* 0x000000ffff9d7224 */ /* 0x000fe200078e009f */
[----:B---3--:R-:W-:Y:S01]  /*34b70*/  LEA R6, P4, R121, R4, 0x2 ;  /* 0x0000000479067211 */ /* 0x008fe200078810ff */
[----:B------:R-:W-:Y:S02]  /*34b80*/  IMAD.MOV.U32 R159, RZ, RZ, R161 ;  /* 0x000000ffff9f7224 */ /* 0x000fe400078e00a1 */
[----:B------:R-:W-:-:S02]  /*34b90*/  IMAD.MOV.U32 R161, RZ, RZ, R163 ;  /* 0x000000ffffa17224 */ /* 0x000fc400078e00a3 */
[----:B------:R-:W-:Y:S02]  /*34ba0*/  IMAD.MOV.U32 R163, RZ, RZ, R165 ;  /* 0x000000ffffa37224 */ /* 0x000fe400078e00a5 */
[----:B------:R-:W-:Y:S01]  /*34bb0*/  IMAD.MOV.U32 R165, RZ, RZ, R167 ;  /* 0x000000ffffa57224 */ /* 0x000fe200078e00a7 */
[----:B------:R-:W-:Y:S02]  /*34bc0*/  LEA.HI.X.SX32 R7, R121, R0, 0x2, P4 ;  /* 0x0000000079077211 */ /* 0x000fe400020f16ff */
[----:B------:R-:W-:Y:S01]  /*34bd0*/  MOV R167, R169 ;  /* 0x000000a900a77202 */ /* 0x000fe20000000f00 */
[----:B------:R-:W-:Y:S02]  /*34be0*/  IMAD.MOV.U32 R169, RZ, RZ, R222 ;  /* 0x000000ffffa97224 */ /* 0x000fe400078e00de */
[----:B------:R-:W-:Y:S02]  /*34bf0*/  IMAD.MOV.U32 R222, RZ, RZ, R223 ;  /* 0x000000ffffde7224 */ /* 0x000fe400078e00df */
[----:B------:R-:W-:-:S02]  /*34c00*/  IMAD.MOV.U32 R223, RZ, RZ, R224 ;  /* 0x000000ffffdf7224 */ /* 0x000fc400078e00e0 */
[----:B------:R-:W-:Y:S01]  /*34c10*/  IMAD.MOV.U32 R224, RZ, RZ, R225 ;  /* 0x000000ffffe07224 */ /* 0x000fe200078e00e1 */
[----:B------:R3:W-:Y:S01]  /*34c20*/  STL.64 [R1+0x510], R6 ;  /* 0x0005100601007387 */ /* 0x0007e20000100a00 */
[----:B--2---:R-:W-:-:S03]  /*34c30*/  IMAD.MOV.U32 R225, RZ, RZ, R226 ;  /* 0x000000ffffe17224 */ /* 0x004fc600078e00e2 */
[----:B------:R-:W2:Y:S01]  /*34c40*/  LDL.LU R226, [R1+0x58] ;  /* 0x0000580001e27983 */ /* 0x000ea20000300800 */
[----:B------:R-:W-:Y:S02]  /*34c50*/  IMAD.MOV.U32 R121, RZ, RZ, R151 ;  /* 0x000000ffff797224 */ /* 0x000fe400078e0097 */
[----:B------:R-:W-:Y:S01]  /*34c60*/  IMAD.MOV.U32 R151, RZ, RZ, R153 ;  /* 0x000000ffff977224 */ /* 0x000fe200078e0099 */
[----:B------:R-:W-:Y:S01]  /*34c70*/  MOV R153, R155 ;  /* 0x0000009b00997202 */ /* 0x000fe20000000f00 */
[----:B------:R-:W-:Y:S02]  /*34c80*/  IMAD.MOV.U32 R155, RZ, RZ, R157 ;  /* 0x000000ffff9b7224 */ /* 0x000fe400078e009d */
[----:B------:R-:W-:Y:S01]  /*34c90*/  IMAD.MOV.U32 R157, RZ, RZ, R159 ;  /* 0x000000ffff9d7224 */ /* 0x000fe200078e009f */
[----:B-----5:R-:W-:Y:S01]  /*34ca0*/  LEA R2, P3, R60, R4, 0x2 ;  /* 0x000000043c027211 */ /* 0x020fe200078610ff */
[----:B------:R-:W-:Y:S02]  /*34cb0*/  IMAD.MOV.U32 R159, RZ, RZ, R161 ;  /* 0x000000ffff9f7224 */ /* 0x000fe400078e00a1 */
[----:B------:R-:W-:-:S02]  /*34cc0*/  IMAD.MOV.U32 R161, RZ, RZ, R163 ;  /* 0x000000ffffa17224 */ /* 0x000fc400078e00a3 */
[----:B------:R-:W-:Y:S02]  /*34cd0*/  IMAD.MOV.U32 R163, RZ, RZ, R165 ;  /* 0x000000ffffa37224 */ /* 0x000fe400078e00a5 */
[----:B------:R-:W-:Y:S01]  /*34ce0*/  IMAD.MOV.U32 R165, RZ, RZ, R167 ;  /* 0x000000ffffa57224 */ /* 0x000fe200078e00a7 */
[----:B------:R-:W-:Y:S01]  /*34cf0*/  LEA.HI.X.SX32 R3, R60, R0, 0x2, P3 ;  /* 0x000000003c037211 */ /* 0x000fe200018f16ff */
[----:B------:R-:W-:Y:S01]  /*34d00*/  IMAD.MOV.U32 R167, RZ, RZ, R169 ;  /* 0x000000ffffa77224 */ /* 0x000fe200078e00a9 */
[----:B------:R-:W-:Y:S01]  /*34d10*/  MOV R169, R222 ;  /* 0x000000de00a97202 */ /* 0x000fe20000000f00 */
[----:B------:R-:W-:Y:S02]  /*34d20*/  IMAD.MOV.U32 R222, RZ, RZ, R223 ;  /* 0x000000ffffde7224 */ /* 0x000fe400078e00df */
[----:B------:R-:W-:Y:S02]  /*34d30*/  IMAD.MOV.U32 R223, RZ, RZ, R224 ;  /* 0x000000ffffdf7224 */ /* 0x000fe400078e00e0 */
[----:B------:R-:W-:Y:S01]  /*34d40*/  IMAD.MOV.U32 R224, RZ, RZ, R225 ;  /* 0x000000ffffe07224 */ /* 0x000fe200078e00e1 */
[----:B------:R5:W-:Y:S01]  /*34d50*/  STL.64 [R1+0x508], R2 ;  /* 0x0005080201007387 */ /* 0x000be20000100a00 */
[----:B------:R-:W-:Y:S01]  /*34d60*/  LEA R16, P6, R141, R4, 0x2 ;  /* 0x000000048d107211 */ /* 0x000fe200078c10ff */
[----:B--2---:R-:W-:-:S02]  /*34d70*/  IMAD.MOV.U32 R225, RZ, RZ, R226 ;  /* 0x000000ffffe17224 */ /* 0x004fc400078e00e2 */
[----:B------:R-:W2:Y:S01]  /*34d80*/  LDL.LU R226, [R1+0x50] ;  /* 0x0000500001e27983 */ /* 0x000ea20000300800 */
[----:B------:R-:W-:Y:S01]  /*34d90*/  LEA.HI.X.SX32 R17, R141, R0, 0x2, P6 ;  /* 0x000000008d117211 */ /* 0x000fe200030f16ff */
        /* <DEDUP_REMOVED lines=14> */
[----:B------:R5:W-:Y:S01]  /*34e80*/  STL.64 [R1+0x500], R16 ;  /* 0x0005001001007387 */ /* 0x000be20000100a00 */
[C---:B-1----:R-:W-:Y:S01]  /*34e90*/  LEA R14, P5, R149.reuse, R4, 0x2 ;  /* 0x00000004950e7211 */ /* 0x042fe200078a10ff */
[----:B--2---:R-:W-:Y:S02]  /*34ea0*/  IMAD.MOV.U32 R225, RZ, RZ, R226 ;  /* 0x000000ffffe17224 */ /* 0x004fe400078e00e2 */
[----:B------:R-:W2:Y:S01]  /*34eb0*/  LDL.LU R226, [R1+0x4c] ;  /* 0x00004c0001e27983 */ /* 0x000ea20000300800 */
[----:B------:R-:W-:Y:S01]  /*34ec0*/  LEA.HI.X.SX32 R15, R149, R0, 0x2, P5 ;  /* 0x00000000950f7211 */ /* 0x000fe200028f16ff */
        /* <DEDUP_REMOVED lines=13> */
[----:B------:R-:W-:Y:S01]  /*34fa0*/  IMAD.MOV.U32 R224, RZ, RZ, R225 ;  /* 0x000000ffffe07224 */ /* 0x000fe200078e00e1 */
[----:B------:R1:W-:Y:S01]  /*34fb0*/  STL.64 [R1+0x4f8], R14 ;  /* 0x0004f80e01007387 */ /* 0x0003e20000100a00 */
[C---:B----4-:R-:W-:Y:S01]  /*34fc0*/  LEA R12, P2, R147.reuse, R4, 0x2 ;  /* 0x00000004930c7211 */ /* 0x050fe200078410ff */
[----:B--2---:R-:W-:Y:S02]  /*34fd0*/  IMAD.MOV.U32 R225, RZ, RZ, R226 ;  /* 0x000000ffffe17224 */ /* 0x004fe400078e00e2 */
[----:B------:R-:W2:Y:S01]  /*34fe0*/  LDL.LU R226, [R1+0x48] ;  /* 0x0000480001e27983 */ /* 0x000ea20000300800 */
[----:B------:R-:W-:Y:S01]  /*34ff0*/  LEA.HI.X.SX32 R13, R147, R0, 0x2, P2 ;  /* 0x00000000930d7211 */ /* 0x000fe200010f16ff */
        /* <DEDUP_REMOVED lines=15> */
[----:B------:R-:W-:Y:S01]  /*350f0*/  LEA R10, P1, R145, R4, 0x2 ;  /* 0x00000004910a7211 */ /* 0x000fe200078210ff */
[----:B--2---:R-:W-:-:S02]  /*35100*/  IMAD.MOV.U32 R225, RZ, RZ, R226 ;  /* 0x000000ffffe17224 */ /* 0x004fc400078e00e2 */
[----:B------:R-:W2:Y:S01]  /*35110*/  LDL.LU R226, [R1+0x44] ;  /* 0x0000440001e27983 */ /* 0x000ea20000300800 */
[----:B------:R-:W-:Y:S01]  /*35120*/  LEA.HI.X.SX32 R11, R145, R0, 0x2, P1 ;  /* 0x00000000910b7211 */ /* 0x000fe200008f16ff */
        /* <DEDUP_REMOVED lines=14> */
[----:B------:R4:W-:Y:S01]  /*35210*/  STL.64 [R1+0x4e8], R10 ;  /* 0x0004e80a01007387 */ /* 0x0009e20000100a00 */
[C---:B------:R-:W-:Y:S02]  /*35220*/  LEA R8, P0, R143.reuse, R4, 0x2 ;  /* 0x000000048f087211 */ /* 0x040fe400078010ff */
[----:B--2---:R-:W-:Y:S02]  /*35230*/  MOV R225, R226 ;  /* 0x000000e200e17202 */ /* 0x004fe40000000f00 */
[----:B------:R-:W2:Y:S01]  /*35240*/  LDL.LU R226, [R1+0x40] ;  /* 0x0000400001e27983 */ /* 0x000ea20000300800 */
        /* <DEDUP_REMOVED lines=16> */
[----:B---3--:R-:W-:Y:S01]  /*35350*/  LEA R6, P4, R139, R4, 0x2 ;  /* 0x000000048b067211 */ /* 0x008fe200078810ff */
[----:B--2---:R-:W-:-:S02]  /*35360*/  IMAD.MOV.U32 R225, RZ, RZ, R226 ;  /* 0x000000ffffe17224 */ /* 0x004fc400078e00e2 */
[----:B------:R-:W2:Y:S01]  /*35370*/  LDL.LU R226, [R1+0x3c] ;  /* 0x00003c0001e27983 */ /* 0x000ea20000300800 */
[----:B------:R-:W-:Y:S02]  /*35380*/  LEA.HI.X.SX32 R7, R139, R0, 0x2, P4 ;  /* 0x000000008b077211 */ /* 0x000fe400020f16ff */
[----:B------:R-:W-:Y:S01]  /*35390*/  MOV R139, R151 ;  /* 0x00000097008b7202 */ /* 0x000fe20000000f00 */
        /* <DEDUP_REMOVED lines=12> */
[----:B------:R-:W-:Y:S01]  /*35460*/  IMAD.MOV.U32 R224, RZ, RZ, R225 ;  /* 0x000000ffffe07224 */ /* 0x000fe200078e00e1 */
[----:B------:R3:W-:Y:S01]  /*35470*/  STL.64 [R1+0x4d8], R6 ;  /* 0x0004d80601007387 */ /* 0x0007e20000100a00 */
[C---:B-----5:R-:W-:Y:S01]  /*35480*/  LEA R2, P3, R137.reuse, R4, 0x2 ;  /* 0x0000000489027211 */ /* 0x060fe200078610ff */
        /* <DEDUP_REMOVED lines=21> */
[----:B------:R-:W-:Y:S01]  /*355e0*/  LEA.HI.X.SX32 R17, R59, R0, 0x2, P6 ;  /* 0x000000003b117211 */ /* 0x000fe200030f16ff */
        /* <DEDUP_REMOVED lines=14> */
[----:B------:R5:W-:Y:S01]  /*356d0*/  STL.64 [R1+0x4c8], R16 ;  /* 0x0004c81001007387 */ /* 0x000be20000100a00 */
[----:B-1----:R-:W-:Y:S01]  /*356e0*/  LEA R14, P5, R131, R4, 0x2 ;  /* 0x00000004830e7211 */ /* 0x002fe200078a10ff */
        /* <DEDUP_REMOVED lines=18> */
[C---:B----4-:R-:W-:Y:S01]  /*35810*/  LEA R12, P2, R129.reuse, R4, 0x2 ;  /* 0x00000004810c7211 */ /* 0x050fe200078410ff */
        /* <DEDUP_REMOVED lines=18> */
[C---:B------:R-:W-:Y:S01]  /*35940*/  LEA R10, P1, R127.reuse, R4, 0x2 ;  /* 0x000000047f0a7211 */ /* 0x040fe200078210ff */
        /* <DEDUP_REMOVED lines=18> */
[----:B------:R-:W-:-:S02]  /*35a70*/  LEA R8, P0, R115, R4, 0x2 ;  /* 0x0000000473087211 */ /* 0x000fc400078010ff */
[----:B---3--:R-:W-:Y:S02]  /*35a80*/  LEA R6, P4, R117, R4, 0x2 ;  /* 0x0000000475067211 */ /* 0x008fe400078810ff */
[-C--:B------:R-:W-:Y:S01]  /*35a90*/  LEA.HI.X.SX32 R9, R115, R0.reuse, 0x2, P0 ;  /* 0x0000000073097211 */ /* 0x080fe200000f16ff */
[----:B------:R-:W-:Y:S02]  /*35aa0*/  IMAD.MOV.U32 R115, RZ, RZ, R151 ;  /* 0x000000ffff737224 */ /* 0x000fe400078e0097 */
[----:B------:R-:W-:Y:S02]  /*35ab0*/  IMAD.MOV.U32 R151, RZ, RZ, R153 ;  /* 0x000000ffff977224 */ /* 0x000fe400078e0099 */
[----:B------:R-:W-:Y:S02]  /*35ac0*/  IMAD.MOV.U32 R153, RZ, RZ, R155 ;  /* 0x000000ffff997224 */ /* 0x000fe400078e009b */
[----:B------:R-:W-:Y:S02]  /*35ad0*/  IMAD.MOV.U32 R155, RZ, RZ, R157 ;  /* 0x000000ffff9b7224 */ /* 0x000fe400078e009d */
[----:B------:R-:W-:Y:S01]  /*35ae0*/  IMAD.MOV.U32 R157, RZ, RZ, R159 ;  /* 0x000000ffff9d7224 */ /* 0x000fe200078e009f */
[----:B------:R-:W-:-:S02]  /*35af0*/  LEA.HI.X.SX32 R7, R117, R0, 0x2, P4 ;  /* 0x0000000075077211 */ /* 0x000fc400020f16ff */
[----:B-----5:R-:W-:Y:S02]  /*35b00*/  LEA R2, P3, R125, R4, 0x2 ;  /* 0x000000047d027211 */ /* 0x020fe400078610ff */
[----:B------:R-:W-:Y:S01]  /*35b10*/  MOV R159, R161 ;  /* 0x000000a1009f7202 */ /* 0x000fe20000000f00 */
[----:B--2---:R-:W-:Y:S02]  /*35b20*/  IMAD.MOV.U32 R225, RZ, RZ, R226 ;  /* 0x000000ffffe17224 */ /* 0x004fe400078e00e2 */
[----:B------:R-:W-:Y:S02]  /*35b30*/  IMAD.MOV.U32 R226, RZ, RZ, R236 ;  /* 0x000000ffffe27224 */ /* 0x000fe400078e00ec */
[----:B------:R-:W2:Y:S01]  /*35b40*/  LDL.LU R236, [R1+0xd58] ;  /* 0x000d580001ec7983 */ /* 0x000ea20000300800 */
        /* <DEDUP_REMOVED lines=8> */
[----:B------:R-:W-:Y:S01]  /*35bd0*/  LEA.HI.X.SX32 R3, R125, R0, 0x2, P3 ;  /* 0x000000007d037211 */ /* 0x000fe200018f16ff */
[----:B------:R-:W-:-:S02]  /*35be0*/  IMAD.MOV.U32 R167, RZ, RZ, R169 ;  /* 0x000000ffffa77224 */ /* 0x000fc400078e00a9 */
[----:B------:R-:W-:Y:S02]  /*35bf0*/  IMAD.MOV.U32 R159, RZ, RZ, R161 ;  /* 0x000000ffff9f7224 */ /* 0x000fe400078e00a1 */
[----:B------:R-:W-:Y:S01]  /*35c00*/  IMAD.MOV.U32 R125, RZ, RZ, R151 ;  /* 0x000000ffff7d7224 */ /* 0x000fe200078e0097 */
[----:B------:R-:W-:Y:S01]  /*35c10*/  LEA R16, P6, R123, R4, 0x2 ;  /* 0x000000047b107211 */ /* 0x000fe200078c10ff */
        /* <DEDUP_REMOVED lines=12> */
[----:B------:R-:W-:Y:S01]  /*35ce0*/  LEA.HI.X.SX32 R17, R123, R0, 0x2, P6 ;  /* 0x000000007b117211 */ /* 0x000fe200030f16ff */
[----:B------:R-:W-:Y:S02]  /*35cf0*/  IMAD.MOV.U32 R169, RZ, RZ, R222 ;  /* 0x000000ffffa97224 */ /* 0x000fe400078e00de */
[----:B------:R-:W-:Y:S01]  /*35d00*/  IMAD.MOV.U32 R159, RZ, RZ, R161 ;  /* 0x000000ffff9f7224 */ /* 0x000fe200078e00a1 */
[----:B------:R-:W-:Y:S02]  /*35d10*/  MOV R123, R151 ;  /* 0x00000097007b7202 */ /* 0x000fe40000000f00 */
[----:B-1----:R-:W-:Y:S01]  /*35d20*/  LEA R14, P5, R119, R4, 0x2 ;  /* 0x00000004770e7211 */ /* 0x002fe200078a10ff */
[----:B------:R-:W-:Y:S01]  /*35d30*/  IMAD.MOV.U32 R222, RZ, RZ, R223 ;  /* 0x000000ffffde7224 */ /* 0x000fe200078e00df */
[----:B------:R-:W-:Y:S01]  /*35d40*/  MOV R161, R163 ;  /* 0x000000a300a17202 */ /* 0x000fe20000000f00 */
        /* <DEDUP_REMOVED lines=13> */
[----:B----4-:R-:W-:Y:S01]  /*35e20*/  LEA R12, P2, R121, R4, 0x2 ;  /* 0x00000004790c7211 */ /* 0x010fe200078410ff */
[----:B------:R-:W-:Y:S02]  /*35e30*/  IMAD.MOV.U32 R222, RZ, RZ, R223 ;  /* 0x000000ffffde7224 */ /* 0x000fe400078e00df */
[----:B------:R-:W-:Y:S02]  /*35e40*/  IMAD.MOV.U32 R161, RZ, RZ, R163 ;  /* 0x000000ffffa17224 */ /* 0x000fe400078e00a3 */
[----:B------:R-:W-:Y:S02]  /*35e50*/  IMAD.MOV.U32 R151, RZ, RZ, R153 ;  /* 0x000000ffff977224 */ /* 0x000fe400078e0099 */
[----:B------:R-:W-:-:S02]  /*35e60*/  IMAD.MOV.U32 R223, RZ, RZ, R224 ;  /* 0x000000ffffdf7224 */ /* 0x000fc400078e00e0 */
[----:B------:R-:W-:Y:S01]  /*35e70*/  IMAD.MOV.U32 R163, RZ, RZ, R165 ;  /* 0x000000ffffa37224 */ /* 0x000fe200078e00a5 */
[----:B------:R-:W-:Y:S02]  /*35e80*/  MOV R153, R155 ;  /* 0x0000009b00997202 */ /* 0x000fe40000000f00 */
[----:B------:R-:W-:Y:S01]  /*35e90*/  MOV R165, R167 ;  /* 0x000000a700a57202 */ /* 0x000fe20000000f00 */
[----:B------:R-:W-:Y:S02]  /*35ea0*/  IMAD.MOV.U32 R155, RZ, RZ, R157 ;  /* 0x000000ffff9b7224 */ /* 0x000fe400078e009d */
[----:B------:R-:W-:Y:S02]  /*35eb0*/  IMAD.MOV.U32 R224, RZ, RZ, R238 ;  /* 0x000000ffffe07224 */ /* 0x000fe400078e00ee */
[----:B------:R-:W-:Y:S02]  /*35ec0*/  IMAD.MOV.U32 R167, RZ, RZ, R169 ;  /* 0x000000ffffa77224 */ /* 0x000fe400078e00a9 */
[----:B------:R-:W-:-:S02]  /*35ed0*/  IMAD.MOV.U32 R157, RZ, RZ, R159 ;  /* 0x000000ffff9d7224 */ /* 0x000fc400078e009f */
[----:B------:R-:W-:Y:S02]  /*35ee0*/  IMAD.MOV.U32 R169, RZ, RZ, R222 ;  /* 0x000000ffffa97224 */ /* 0x000fe400078e00de */
[----:B------:R-:W-:Y:S01]  /*35ef0*/  IMAD.MOV.U32 R159, RZ, RZ, R161 ;  /* 0x000000ffff9f7224 */ /* 0x000fe200078e00a1 */
[----:B------:R-:W-:Y:S02]  /*35f00*/  LEA.HI.X.SX32 R13, R121, R0, 0x2, P2 ;  /* 0x00000000790d7211 */ /* 0x000fe400010f16ff */
[----:B------:R-:W-:Y:S01]  /*35f10*/  LEA R10, P1, R141, R4, 0x2 ;  /* 0x000000048d0a7211 */ /* 0x000fe200078210ff */
        /* <DEDUP_REMOVED lines=11> */
[----:B------:R-:W-:Y:S02]  /*35fd0*/  MOV R157, R159 ;  /* 0x0000009f009d7202 */ /* 0x000fe40000000f00 */
[----:B------:R-:W-:Y:S01]  /*35fe0*/  LEA.HI.X.SX32 R11, R141, R0, 0x2, P1 ;  /* 0x000000008d0b7211 */ /* 0x000fe200008f16ff */
[----:B------:R1:W-:Y:S01]  /*35ff0*/  STL.64 [R1+0x4a8], R8 ;  /* 0x0004a80801007387 */ /* 0x0003e20000100a00 */
        /* <DEDUP_REMOVED lines=11> */
[----:B------:R-:W-:Y:S02]  /*360b0*/  IMAD.MOV.U32 R153, RZ, RZ, R155 ;  /* 0x000000ffff997224 */ /* 0x000fe400078e009b */
[----:B------:R-:W-:Y:S02]  /*360c0*/  IMAD.MOV.U32 R165, RZ, RZ, R167 ;  /* 0x000000ffffa57224 */ /* 0x000fe400078e00a7 */
[----:B------:R-:W-:Y:S02]  /*360d0*/  IMAD.MOV.U32 R155, RZ, RZ, R157 ;  /* 0x000000ffff9b7224 */ /* 0x000fe400078e009d */
[----:B------:R-:W-:Y:S02]  /*360e0*/  IMAD.MOV.U32 R167, RZ, RZ, R169 ;  /* 0x000000ffffa77224 */ /* 0x000fe400078e00a9 */
[----:B------:R-:W-:Y:S01]  /*360f0*/  IMAD.MOV.U32 R157, RZ, RZ, R159 ;  /* 0x000000ffff9d7224 */ /* 0x000fe200078e009f */
[----:B------:R-:W-:Y:S01]  /*36100*/  LEA.HI.X.SX32 R9, R149, R0, 0x2, P0 ;  /* 0x0000000095097211 */ /* 0x000fe200000f16ff */
[----:B------:R-:W-:-:S02]  /*36110*/  IMAD.MOV.U32 R169, RZ, RZ, R222 ;  /* 0x000000ffffa97224 */ /* 0x000fc400078e00de */
[----:B------:R-:W-:Y:S01]  /*36120*/  IMAD.MOV.U32 R159, RZ, RZ, R161 ;  /* 0x000000ffff9f7224 */ /* 0x000fe200078e00a1 */
[----:B------:R-:W-:Y:S01]  /*36130*/  MOV R149, R151 ;  /* 0x0000009700957202 */ /* 0x000fe20000000f00 */
[----:B------:R-:W-:Y:S01]  /*36140*/  IMAD.MOV.U32 R222, RZ, RZ, R223 ;  /* 0x000000ffffde7224 */ /* 0x000fe200078e00df */
[----:B------:R-:W-:Y:S01]  /*36150*/  MOV R161, R163 ;  /* 0x000000a300a17202 */ /* 0x000fe20000000f00 */
        /* <DEDUP_REMOVED lines=23> */
[----:B--2---:R-:W-:-:S02]  /*362d0*/  IMAD.MOV.U32 R226, RZ, RZ, R236 ;  /* 0x000000ffffe27224 */ /* 0x004fc400078e00ec */
[----:B------:R-:W-:Y:S02]  /*362e0*/  IMAD.MOV.U32 R236, RZ, RZ, R237 ;  /* 0x000000ffffec7224 */ /* 0x000fe400078e00ed */
[----:B------:R-:W2:Y:S04]  /*362f0*/  LDL.LU R237, [R1+0xec8] ;  /* 0x000ec80001ed7983 */ /* 0x000ea80000300800 */
[----:B------:R1:W-:Y:S04]  /*36300*/  STL.64 [R1+0x4a0], R6 ;  /* 0x0004a00601007387 */ /* 0x0003e80000100a00 */
[----:B------:R-:W3:Y:S04]  /*36310*/  LDL.LU R229, [R1+0xecc] ;  /* 0x000ecc0001e57983 */ /* 0x000ee80000300800 */
[----:B------:R4:W-:Y:S04]  /*36320*/  STL.64 [R1+0x498], R2 ;  /* 0x0004980201007387 */ /* 0x0009e80000100a00 */
[----:B------:R-:W5:Y:S01]  /*36330*/  LDL.LU R238, [R1+0xf10] ;  /* 0x000f100001ee7983 */ /* 0x000f620000300800 */
[----:B-1----:R-:W-:-:S02]  /*36340*/  LEA R6, P4, R147, R4, 0x2 ;  /* 0x0000000493067211 */ /* 0x002fc400078810ff */
[----:B----4-:R-:W-:Y:S02]  /*36350*/  LEA R2, P3, R145, R4, 0x2 ;  /* 0x0000000491027211 */ /* 0x010fe400078610ff */
[-C--:B------:R-:W-:Y:S01]  /*36360*/  LEA.HI.X.SX32 R7, R147, R0.reuse, 0x2, P4 ;  /* 0x0000000093077211 */ /* 0x080fe200020f16ff */
[----:B------:R-:W-:Y:S01]  /*36370*/  IMAD.MOV.U32 R147, RZ, RZ, R151 ;  /* 0x000000ffff937224 */ /* 0x000fe200078e0097 */
[----:B------:R-:W-:Y:S01]  /*36380*/  MOV R151, R153 ;  /* 0x0000009900977202 */ /* 0x000fe20000000f00 */
[----:B------:R-:W-:Y:S02]  /*36390*/  IMAD.MOV.U32 R153, RZ, RZ, R155 ;  /* 0x000000ffff997224 */ /* 0x000fe400078e009b */
[----:B------:R-:W-:Y:S02]  /*363a0*/  IMAD.MOV.U32 R155, RZ, RZ, R157 ;  /* 0x000000ffff9b7224 */ /* 0x000fe400078e009d */
        /* <DEDUP_REMOVED lines=9> */
[----:B------:R-:W-:Y:S01]  /*36440*/  IMAD.MOV.U32 R165, RZ, RZ, R167 ;  /* 0x000000ffffa57224 */ /* 0x000fe200078e00a7 */
[----:B------:R-:W-:-:S02]  /*36450*/  MOV R155, R157 ;  /* 0x0000009d009b7202 */ /* 0x000fc40000000f00 */
[----:B------:R-:W-:Y:S02]  /*36460*/  MOV R167, R169 ;  /* 0x000000a900a77202 */ /* 0x000fe40000000f00 */
[C---:B-1----:R-:W-:Y:S01]  /*36470*/  LEA R16, P6, R143.reuse, R4, 0x2 ;  /* 0x000000048f107211 */ /* 0x042fe200078c10ff */
[----:B------:R-:W-:Y:S01]  /*36480*/  IMAD.MOV.U32 R157, RZ, RZ, R159 ;  /* 0x000000ffff9d7224 */ /* 0x000fe200078e009f */
[----:B------:R-:W4:Y:S01]  /*36490*/  LDL.LU R230, [R1+0xf14] ;  /* 0x000f140001e67983 */ /* 0x000f220000300800 */
        /* <DEDUP_REMOVED lines=13> */
[----:B-1----:R-:W-:Y:S01]  /*36570*/  LEA R14, P5, R139, R4, 0x2 ;  /* 0x000000048b0e7211 */ /* 0x002fe200078a10ff */
[----:B------:R-:W-:Y:S02]  /*36580*/  IMAD.MOV.U32 R224, RZ, RZ, R233 ;  /* 0x000000ffffe07224 */ /* 0x000fe400078e00e9 */
[----:B------:R-:W-:Y:S02]  /*36590*/  IMAD.MOV.U32 R167, RZ, RZ, R169 ;  /* 0x000000ffffa77224 */ /* 0x000fe400078e00a9 */
[----:B------:R-:W-:Y:S01]  /*365a0*/  IMAD.MOV.U32 R157, RZ, RZ, R159 ;  /* 0x000000ffff9d7224 */ /* 0x000fe200078e009f */
[----:B------:R-:W5:Y:S01]  /*365b0*/  LDL.LU R240, [R1+0x724] ;  /* 0x0007240001f07983 */ /* 0x000f620000300800 */
[----:B------:R-:W-:Y:S01]  /*365c0*/  IMAD.MOV.U32 R169, RZ, RZ, R222 ;  /* 0x000000ffffa97224 */ /* 0x000fe200078e00de */
[----:B------:R-:W-:-:S02]  /*365d0*/  MOV R159, R161 ;  /* 0x000000a1009f7202 */ /* 0x000fc40000000f00 */
[----:B------:R-:W-:Y:S01]  /*365e0*/  LEA.HI.X.SX32 R15, R139, R0, 0x2, P5 ;  /* 0x000000008b0f7211 */ /* 0x000fe200028f16ff */
[----:B------:R1:W-:Y:S01]  /*365f0*/  STL.64 [R1+0x480], R12 ;  /* 0x0004800c01007387 */ /* 0x0003e20000100a00 */
        /* <DEDUP_REMOVED lines=10> */
[----:B-1----:R-:W-:Y:S01]  /*366a0*/  LEA R12, P2, R137, R4, 0x2 ;  /* 0x00000004890c7211 */ /* 0x002fe200078410ff */
[----:B------:R-:W-:Y:S02]  /*366b0*/  IMAD.MOV.U32 R167, RZ, RZ, R169 ;  /* 0x000000ffffa77224 */ /* 0x000fe400078e00a9 */
[----:B------:R-:W-:Y:S01]  /*366c0*/  IMAD.MOV.U32 R157, RZ, RZ, R159 ;  /* 0x000000ffff9d7224 */ /* 0x000fe200078e009f */
[----:B------:R-:W5:Y:S01]  /*366d0*/  LDL.LU R241, [R1+0xed8] ;  /* 0x000ed80001f17983 */ /* 0x000f620000300800 */
[----:B------:R-:W-:-:S02]  /*366e0*/  IMAD.MOV.U32 R169, RZ, RZ, R222 ;  /* 0x000000ffffa97224 */ /* 0x000fc400078e00de */
[----:B------:R-:W-:Y:S01]  /*366f0*/  IMAD.MOV.U32 R159, RZ, RZ, R161 ;  /* 0x000000ffff9f7224 */ /* 0x000fe200078e00a1 */
[----:B------:R-:W-:Y:S01]  /*36700*/  LEA.HI.X.SX32 R13, R137, R0, 0x2, P2 ;  /* 0x00000000890d7211 */ /* 0x000fe200010f16ff */
[----:B------:R1:W-:Y:S01]  /*36710*/  STL.64 [R1+0x478], R10 ;  /* 0x0004780a01007387 */ /* 0x0003e20000100a00 */
[----:B------:R-:W-:Y:S02]  /*36720*/  IMAD.MOV.U32 R222, RZ, RZ, R223 ;  /* 0x000000ffffde7224 */ /* 0x000fe400078e00df */
[----:B------:R-:W-:Y:S02]  /*36730*/  IMAD.MOV.U32 R161, RZ, RZ, R163 ;  /* 0x000000ffffa17224 */ /* 0x000fe400078e00a3 */
[----:B------:R-:W-:Y:S02]  /*36740*/  IMAD.MOV.U32 R137, RZ, RZ, R151 ;  /* 0x000000ffff897224 */ /* 0x000fe400078e0097 */
[----:B------:R-:W-:Y:S01]  /*36750*/  IMAD.MOV.U32 R223, RZ, RZ, R224 ;  /* 0x000000ffffdf7224 */ /* 0x000fe200078e00e0 */
[----:B------:R-:W-:-:S02]  /*36760*/  MOV R163, R165 ;  /* 0x000000a500a37202 */ /* 0x000fc40000000f00 */
[----:B------:R-:W-:Y:S02]  /*36770*/  MOV R151, R153 ;  /* 0x0000009900977202 */ /* 0x000fe40000000f00 */
[----:B------:R-:W-:Y:S01]  /*36780*/  MOV R224, R227 ;  /* 0x000000e300e07202 */ /* 0x000fe20000000f00 */
[----:B------:R-:W-:Y:S02]  /*36790*/  IMAD.MOV.U32 R165, RZ, RZ, R167 ;  /* 0x000000ffffa57224 */ /* 0x000fe400078e00a7 */
[----:B------:R-:W-:Y:S02]  /*367a0*/  IMAD.MOV.U32 R153, RZ, RZ, R155 ;  /* 0x000000ffff997224 */ /* 0x000fe400078e009b */
[----:B------:R-:W-:Y:S01]  /*367b0*/  IMAD.MOV.U32 R167, RZ, RZ, R169 ;  /* 0x000000ffffa77224 */ /* 0x000fe200078e00a9 */
[----:B-1----:R-:W-:Y:S01]  /*367c0*/  LEA R10, P1, R59, R4, 0x2 ;  /* 0x000000043b0a7211 */ /* 0x002fe200078210ff */
[----:B------:R-:W-:Y:S02]  /*367d0*/  IMAD.MOV.U32 R155, RZ, RZ, R157 ;  /* 0x000000ffff9b7224 */ /* 0x000fe400078e009d */
[----:B------:R-:W-:-:S02]  /*367e0*/  IMAD.MOV.U32 R169, RZ, RZ, R222 ;  /* 0x000000ffffa97224 */ /* 0x000fc400078e00de */
[----:B------:R-:W-:Y:S02]  /*367f0*/  IMAD.MOV.U32 R157, RZ, RZ, R159 ;  /* 0x000000ffff9d7224 */ /* 0x000fe400078e009f */
[----:B------:R-:W-:Y:S01]  /*36800*/  IMAD.MOV.U32 R159, RZ, RZ, R161 ;  /* 0x000000ffff9f7224 */ /* 0x000fe200078e00a1 */
[----:B------:R-:W-:Y:S01]  /*36810*/  LEA.HI.X.SX32 R11, R59, R0, 0x2, P1 ;  /* 0x000000003b0b7211 */ /* 0x000fe200008f16ff */
[----:B------:R-:W5:Y:S01]  /*36820*/  LDL.LU R231, [R1+0xedc] ;  /* 0x000edc0001e77983 */ /* 0x000f620000300800 */
[----:B------:R-:W-:Y:S02]  /*36830*/  IMAD.MOV.U32 R222, RZ, RZ, R223 ;  /* 0x000000ffffde7224 */ /* 0x000fe400078e00df */
[----:B------:R-:W-:Y:S02]  /*36840*/  IMAD.MOV.U32 R161, RZ, RZ, R163 ;  /* 0x000000ffffa17224 */ /* 0x000fe400078e00a3 */
[----:B------:R-:W-:Y:S01]  /*36850*/  IMAD.MOV.U32 R59, RZ, RZ, R151 ;  /* 0x000000ffff3b7224 */ /* 0x000fe200078e0097 */
[----:B------:R1:W-:Y:S01]  /*36860*/  STL.64 [R1+0x470], R8 ;  /* 0x0004700801007387 */ /* 0x0003e20000100a00 */
[----:B------:R-:W-:-:S02]  /*36870*/  IMAD.MOV.U32 R223, RZ, RZ, R224 ;  /* 0x000000ffffdf7224 */ /* 0x000fc400078e00e0 */
[----:B------:R-:W-:Y:S02]  /*36880*/  IMAD.MOV.U32 R163, RZ, RZ, R165 ;  /* 0x000000ffffa37224 */ /* 0x000fe400078e00a5 */
[----:B------:R-:W-:Y:S01]  /*36890*/  IMAD.MOV.U32 R151, RZ, RZ, R153 ;  /* 0x000000ffff977224 */ /* 0x000fe200078e0099 */
[----:B------:R-:W5:Y:S01]  /*368a0*/  LDL.LU R70, [R1+0x5554] ;  /* 0x0055540001467983 */ /* 0x000f620000300800 */
[----:B------:R-:W-:Y:S02]  /*368b0*/  IMAD.MOV.U32 R224, RZ, RZ, R235 ;  /* 0x000000ffffe07224 */ /* 0x000fe400078e00eb */
[----:B------:R-:W-:Y:S02]  /*368c0*/  IMAD.MOV.U32 R165, RZ, RZ, R167 ;  /* 0x000000ffffa57224 */ /* 0x000fe400078e00a7 */
[----:B------:R-:W-:Y:S01]  /*368d0*/  IMAD.MOV.U32 R153, RZ, RZ, R155 ;  /* 0x000000ffff997224 */ /* 0x000fe200078e009b */
[----:B------:R1:W-:Y:S01]  /*368e0*/  STL.64 [R1+0x468], R6 ;  /* 0x0004680601007387 */ /* 0x0003e20000100a00 */
[----:B------:R-:W-:-:S02]  /*368f0*/  MOV R167, R169 ;  /* 0x000000a900a77202 */ /* 0x000fc40000000f00 */
[----:B------:R-:W-:Y:S01]  /*36900*/  MOV R155, R157 ;  /* 0x0000009d009b7202 */ /* 0x000fe20000000f00 */
[----:B------:R-:W5:Y:S01]  /*36910*/  LDL.LU R233, [R1+0xc78] ;  /* 0x000c780001e97983 */ /* 0x000f620000300800 */
[----:B------:R-:W-:Y:S02]  /*36920*/  IMAD.MOV.U32 R169, RZ, RZ, R222 ;  /* 0x000000ffffa97224 */ /* 0x000fe400078e00de */
[----:B------:R-:W-:Y:S01]  /*36930*/  IMAD.MOV.U32 R157, RZ, RZ, R159 ;  /* 0x000000ffff9d7224 */ /* 0x000fe200078e009f */
[----:B------:R1:W-:Y:S01]  /*36940*/  STL.64 [R1+0x460], R2 ;  /* 0x0004600201007387 */ /* 0x0003e20000100a00 */
[----:B------:R-:W-:Y:S02]  /*36950*/  IMAD.MOV.U32 R222, RZ, RZ, R223 ;  /* 0x000000ffffde7224 */ /* 0x000fe400078e00df */
[----:B------:R-:W-:Y:S01]  /*36960*/  IMAD.MOV.U32 R159, RZ, RZ, R161 ;  /* 0x000000ffff9f7224 */ /* 0x000fe200078e00a1 */
[----:B-1----:R-:W-:Y:S01]  /*36970*/  LEA R8, P0, R131, R4, 0x2 ;  /* 0x0000000483087211 */ /* 0x002fe200078010ff */
[----:B------:R-:W2:Y:S01]  /*36980*/  LDL.LU R234, [R1+0xeb0] ;  /* 0x000eb00001ea7983 */ /* 0x000ea20000300800 */
[----:B------:R-:W-:-:S02]  /*36990*/  IMAD.MOV.U32 R223, RZ, RZ, R224 ;  /* 0x000000ffffdf7224 */ /* 0x000fc400078e00e0 */
[----:B------:R-:W-:Y:S01]  /*369a0*/  IMAD.MOV.U32 R161, RZ, RZ, R163 ;  /* 0x000000ffffa17224 */ /* 0x000fe200078e00a3 */
[----:B------:R1:W-:Y:S01]  /*369b0*/  STL.64 [R1+0x458], R16 ;  /* 0x0004581001007387 */ /* 0x0003e20000100a00 */
[----:B------:R-:W-:Y:S01]  /*369c0*/  IMAD.MOV.U32 R163, RZ, RZ, R165 ;  /* 0x000000ffffa37224 */ /* 0x000fe200078e00a5 */
[-C--:B------:R-:W-:Y:S02]  /*369d0*/  LEA R6, P4, R129, R4.reuse, 0x2 ;  /* 0x0000000481067211 */ /* 0x080fe400078810ff */
[----:B------:R-:W3:Y:S01]  /*369e0*/  LDL.LU R227, [R1+0xeb4] ;  /* 0x000eb40001e37983 */ /* 0x000ee20000300800 */
[----:B------:R-:W-:Y:S02]  /*369f0*/  IMAD.MOV.U32 R224, RZ, RZ, R239 ;  /* 0x000000ffffe07224 */ /* 0x000fe400078e00ef */
[----:B------:R-:W-:Y:S01]  /*36a00*/  IMAD.MOV.U32 R165, RZ, RZ, R167 ;  /* 0x000000ffffa57224 */ /* 0x000fe200078e00a7 */
[----:B------:R1:W-:Y:S01]  /*36a10*/  STL.64 [R1+0x450], R14 ;  /* 0x0004500e01007387 */ /* 0x0003e20000100a00 */
[----:B------:R-:W-:Y:S01]  /*36a20*/  IMAD.MOV.U32 R167, RZ, RZ, R169 ;  /* 0x000000ffffa77224 */ /* 0x000fe200078e00a9 */
[----:B------:R-:W-:-:S02]  /*36a30*/  LEA R2, P3, R127, R4, 0x2 ;  /* 0x000000047f027211 */ /* 0x000fc400078610ff */
[----:B------:R-:W4:Y:S01]  /*36a40*/  LDL.LU R235, [R1+0xeb8] ;  /* 0x000eb80001eb7983 */ /* 0x000f220000300800 */
[----:B------:R-:W-:Y:S01]  /*36a50*/  IMAD.MOV.U32 R169, RZ, RZ, R222 ;  /* 0x000000ffffa97224 */ /* 0x000fe200078e00de */
[----:B------:R-:W-:Y:S02]  /*36a60*/  LEA.HI.X.SX32 R9, R131, R0, 0x2, P0 ;  /* 0x0000000083097211 */ /* 0x000fe400000f16ff */
[----:B------:R1:W-:Y:S01]  /*36a70*/  STL.64 [R1+0x448], R12 ;  /* 0x0004480c01007387 */ /* 0x0003e20000100a00 */
[----:B------:R-:W-:Y:S02]  /*36a80*/  MOV R222, R223 ;  /* 0x000000df00de7202 */ /* 0x000fe40000000f00 */
[----:B-1----:R-:W-:Y:S01]  /*36a90*/  LEA R16, P6, R115, R4, 0x2 ;  /* 0x0000000473107211 */ /* 0x002fe200078c10ff */
[----:B------:R-:W5:Y:S01]  /*36aa0*/  LDL.LU R239, [R1+0xebc] ;  /* 0x000ebc0001ef7983 */ /* 0x000f620000300800 */
[----:B------:R-:W-:Y:S01]  /*36ab0*/  IMAD.MOV.U32 R223, RZ, RZ, R224 ;  /* 0x000000ffffdf7224 */ /* 0x000fe200078e00e0 */
[----:B------:R-:W-:-:S02]  /*36ac0*/  LEA.HI.X.SX32 R7, R129, R0, 0x2, P4 ;  /* 0x0000000081077211 */ /* 0x000fc400020f16ff */
[----:B------:R1:W-:Y:S01]  /*36ad0*/  STL.64 [R1+0x440], R10 ;  /* 0x0004400a01007387 */ /* 0x0003e20000100a00 */
[----:B------:R-:W-:Y:S01]  /*36ae0*/  IMAD.MOV.U32 R224, RZ, RZ, R228 ;  /* 0x000000ffffe07224 */ /* 0x000fe200078e00e4 */
[----:B------:R-:W-:Y:S02]  /*36af0*/  LEA R14, P5, R117, R4, 0x2 ;  /* 0x00000004750e7211 */ /* 0x000fe400078a10ff */
[----:B------:R-:W5:Y:S01]  /*36b00*/  LDL.LU R228, [R1+0xec0] ;  /* 0x000ec00001e47983 */ /* 0x000f620000300800 */
[----:B------:R-:W-:-:S03]  /*36b10*/  LEA.HI.X.SX32 R3, R127, R0, 0x2, P3 ;  /* 0x000000007f037211 */ /* 0x000fc600018f16ff */
[----:B------:R1:W-:Y:S01]  /*36b20*/  STL.64 [R1+0x438], R8 ;  /* 0x0004380801007387 */ /* 0x0003e20000100a00 */
[----:B------:R-:W-:-:S03]  /*36b30*/  LEA R12, P2, R125, R4, 0x2 ;  /* 0x000000047d0c7211 */ /* 0x000fc600078410ff */
[----:B------:R-:W2:Y:S01]  /*36b40*/  LDL.LU R131, [R1+0xce0] ;  /* 0x000ce00001837983 */ /* 0x000ea20000300800 */
[----:B------:R-:W-:-:S03]  /*36b50*/  LEA.HI.X.SX32 R17, R115, R0, 0x2, P6 ;  /* 0x0000000073117211 */ /* 0x000fc600030f16ff */
[----:B------:R1:W-:Y:S04]  /*36b60*/  STL.64 [R1+0x430], R6 ;  /* 0x0004300601007387 */ /* 0x0003e80000100a00 */
[----:B------:R-:W3:Y:S01]  /*36b70*/  LDL.LU R129, [R1+0xce4] ;  /* 0x000ce40001817983 */ /* 0x000ee20000300800 */
[----:B------:R-:W-:Y:S02]  /*36b80*/  LEA.HI.X.SX32 R15, R117, R0, 0x2, P5 ;  /* 0x00000000750f7211 */ /* 0x000fe400028f16ff */
[----:B-1----:R-:W-:Y:S01]  /*36b90*/  LEA R10, P1, R123, R4, 0x2 ;  /* 0x000000047b0a7211 */ /* 0x002fe200078210ff */
[----:B------:R1:W-:Y:S04]  /*36ba0*/  STL.64 [R1+0x428], R2 ;  /* 0x0004280201007387 */ /* 0x0003e80000100a00 */
[----:B------:R-:W4:Y:S01]  /*36bb0*/  LDL.LU R127, [R1+0xce8] ;  /* 0x000ce800017f7983 */ /* 0x000f220000300800 */
[----:B------:R-:W-:-:S03]  /*36bc0*/  LEA.HI.X.SX32 R13, R125, R0, 0x2, P2 ;  /* 0x000000007d0d7211 */ /* 0x000fc600010f16ff */
[----:B------:R1:W-:Y:S01]  /*36bd0*/  STL.64 [R1+0x420], R16 ;  /* 0x0004201001007387 */ /* 0x0003e20000100a00 */
[----:B------:R-:W-:-:S03]  /*36be0*/  LEA R8, P0, R119, R4, 0x2 ;  /* 0x0000000477087211 */ /* 0x000fc600078010ff */
[----:B------:R-:W5:Y:S01]  /*36bf0*/  LDL.LU R115, [R1+0xcec] ;  /* 0x000cec0001737983 */ /* 0x000f620000300800 */
[----:B------:R-:W-:-:S03]  /*36c00*/  LEA.HI.X.SX32 R11, R123, R0, 0x2, P1 ;  /* 0x000000007b0b7211 */ /* 0x000fc600008f16ff */
[----:B------:R1:W-:Y:S01]  /*36c10*/  STL.64 [R1+0x418], R14 ;  /* 0x0004180e01007387 */ /* 0x0003e20000100a00 */
[----:B------:R-:W-:-:S03]  /*36c20*/  LEA R6, P4, R121, R4, 0x2 ;  /* 0x0000000479067211 */ /* 0x000fc600078810ff */
[----:B------:R-:W5:Y:S01]  /*36c30*/  LDL.LU R117, [R1+0xcf0] ;  /* 0x000cf00001757983 */ /* 0x000f620000300800 */
[----:B------:R-:W-:-:S03]  /*36c40*/  LEA.HI.X.SX32 R9, R119, R0, 0x2, P0 ;  /* 0x0000000077097211 */ /* 0x000fc600000f16ff */
[----:B------:R1:W-:Y:S02]  /*36c50*/  STL.64 [R1+0x410], R12 ;  /* 0x0004100c01007387 */ /* 0x0003e40000100a00 */
[----:B-1----:R-:W-:Y:S02]  /*36c60*/  LEA R2, P3, R141, R4, 0x2 ;  /* 0x000000048d027211 */ /* 0x002fe400078610ff */
[----:B------:R-:W5:Y:S01]  /*36c70*/  LDL.LU R125, [R1+0xcf4] ;  /* 0x000cf400017d7983 */ /* 0x000f620000300800 */
[----:B------:R-:W-:-:S03]  /*36c80*/  LEA.HI.X.SX32 R7, R121, R0, 0x2, P4 ;  /* 0x0000000079077211 */ /* 0x000fc600020f16ff */
[----:B------:R1:W-:Y:S04]  /*36c90*/  STL.64 [R1+0x408], R10 ;  /* 0x0004080a01007387 */ /* 0x0003e80000100a00 */
[----:B------:R-:W5:Y:S01]  /*36ca0*/  LDL.LU R123, [R1+0xcf8] ;  /* 0x000cf800017b7983 */ /* 0x000f620000300800 */
[----:B------:R-:W-:-:S03]  /*36cb0*/  LEA.HI.X.SX32 R3, R141, R0, 0x2, P3 ;  /* 0x000000008d037211 */ /* 0x000fc600018f16ff */
[----:B------:R-:W-:Y:S04]  /*36cc0*/  STL.64 [R1+0x400], R8 ;  /* 0x0004000801007387 */ /* 0x000fe80000100a00 */
[----:B------:R-:W5:Y:S04]  /*36cd0*/  LDL.LU R119, [R1+0xcfc] ;  /* 0x000cfc0001777983 */ /* 0x000f680000300800 */
[----:B------:R-:W-:Y:S01]  /*36ce0*/  STL.64 [R1+0x3f8], R6 ;  /* 0x0003f80601007387 */ /* 0x000fe20000100a00 */
[----:B------:R-:W-:-:S03]  /*36cf0*/  LEA R16, P6, R149, R4, 0x2 ;  /* 0x0000000495107211 */ /* 0x000fc600078c10ff */
[----:B------:R-:W5:Y:S04]  /*36d00*/  LDL.LU R121, [R1+0xd00] ;  /* 0x000d000001797983 */ /* 0x000f680000300800 */
[----:B------:R1:W-:Y:S01]  /*36d10*/  STL.64 [R1+0x3f0], R2 ;  /* 0x0003f00201007387 */ /* 0x0003e20000100a00 */
[-C--:B------:R-:W-:Y:S02]  /*36d20*/  LEA R14, P5, R147, R4.reuse, 0x2 ;  /* 0x00000004930e7211 */ /* 0x080fe400078a10ff */
[----:B------:R-:W-:Y:S02]  /*36d30*/  LEA R12, P2, R145, R4, 0x2 ;  /* 0x00000004910c7211 */ /* 0x000fe400078410ff */
[----:B------:R-:W-:Y:S02]  /*36d40*/  LEA.HI.X.SX32 R17, R149, R0, 0x2, P6 ;  /* 0x0000000095117211 */ /* 0x000fe400030f16ff */
[----:B-1----:R-:W-:-:S02]  /*36d50*/  LEA R10, P1, R143, R4, 0x2 ;  /* 0x000000048f0a7211 */ /* 0x002fc400078210ff */
[----:B------:R-:W-:Y:S01]  /*36d60*/  LEA.HI.X.SX32 R15, R147, R0, 0x2, P5 ;  /* 0x00000000930f7211 */ /* 0x000fe200028f16ff */
[----:B------:R-:W5:Y:S01]  /*36d70*/  LDL.LU R141, [R1+0xd04] ;  /* 0x000d0400018d7983 */ /* 0x000f620000300800 */
[-C--:B------:R-:W-:Y:S02]  /*36d80*/  LEA R2, P3, R59, R4.reuse, 0x2 ;  /* 0x000000043b027211 */ /* 0x080fe400078610ff */
[----:B------:R-:W-:Y:S02]  /*36d90*/  LEA R8, P0, R139, R4, 0x2 ;  /* 0x000000048b087211 */ /* 0x000fe400078010ff */
[-C--:B------:R-:W-:Y:S02]  /*36da0*/  LEA.HI.X.SX32 R13, R145, R0.reuse, 0x2, P2 ;  /* 0x00000000910d7211 */ /* 0x080fe400010f16ff */
[----:B------:R-:W-:Y:S01]  /*36db0*/  LEA.HI.X.SX32 R3, R59, R0, 0x2, P3 ;  /* 0x000000003b037211 */ /* 0x000fe200018f16ff */
[----:B------:R-:W-:Y:S02]  /*36dc0*/  IMAD.MOV.U32 R59, RZ, RZ, R151 ;  /* 0x000000ffff3b7224 */ /* 0x000fe400078e0097 */
[----:B------:R-:W-:Y:S01]  /*36dd0*/  IMAD.MOV.U32 R151, RZ, RZ, R153 ;  /* 0x000000ffff977224 */ /* 0x000fe200078e0099 */
[----:B------:R2:W-:Y:S01]  /*36de0*/  STL.64 [R1+0x3e8], R16 ;  /* 0x0003e81001007387 */ /* 0x0005e20000100a00 */
[----:B------:R-:W-:Y:S01]  /*36df0*/  IMAD.MOV.U32 R153, RZ, RZ, R155 ;  /* 0x000000ffff997224 */ /* 0x000fe200078e009b */
[----:B------:R-:W-:-:S02]  /*36e00*/  LEA R6, P4, R137, R4, 0x2 ;  /* 0x0000000489067211 */ /* 0x000fc400078810ff */
[----:B------:R-:W5:Y:S01]  /*36e10*/  LDL.LU R149, [R1+0xd08] ;  /* 0x000d080001957983 */ /* 0x000f620000300800 */
[----:B------:R-:W-:Y:S01]  /*36e20*/  LEA.HI.X.SX32 R11, R143, R0, 0x2, P1 ;  /* 0x000000008f0b7211 */ /* 0x000fe200008f16ff */
[----:B------:R-:W-:Y:S02]  /*36e30*/  IMAD.MOV.U32 R155, RZ, RZ, R157 ;  /* 0x000000ffff9b7224 */ /* 0x000fe400078e009d */
[----:B------:R3:W-:Y:S01]  /*36e40*/  STL.64 [R1+0x3e0], R14 ;  /* 0x0003e00e01007387 */ /* 0x0007e20000100a00 */
[----:B------:R-:W-:-:S03]  /*36e50*/  IMAD.MOV.U32 R157, RZ, RZ, R159 ;  /* 0x000000ffff9d7224 */ /* 0x000fc600078e009f */
[----:B------:R-:W5:Y:S01]  /*36e60*/  LDL.LU R147, [R1+0xd0c] ;  /* 0x000d0c0001937983 */ /* 0x000f620000300800 */
[----:B------:R-:W-:Y:S02]  /*36e70*/  LEA.HI.X.SX32 R9, R139, R0, 0x2, P0 ;  /* 0x000000008b097211 */ /* 0x000fe400000f16ff */
[----:B------:R-:W-:Y:S01]  /*36e80*/  MOV R159, R161 ;  /* 0x000000a1009f7202 */ /* 0x000fe20000000f00 */
[----:B------:R4:W-:Y:S01]  /*36e90*/  STL.64 [R1+0x3d8], R12 ;  /* 0x0003d80c01007387 */ /* 0x0009e20000100a00 */
[----:B------:R-:W-:-:S03]  /*36ea0*/  IMAD.MOV.U32 R161, RZ, RZ, R163 ;  /* 0x000000ffffa17224 */ /* 0x000fc600078e00a3 */
[----:B------:R-:W5:Y:S01]  /*36eb0*/  LDL.LU R145, [R1+0xd10] ;  /* 0x000d100001917983 */ /* 0x000f620000300800 */
[----:B------:R-:W-:Y:S01]  /*36ec0*/  LEA.HI.X.SX32 R7, R137, R0, 0x2, P4 ;  /* 0x0000000089077211 */ /* 0x000fe200020f16ff */
[----:B------:R-:W-:Y:S02]  /*36ed0*/  IMAD.MOV.U32 R163, RZ, RZ, R165 ;  /* 0x000000ffffa37224 */ /* 0x000fe400078e00a5 */
[----:B------:R5:W-:Y:S01]  /*36ee0*/  STL.64 [R1+0x3d0], R10 ;  /* 0x0003d00a01007387 */ /* 0x000be20000100a00 */
[----:B------:R-:W-:-:S03]  /*36ef0*/  IMAD.MOV.U32 R165, RZ, RZ, R167 ;  /* 0x000000ffffa57224 */ /* 0x000fc600078e00a7 */
[----:B------:R-:W5:Y:S01]  /*36f00*/  LDL.LU R143, [R1+0xd14] ;  /* 0x000d1400018f7983 */ /* 0x000f620000300800 */
[----:B------:R-:W-:-:S03]  /*36f10*/  IMAD.MOV.U32 R167, RZ, RZ, R169 ;  /* 0x000000ffffa77224 */ /* 0x000fc600078e00a9 */
[----:B------:R1:W-:Y:S01]  /*36f20*/  STL.64 [R1+0x3c8], R8 ;  /* 0x0003c80801007387 */ /* 0x0003e20000100a00 */
[----:B------:R-:W-:-:S03]  /*36f30*/  IMAD.MOV.U32 R169, RZ, RZ, R222 ;  /* 0x000000ffffa97224 */ /* 0x000fc600078e00de */
[----:B------:R-:W5:Y:S01]  /*36f40*/  LDL.LU R139, [R1+0xd18] ;  /* 0x000d1800018b7983 */ /* 0x000f620000300800 */
[----:B------:R-:W-:-:S03]  /*36f50*/  IMAD.MOV.U32 R222, RZ, RZ, R223 ;  /* 0x000000ffffde7224 */ /* 0x000fc600078e00df */
[----:B------:R1:W-:Y:S01]  /*36f60*/  STL.64 [R1+0x3c0], R6 ;  /* 0x0003c00601007387 */ /* 0x0003e20000100a00 */
[----:B------:R-:W-:-:S03]  /*36f70*/  IMAD.MOV.U32 R223, RZ, RZ, R224 ;  /* 0x000000ffffdf7224 */ /* 0x000fc600078e00e0 */
[----:B------:R-:W5:Y:S01]  /*36f80*/  LDL.LU R137, [R1+0xd1c] ;  /* 0x000d1c0001897983 */ /* 0x000f620000300800 */
[----:B------:R-:W-:-:S03]  /*36f90*/  MOV R224, R225 ;  /* 0x000000e100e07202 */ /* 0x000fc60000000f00 */
[----:B------:R1:W-:Y:S01]  /*36fa0*/  STL.64 [R1+0x3b8], R2 ;  /* 0x0003b80201007387 */ /* 0x0003e20000100a00 */
[----:B------:R-:W-:-:S03]  /*36fb0*/  IMAD.MOV.U32 R225, RZ, RZ, R226 ;  /* 0x000000ffffe17224 */ /* 0x000fc600078e00e2 */
[----:B------:R-:W3:Y:S01]  /*36fc0*/  LDL.LU R226, [R1+0xd5c] ;  /* 0x000d5c0001e27983 */ /* 0x000ee20000300800 */
[----:B--2---:R-:W-:-:S04]  /*36fd0*/  LEA R16, P6, R131, R4, 0x2 ;  /* 0x0000000483107211 */ /* 0x004fc800078c10ff */
        /* <DEDUP_REMOVED lines=16> */
[----:B---3--:R-:W-:-:S03]  /*370e0*/  MOV R225, R226 ;  /* 0x000000e200e17202 */ /* 0x008fc60000000f00 */
[----:B------:R-:W3:Y:S01]  /*370f0*/  LDL.LU R226, [R1+0xd60] ;  /* 0x000d600001e27983 */ /* 0x000ee20000300800 */
        /* <DEDUP_REMOVED lines=17> */
[----:B---3--:R-:W-:-:S03]  /*37210*/  IMAD.MOV.U32 R225, RZ, RZ, R226 ;  /* 0x000000ffffe17224 */ /* 0x008fc600078e00e2 */
[----:B------:R-:W3:Y:S01]  /*37220*/  LDL.LU R226, [R1+0xd64] ;  /* 0x000d640001e27983 */ /* 0x000ee20000300800 */
[----:B----4-:R-:W-:-:S04]  /*37230*/  LEA R12, P2, R127, R4, 0x2 ;  /* 0x000000047f0c7211 */ /* 0x010fc800078410ff */
        /* <DEDUP_REMOVED lines=35> */
[----:B---3--:R-:W-:-:S03]  /*37470*/  IMAD.MOV.U32 R225, RZ, RZ, R226 ;  /* 0x000000ffffe17224 */ /* 0x008fc600078e00e2 */
[----:B------:R-:W3:Y:S01]  /*37480*/  LDL.LU R226, [R1+0xd6c] ;  /* 0x000d6c0001e27983 */ /* 0x000ee20000300800 */
        /* <DEDUP_REMOVED lines=17> */
[----:B---3--:R-:W-:-:S03]  /*375a0*/  IMAD.MOV.U32 R225, RZ, RZ, R226 ;  /* 0x000000ffffe17224 */ /* 0x008fc600078e00e2 */
[----:B------:R-:W3:Y:S01]  /*375b0*/  LDL.LU R226, [R1+0xd70] ;  /* 0x000d700001e27983 */ /* 0x000ee20000300800 */
[----:B------:R-:W-:-:S04]  /*375c0*/  LEA R6, P4, R125, R4, 0x2 ;  /* 0x000000047d067211 */ /* 0x000fc800078810ff */
        /* <DEDUP_REMOVED lines=33> */
[----:B------:R-:W-:Y:S01]  /*377e0*/  IMAD.MOV.U32 R224, RZ, RZ, R225 ;  /* 0x000000ffffe07224 */ /* 0x000fe200078e00e1 */
[----:B------:R1:W-:Y:S01]  /*377f0*/  STL.64 [R1+0x380], R2 ;  /* 0x0003800201007387 */ /* 0x0003e20000100a00 */
[----:B---3--:R-:W-:-:S03]  /*37800*/  IMAD.MOV.U32 R225, RZ, RZ, R226 ;  /* 0x000000ffffe17224 */ /* 0x008fc600078e00e2 */
[----:B------:R-:W3:Y:S01]  /*37810*/  LDL.LU R226, [R1+0xd78] ;  /* 0x000d780001e27983 */ /* 0x000ee20000300800 */
[----:B--2---:R-:W-:-:S04]  /*37820*/  LEA R16, P6, R119, R4, 0x2 ;  /* 0x0000000477107211 */ /* 0x004fc800078c10ff */
        /* <DEDUP_REMOVED lines=531> */
[----:B--2---:R-:W-:-:S04]  /*39960*/  LEA R16, P6, R129, R4, 0x2 ;  /* 0x0000000481107211 */ /* 0x004fc800078c10ff */
        /* <DEDUP_REMOVED lines=908> */
[----:B------:R-:W-:Y:S01]  /*3d230*/  STL.64 [R1+0x120], R6 ;  /* 0x0001200601007387 */ /* 0x000fe20000100a00 */
        /* <DEDUP_REMOVED lines=21> */
[-C--:B--2---:R-:W-:Y:S02]  /*3d390*/  LEA R16, P6, R59, R4.reuse, 0x2 ;  /* 0x000000043b107211 */ /* 0x084fe400078c10ff */
[----:B------:R-:W-:Y:S02]  /*3d3a0*/  LEA R14, P5, R131, R4, 0x2 ;  /* 0x00000004830e7211 */ /* 0x000fe400078a10ff */
[----:B------:R-:W-:Y:S01]  /*3d3b0*/  LEA.HI.X.SX32 R17, R59, R0, 0x2, P6 ;  /* 0x000000003b117211 */ /* 0x000fe200030f16ff */
[----:B------:R-:W-:Y:S02]  /*3d3c0*/  IMAD.MOV.U32 R59, RZ, RZ, R151 ;  /* 0x000000ffff3b7224 */ /* 0x000fe400078e0097 */
[----:B------:R-:W-:Y:S01]  /*3d3d0*/  IMAD.MOV.U32 R151, RZ, RZ, R153 ;  /* 0x000000ffff977224 */ /* 0x000fe200078e0099 */
[----:B------:R-:W-:Y:S01]  /*3d3e0*/  MOV R153, R155 ;  /* 0x0000009b00997202 */ /* 0x000fe20000000f00 */
[----:B------:R-:W-:-:S02]  /*3d3f0*/  IMAD.MOV.U32 R155, RZ, RZ, R157 ;  /* 0x000000ffff9b7224 */ /* 0x000fc400078e009d */
[----:B------:R-:W-:Y:S02]  /*3d400*/  IMAD.MOV.U32 R157, RZ, RZ, R159 ;  /* 0x000000ffff9d7224 */ /* 0x000fe400078e009f */
[----:B------:R-:W-:Y:S01]  /*3d410*/  IMAD.MOV.U32 R159, RZ, RZ, R161 ;  /* 0x000000ffff9f7224 */ /* 0x000fe200078e00a1 */
[----:B------:R-:W-:Y:S01]  /*3d420*/  LEA.HI.X.SX32 R15, R131, R0, 0x2, P5 ;  /* 0x00000000830f7211 */ /* 0x000fe200028f16ff */
        /* <DEDUP_REMOVED lines=22> */
[----:B---3--:R-:W-:Y:S02]  /*3d590*/  IMAD.MOV.U32 R225, RZ, RZ, R226 ;  /* 0x000000ffffe17224 */ /* 0x008fe400078e00e2 */
[----:B------:R-:W-:Y:S02]  /*3d5a0*/  IMAD.MOV.U32 R226, RZ, RZ, R234 ;  /* 0x000000ffffe27224 */ /* 0x000fe400078e00ea */
[----:B------:R-:W3:Y:S01]  /*3d5b0*/  LDL.LU R234, [R1+0xee8] ;  /* 0x000ee80001ea7983 */ /* 0x000ee20000300800 */
[----:B------:R-:W-:Y:S02]  /*3d5c0*/  IMAD.MOV.U32 R224, RZ, RZ, R225 ;  /* 0x000000ffffe07224 */ /* 0x000fe400078e00e1 */
[----:B------:R-:W-:Y:S01]  /*3d5d0*/  IMAD.MOV.U32 R225, RZ, RZ, R226 ;  /* 0x000000ffffe17224 */ /* 0x000fe200078e00e2 */
[----:B------:R3:W-:Y:S01]  /*3d5e0*/  STL.64 [R1+0x108], R14 ;  /* 0x0001080e01007387 */ /* 0x0007e20000100a00 */
[----:B------:R-:W-:-:S03]  /*3d5f0*/  IMAD.MOV.U32 R226, RZ, RZ, R227 ;  /* 0x000000ffffe27224 */ /* 0x000fc600078e00e3 */
[----:B------:R-:W2:Y:S01]  /*3d600*/  LDL.LU R227, [R1+0xeec] ;  /* 0x000eec0001e37983 */ /* 0x000ea20000300800 */
[-C--:B----4-:R-:W-:Y:S02]  /*3d610*/  LEA R12, P2, R129, R4.reuse, 0x2 ;  /* 0x00000004810c7211 */ /* 0x090fe400078410ff */
[----:B-----5:R-:W-:Y:S02]  /*3d620*/  LEA R10, P1, R127, R4, 0x2 ;  /* 0x000000047f0a7211 */ /* 0x020fe400078210ff */
[----:B------:R-:W-:Y:S01]  /*3d630*/  LEA.HI.X.SX32 R13, R129, R0, 0x2, P2 ;  /* 0x00000000810d7211 */ /* 0x000fe200010f16ff */
[----:B------:R-:W-:Y:S02]  /*3d640*/  IMAD.MOV.U32 R129, RZ, RZ, R151 ;  /* 0x000000ffff817224 */ /* 0x000fe400078e0097 */
[----:B------:R-:W-:Y:S01]  /*3d650*/  IMAD.MOV.U32 R151, RZ, RZ, R153 ;  /* 0x000000ffff977224 */ /* 0x000fe200078e0099 */
[----:B------:R-:W-:Y:S01]  /*3d660*/  MOV R153, R155 ;  /* 0x0000009b00997202 */ /* 0x000fe20000000f00 */
[----:B------:R-:W-:-:S02]  /*3d670*/  IMAD.MOV.U32 R155, RZ, RZ, R157 ;  /* 0x000000ffff9b7224 */ /* 0x000fc400078e009d */
[----:B------:R-:W-:Y:S01]  /*3d680*/  IMAD.MOV.U32 R157, RZ, RZ, R159 ;  /* 0x000000ffff9d7224 */ /* 0x000fe200078e009f */
        /* <DEDUP_REMOVED lines=33> */
[----:B------:R-:W-:Y:S01]  /*3d8a0*/  IMAD.MOV.U32 R163, RZ, RZ, R165 ;  /* 0x000000ffffa37224 */ /* 0x000fe200078e00a5 */
[----:B------:R-:W-:Y:S01]  /*3d8b0*/  MOV R165, R167 ;  /* 0x000000a700a57202 */ /* 0x000fe20000000f00 */
[----:B------:R-:W-:Y:S01]  /*3d8c0*/  IMAD.MOV.U32 R167, RZ, RZ, R169 ;  /* 0x000000ffffa77224 */ /* 0x000fe200078e00a9 */
[----:B------:R-:W-:Y:S01]  /*3d8d0*/  LEA.HI.X.SX32 R9, R115, R0, 0x2, P0 ;  /* 0x0000000073097211 */ /* 0x000fe200000f16ff */
[----:B------:R-:W-:Y:S01]  /*3d8e0*/  IMAD.MOV.U32 R169, RZ, RZ, R222 ;  /* 0x000000ffffa97224 */ /* 0x000fe200078e00de */
[----:B------:R1:W-:Y:S01]  /*3d8f0*/  STL.64 [R1+0x100], R12 ;  /* 0x0001000c01007387 */ /* 0x0003e20000100a00 */
[----:B------:R-:W-:-:S02]  /*3d900*/  IMAD.MOV.U32 R222, RZ, RZ, R223 ;  /* 0x000000ffffde7224 */ /* 0x000fc400078e00df */
[----:B------:R-:W-:Y:S02]  /*3d910*/  IMAD.MOV.U32 R223, RZ, RZ, R224 ;  /* 0x000000ffffdf7224 */ /* 0x000fe400078e00e0 */
[----:B--2---:R-:W-:Y:S02]  /*3d920*/  IMAD.MOV.U32 R226, RZ, RZ, R227 ;  /* 0x000000ffffe27224 */ /* 0x004fe400078e00e3 */
[----:B------:R-:W-:Y:S02]  /*3d930*/  IMAD.MOV.U32 R227, RZ, RZ, R235 ;  /* 0x000000ffffe37224 */ /* 0x000fe400078e00eb */
[----:B------:R-:W2:Y:S01]  /*3d940*/  LDL.LU R235, [R1+0xc58] ;  /* 0x000c580001eb7983 */ /* 0x000ea20000300800 */
[----:B------:R-:W-:Y:S02]  /*3d950*/  IMAD.MOV.U32 R225, RZ, RZ, R226 ;  /* 0x000000ffffe17224 */ /* 0x000fe400078e00e2 */
[----:B------:R-:W-:Y:S02]  /*3d960*/  IMAD.MOV.U32 R226, RZ, RZ, R227 ;  /* 0x000000ffffe27224 */ /* 0x000fe400078e00e3 */
[----:B------:R-:W-:Y:S01]  /*3d970*/  IMAD.MOV.U32 R227, RZ, RZ, R239 ;  /* 0x000000ffffe37224 */ /* 0x000fe200078e00ef */
[----:B------:R4:W-:Y:S04]  /*3d980*/  STL.64 [R1+0xf8], R10 ;  /* 0x0000f80a01007387 */ /* 0x0009e80000100a00 */
[----:B------:R-:W5:Y:S01]  /*3d990*/  LDL.LU R239, [R1+0xef8] ;  /* 0x000ef80001ef7983 */ /* 0x000f620000300800 */
[----:B------:R-:W-:-:S02]  /*3d9a0*/  IMAD.MOV.U32 R224, RZ, RZ, R226 ;  /* 0x000000ffffe07224 */ /* 0x000fc400078e00e2 */
[----:B------:R-:W-:Y:S01]  /*3d9b0*/  IMAD.MOV.U32 R226, RZ, RZ, R227 ;  /* 0x000000ffffe27224 */ /* 0x000fe200078e00e3 */
[----:B------:R2:W-:Y:S01]  /*3d9c0*/  STL.64 [R1+0xf0], R8 ;  /* 0x0000f00801007387 */ /* 0x0005e20000100a00 */
[----:B------:R-:W-:-:S03]  /*3d9d0*/  IMAD.MOV.U32 R227, RZ, RZ, R228 ;  /* 0x000000ffffe37224 */ /* 0x000fc600078e00e4 */
[----:B------:R-:W3:Y:S01]  /*3d9e0*/  LDL.LU R228, [R1+0xefc] ;  /* 0x000efc0001e47983 */ /* 0x000ee20000300800 */
[----:B------:R-:W-:Y:S02]  /*3d9f0*/  MOV R115, R151 ;  /* 0x0000009700737202 */ /* 0x000fe40000000f00 */
[----:B------:R-:W-:Y:S01]  /*3da00*/  LEA R2, P3, R125, R4, 0x2 ;  /* 0x000000047d027211 */ /* 0x000fe200078610ff */
[----:B------:R-:W-:Y:S02]  /*3da10*/  IMAD.MOV.U32 R151, RZ, RZ, R153 ;  /* 0x000000ffff977224 */ /* 0x000fe400078e0099 */
[----:B------:R-:W-:Y:S02]  /*3da20*/  IMAD.MOV.U32 R153, RZ, RZ, R155 ;  /* 0x000000ffff997224 */ /* 0x000fe400078e009b */
[----:B------:R-:W-:Y:S02]  /*3da30*/  IMAD.MOV.U32 R155, RZ, RZ, R157 ;  /* 0x000000ffff9b7224 */ /* 0x000fe400078e009d */
[----:B------:R-:W-:-:S02]  /*3da40*/  IMAD.MOV.U32 R157, RZ, RZ, R159 ;  /* 0x000000ffff9d7224 */ /* 0x000fc400078e009f */
[----:B------:R-:W-:Y:S01]  /*3da50*/  IMAD.MOV.U32 R159, RZ, RZ, R161 ;  /* 0x000000ffff9f7224 */ /* 0x000fe200078e00a1 */
[----:B------:R-:W-:Y:S01]  /*3da60*/  LEA.HI.X.SX32 R3, R125, R0, 0x2, P3 ;  /* 0x000000007d037211 */ /* 0x000fe200018f16ff */
[----:B------:R-:W-:Y:S02]  /*3da70*/  IMAD.MOV.U32 R161, RZ, RZ, R163 ;  /* 0x000000ffffa17224 */ /* 0x000fe400078e00a3 */
[----:B------:R-:W-:Y:S02]  /*3da80*/  IMAD.MOV.U32 R125, RZ, RZ, R151 ;  /* 0x000000ffff7d7224 */ /* 0x000fe400078e0097 */
[----:B------:R-:W-:Y:S02]  /*3da90*/  IMAD.MOV.U32 R163, RZ, RZ, R165 ;  /* 0x000000ffffa37224 */ /* 0x000fe400078e00a5 */
[----:B------:R-:W-:Y:S01]  /*3daa0*/  IMAD.MOV.U32 R151, RZ, RZ, R153 ;  /* 0x000000ffff977224 */ /* 0x000fe200078e0099 */
[----:B------:R-:W-:Y:S02]  /*3dab0*/  LEA R16, P6, R123, R4, 0x2 ;  /* 0x000000047b107211 */ /* 0x000fe400078c10ff */
        /* <DEDUP_REMOVED lines=9> */
[----:B------:R-:W-:Y:S02]  /*3db50*/  MOV R161, R163 ;  /* 0x000000a300a17202 */ /* 0x000fe40000000f00 */
[----:B------:R-:W-:Y:S01]  /*3db60*/  LEA.HI.X.SX32 R17, R123, R0, 0x2, P6 ;  /* 0x000000007b117211 */ /* 0x000fe200030f16ff */
[----:B------:R-:W-:Y:S02]  /*3db70*/  IMAD.MOV.U32 R224, RZ, RZ, R226 ;  /* 0x000000ffffe07224 */ /* 0x000fe400078e00e2 */
[----:B------:R-:W-:Y:S02]  /*3db80*/  IMAD.MOV.U32 R163, RZ, RZ, R165 ;  /* 0x000000ffffa37224 */ /* 0x000fe400078e00a5 */
[----:B------:R-:W-:Y:S02]  /*3db90*/  IMAD.MOV.U32 R123, RZ, RZ, R151 ;  /* 0x000000ffff7b7224 */ /* 0x000fe400078e0097 */
        /* <DEDUP_REMOVED lines=11> */
[----:B------:R-:W-:Y:S02]  /*3dc50*/  MOV R159, R161 ;  /* 0x000000a1009f7202 */ /* 0x000fe40000000f00 */
[----:B------:R-:W-:Y:S01]  /*3dc60*/  LEA.HI.X.SX32 R7, R117, R0, 0x2, P4 ;  /* 0x0000000075077211 */ /* 0x000fe200020f16ff */
[----:B------:R-:W-:Y:S02]  /*3dc70*/  IMAD.MOV.U32 R224, RZ, RZ, R226 ;  /* 0x000000ffffe07224 */ /* 0x000fe400078e00e2 */
[----:B------:R-:W-:-:S02]  /*3dc80*/  IMAD.MOV.U32 R161, RZ, RZ, R163 ;  /* 0x000000ffffa17224 */ /* 0x000fc400078e00a3 */
[----:B------:R-:W-:Y:S02]  /*3dc90*/  IMAD.MOV.U32 R163, RZ, RZ, R165 ;  /* 0x000000ffffa37224 */ /* 0x000fe400078e00a5 */
[----:B------:R-:W-:Y:S02]  /*3dca0*/  IMAD.MOV.U32 R165, RZ, RZ, R167 ;  /* 0x000000ffffa57224 */ /* 0x000fe400078e00a7 */
[----:B------:R-:W-:Y:S02]  /*3dcb0*/  IMAD.MOV.U32 R167, RZ, RZ, R169 ;  /* 0x000000ffffa77224 */ /* 0x000fe400078e00a9 */
[----:B------:R-:W-:Y:S01]  /*3dcc0*/  IMAD.MOV.U32 R169, RZ, RZ, R222 ;  /* 0x000000ffffa97224 */ /* 0x000fe200078e00de */
[----:B------:R2:W-:Y:S01]  /*3dcd0*/  STL.64 [R1+0xe8], R6 ;  /* 0x0000e80601007387 */ /* 0x0005e20000100a00 */
[----:B------:R-:W-:Y:S02]  /*3dce0*/  IMAD.MOV.U32 R222, RZ, RZ, R223 ;  /* 0x000000ffffde7224 */ /* 0x000fe400078e00df */
[----:B------:R-:W-:-:S02]  /*3dcf0*/  IMAD.MOV.U32 R223, RZ, RZ, R224 ;  /* 0x000000ffffdf7224 */ /* 0x000fc400078e00e0 */
[----:B---3--:R-:W-:Y:S01]  /*3dd00*/  IMAD.MOV.U32 R227, RZ, RZ, R228 ;  /* 0x000000ffffe37224 */ /* 0x008fe200078e00e4 */
[----:B------:R-:W-:-:S04]  /*3dd10*/  MOV R228, R236 ;  /* 0x000000ec00e47202 */ /* 0x000fc80000000f00 */
[----:B------:R-:W-:Y:S01]  /*3dd20*/  MOV R226, R227 ;  /* 0x000000e300e27202 */ /* 0x000fe20000000f00 */
[----:B------:R-:W-:Y:S02]  /*3dd30*/  IMAD.MOV.U32 R227, RZ, RZ, R228 ;  /* 0x000000ffffe37224 */ /* 0x000fe400078e00e4 */
[----:B------:R-:W-:Y:S02]  /*3dd40*/  IMAD.MOV.U32 R228, RZ, RZ, R237 ;  /* 0x000000ffffe47224 */ /* 0x000fe400078e00ed */
[----:B------:R-:W-:Y:S02]  /*3dd50*/  IMAD.MOV.U32 R236, RZ, RZ, R74 ;  /* 0x000000ffffec7224 */ /* 0x000fe400078e004a */
[----:B------:R-:W3:Y:S04]  /*3dd60*/  LDL.LU R74, [R1+0x5550] ;  /* 0x00555000014a7983 */ /* 0x000ee80000300800 */
[----:B------:R5:W-:Y:S01]  /*3dd70*/  STL.64 [R1+0xe0], R2 ;  /* 0x0000e00201007387 */ /* 0x000be20000100a00 */
[----:B------:R-:W-:-:S03]  /*3dd80*/  MOV R224, R227 ;  /* 0x000000e300e07202 */ /* 0x000fc60000000f00 */
[----:B------:R-:W3:Y:S01]  /*3dd90*/  LDL.LU R237, [R1+0xf08] ;  /* 0x000f080001ed7983 */ /* 0x000ee20000300800 */
[----:B------:R-:W-:-:S03]  /*3dda0*/  IMAD.MOV.U32 R227, RZ, RZ, R228 ;  /* 0x000000ffffe37224 */ /* 0x000fc600078e00e4 */
[----:B------:R5:W-:Y:S01]  /*3ddb0*/  STL.64 [R1+0xd8], R16 ;  /* 0x0000d81001007387 */ /* 0x000be20000100a00 */
[----:B------:R-:W-:-:S03]  /*3ddc0*/  IMAD.MOV.U32 R228, RZ, RZ, R229 ;  /* 0x000000ffffe47224 */ /* 0x000fc600078e00e5 */
[----:B------:R-:W4:Y:S01]  /*3ddd0*/  LDL.LU R229, [R1+0xf0c] ;  /* 0x000f0c0001e57983 */ /* 0x000f220000300800 */
[----:B------:R-:W-:Y:S02]  /*3dde0*/  IMAD.MOV.U32 R117, RZ, RZ, R151 ;  /* 0x000000ffff757224 */ /* 0x000fe400078e0097 */
[----:B------:R-:W-:Y:S02]  /*3ddf0*/  IMAD.MOV.U32 R151, RZ, RZ, R153 ;  /* 0x000000ffff977224 */ /* 0x000fe400078e0099 */
[----:B------:R-:W-:Y:S02]  /*3de00*/  IMAD.MOV.U32 R153, RZ, RZ, R155 ;  /* 0x000000ffff997224 */ /* 0x000fe400078e009b */
[----:B------:R-:W-:Y:S02]  /*3de10*/  IMAD.MOV.U32 R155, RZ, RZ, R157 ;  /* 0x000000ffff9b7224 */ /* 0x000fe400078e009d */
[----:B------:R-:W-:Y:S01]  /*3de20*/  IMAD.MOV.U32 R157, RZ, RZ, R159 ;  /* 0x000000ffff9d7224 */ /* 0x000fe200078e009f */
[----:B------:R-:W-:-:S02]  /*3de30*/  MOV R159, R161 ;  /* 0x000000a1009f7202 */ /* 0x000fc40000000f00 */
[C---:B------:R-:W-:Y:S01]  /*3de40*/  LEA R14, P5, R119.reuse, R4, 0x2 ;  /* 0x00000004770e7211 */ /* 0x040fe200078a10ff */
[----:B------:R-:W-:Y:S02]  /*3de50*/  IMAD.MOV.U32 R161, RZ, RZ, R163 ;  /* 0x000000ffffa17224 */ /* 0x000fe400078e00a3 */
[----:B------:R-:W-:Y:S02]  /*3de60*/  IMAD.MOV.U32 R163, RZ, RZ, R165 ;  /* 0x000000ffffa37224 */ /* 0x000fe400078e00a5 */
[----:B------:R-:W-:Y:S02]  /*3de70*/  IMAD.MOV.U32 R165, RZ, RZ, R167 ;  /* 0x000000ffffa57224 */ /* 0x000fe400078e00a7 */
[----:B------:R-:W-:Y:S01]  /*3de80*/  IMAD.MOV.U32 R167, RZ, RZ, R169 ;  /* 0x000000ffffa77224 */ /* 0x000fe200078e00a9 */
[----:B------:R-:W-:Y:S01]  /*3de90*/  LEA.HI.X.SX32 R15, R119, R0, 0x2, P5 ;  /* 0x00000000770f7211 */ /* 0x000fe200028f16ff */
[----:B------:R-:W-:Y:S02]  /*3dea0*/  IMAD.MOV.U32 R169, RZ, RZ, R222 ;  /* 0x000000ffffa97224 */ /* 0x000fe400078e00de */
[----:B------:R-:W-:-:S02]  /*3deb0*/  IMAD.MOV.U32 R222, RZ, RZ, R223 ;  /* 0x000000ffffde7224 */ /* 0x000fc400078e00df */
[----:B------:R-:W-:Y:S01]  /*3dec0*/  IMAD.MOV.U32 R223, RZ, RZ, R224 ;  /* 0x000000ffffdf7224 */ /* 0x000fe200078e00e0 */
[----:B------:R-:W-:Y:S01]  /*3ded0*/  MOV R224, R227 ;  /* 0x000000e300e07202 */ /* 0x000fe20000000f00 */
[----:B------:R-:W-:Y:S01]  /*3dee0*/  IMAD.MOV.U32 R227, RZ, RZ, R228 ;  /* 0x000000ffffe37224 */ /* 0x000fe200078e00e4 */
[----:B------:R3:W-:Y:S01]  /*3def0*/  STL.64 [R1+0xd0], R14 ;  /* 0x0000d00e01007387 */ /* 0x0007e20000100a00 */
[C---:B-1----:R-:W-:Y:S01]  /*3df00*/  LEA R12, P2, R121.reuse, R4, 0x2 ;  /* 0x00000004790c7211 */ /* 0x042fe200078410ff */
[----:B----4-:R-:W-:Y:S02]  /*3df10*/  IMAD.MOV.U32 R228, RZ, RZ, R229 ;  /* 0x000000ffffe47224 */ /* 0x010fe400078e00e5 */
[----:B------:R-:W4:Y:S01]  /*3df20*/  LDL.LU R229, [R1+0xed0] ;  /* 0x000ed00001e57983 */ /* 0x000f220000300800 */
[----:B------:R-:W-:Y:S01]  /*3df30*/  LEA.HI.X.SX32 R13, R121, R0, 0x2, P2 ;  /* 0x00000000790d7211 */ /* 0x000fe200010f16ff */
        /* <DEDUP_REMOVED lines=15> */
[----:B------:R1:W-:Y:S01]  /*3e030*/  STL.64 [R1+0xc8], R12 ;  /* 0x0000c80c01007387 */ /* 0x0003e20000100a00 */
[----:B----4-:R-:W-:-:S02]  /*3e040*/  IMAD.MOV.U32 R228, RZ, RZ, R229 ;  /* 0x000000ffffe47224 */ /* 0x010fc400078e00e5 */
[----:B------:R-:W-:Y:S02]  /*3e050*/  IMAD.MOV.U32 R229, RZ, RZ, R230 ;  /* 0x000000ffffe57224 */ /* 0x000fe400078e00e6 */
[----:B------:R-:W4:Y:S01]  /*3e060*/  LDL.LU R230, [R1+0xed4] ;  /* 0x000ed40001e67983 */ /* 0x000f220000300800 */
[----:B------:R-:W-:Y:S02]  /*3e070*/  IMAD.MOV.U32 R119, RZ, RZ, R151 ;  /* 0x000000ffff777224 */ /* 0x000fe400078e0097 */
[----:B------:R-:W-:Y:S02]  /*3e080*/  IMAD.MOV.U32 R151, RZ, RZ, R153 ;  /* 0x000000ffff977224 */ /* 0x000fe400078e0099 */
[----:B------:R-:W-:Y:S02]  /*3e090*/  IMAD.MOV.U32 R153, RZ, RZ, R155 ;  /* 0x000000ffff997224 */ /* 0x000fe400078e009b */
[----:B------:R-:W-:Y:S01]  /*3e0a0*/  IMAD.MOV.U32 R155, RZ, RZ, R157 ;  /* 0x000000ffff9b7224 */ /* 0x000fe200078e009d */
[----:B------:R-:W-:Y:S01]  /*3e0b0*/  MOV R157, R159 ;  /* 0x0000009f009d7202 */ /* 0x000fe20000000f00 */
[----:B------:R-:W-:Y:S01]  /*3e0c0*/  IMAD.MOV.U32 R159, RZ, RZ, R161 ;  /* 0x000000ffff9f7224 */ /* 0x000fe200078e00a1 */
[----:B------:R-:W-:Y:S01]  /*3e0d0*/  LEA R10, P1, R141, R4, 0x2 ;  /* 0x000000048d0a7211 */ /* 0x000fe200078210ff */
        /* <DEDUP_REMOVED lines=11> */
[----:B----4-:R-:W-:-:S03]  /*3e190*/  IMAD.MOV.U32 R229, RZ, RZ, R230 ;  /* 0x000000ffffe57224 */ /* 0x010fc600078e00e6 */
[----:B------:R-:W4:Y:S01]  /*3e1a0*/  LDL.LU R230, [R1+0xf1c] ;  /* 0x000f1c0001e67983 */ /* 0x000f220000300800 */
[-C--:B--2---:R-:W-:Y:S02]  /*3e1b0*/  LEA R8, P0, R149, R4.reuse, 0x2 ;  /* 0x0000000495087211 */ /* 0x084fe400078010ff */
[----:B------:R-:W-:Y:S02]  /*3e1c0*/  LEA R6, P4, R147, R4, 0x2 ;  /* 0x0000000493067211 */ /* 0x000fe400078810ff */
[----:B------:R-:W-:Y:S01]  /*3e1d0*/  LEA.HI.X.SX32 R9, R149, R0, 0x2, P0 ;  /* 0x0000000095097211 */ /* 0x000fe200000f16ff */
[----:B------:R-:W-:Y:S02]  /*3e1e0*/  IMAD.MOV.U32 R149, RZ, RZ, R151 ;  /* 0x000000ffff957224 */ /* 0x000fe400078e0097 */
[----:B------:R-:W-:Y:S02]  /*3e1f0*/  IMAD.MOV.U32 R151, RZ, RZ, R153 ;  /* 0x000000ffff977224 */ /* 0x000fe400078e0099 */
[----:B------:R-:W-:-:S02]  /*3e200*/  IMAD.MOV.U32 R153, RZ, RZ, R155 ;  /* 0x000000ffff997224 */ /* 0x000fc400078e009b */
[----:B------:R-:W-:Y:S01]  /*3e210*/  IMAD.MOV.U32 R155, RZ, RZ, R157 ;  /* 0x000000ffff9b7224 */ /* 0x000fe200078e009d */
[----:B------:R-:W-:Y:S02]  /*3e220*/  MOV R157, R159 ;  /* 0x0000009f009d7202 */ /* 0x000fe40000000f00 */
[----:B------:R-:W-:Y:S01]  /*3e230*/  LEA.HI.X.SX32 R7, R147, R0, 0x2, P4 ;  /* 0x0000000093077211 */ /* 0x000fe200020f16ff */
[----:B------:R-:W-:Y:S02]  /*3e240*/  IMAD.MOV.U32 R159, RZ, RZ, R161 ;  /* 0x000000ffff9f7224 */ /* 0x000fe400078e00a1 */
[----:B------:R-:W-:Y:S01]  /*3e250*/  IMAD.MOV.U32 R147, RZ, RZ, R151 ;  /* 0x000000ffff937224 */ /* 0x000fe200078e0097 */
[----:B-----5:R-:W-:Y:S01]  /*3e260*/  LEA R2, P3, R145, R4, 0x2 ;  /* 0x0000000491027211 */ /* 0x020fe200078610ff */
        /* <DEDUP_REMOVED lines=32> */
[----:B------:R-:W-:Y:S01]  /*3e470*/  LEA R16, P6, R143, R4, 0x2 ;  /* 0x000000048f107211 */ /* 0x000fe200078c10ff */
[----:B------:R2:W-:Y:S01]  /*3e480*/  STL.64 [R1+0xb8], R8 ;  /* 0x0000b80801007387 */ /* 0x0005e20000100a00 */
[----:B------:R-:W-:-:S02]  /*3e490*/  MOV R222, R223 ;  /* 0x000000df00de7202 */ /* 0x000fc40000000f00 */
[----:B------:R-:W-:Y:S01]  /*3e4a0*/  LEA.HI.X.SX32 R17, R143, R0, 0x2, P6 ;  /* 0x000000008f117211 */ /* 0x000fe200030f16ff */
[----:B------:R-:W-:Y:S02]  /*3e4b0*/  IMAD.MOV.U32 R143, RZ, RZ, R151 ;  /* 0x000000ffff8f7224 */ /* 0x000fe400078e0097 */
[----:B------:R-:W-:Y:S02]  /*3e4c0*/  IMAD.MOV.U32 R151, RZ, RZ, R155 ;  /* 0x000000ffff977224 */ /* 0x000fe400078e009b */
[----:B------:R-:W-:Y:S02]  /*3e4d0*/  IMAD.MOV.U32 R155, RZ, RZ, R159 ;  /* 0x000000ffff9b7224 */ /* 0x000fe400078e009f */
[----:B------:R-:W-:Y:S02]  /*3e4e0*/  IMAD.MOV.U32 R159, RZ, RZ, R163 ;  /* 0x000000ffff9f7224 */ /* 0x000fe400078e00a3 */
[----:B------:R-:W-:Y:S02]  /*3e4f0*/  IMAD.MOV.U32 R163, RZ, RZ, R167 ;  /* 0x000000ffffa37224 */ /* 0x000fe400078e00a7 */
[----:B------:R-:W-:-:S02]  /*3e500*/  IMAD.MOV.U32 R167, RZ, RZ, R222 ;  /* 0x000000ffffa77224 */ /* 0x000fc400078e00de */
[----:B----4-:R-:W-:Y:S02]  /*3e510*/  IMAD.MOV.U32 R229, RZ, RZ, R230 ;  /* 0x000000ffffe57224 */ /* 0x010fe400078e00e6 */
[----:B------:R-:W-:Y:S02]  /*3e520*/  IMAD.MOV.U32 R230, RZ, RZ, R241 ;  /* 0x000000ffffe67224 */ /* 0x000fe400078e00f1 */
[----:B------:R-:W-:Y:S02]  /*3e530*/  IMAD.MOV.U32 R241, RZ, RZ, R72 ;  /* 0x000000fffff17224 */ /* 0x000fe400078e0048 */
[----:B------:R-:W4:Y:S01]  /*3e540*/  LDL.LU R72, [R1+0x554c] ;  /* 0x00554c0001487983 */ /* 0x000f220000300800 */
[----:B------:R-:W-:Y:S02]  /*3e550*/  IMAD.MOV.U32 R224, RZ, RZ, R230 ;  /* 0x000000ffffe07224 */ /* 0x000fe400078e00e6 */
[----:B------:R-:W-:Y:S02]  /*3e560*/  IMAD.MOV.U32 R230, RZ, RZ, R231 ;  /* 0x000000ffffe67224 */ /* 0x000fe400078e00e7 */
[----:B------:R-:W-:Y:S01]  /*3e570*/  IMAD.MOV.U32 R231, RZ, RZ, R71 ;  /* 0x000000ffffe77224 */ /* 0x000fe200078e0047 */
[----:B------:R5:W-:Y:S01]  /*3e580*/  STL.64 [R1+0xb0], R6 ;  /* 0x0000b00601007387 */ /* 0x000be20000100a00 */
[----:B------:R-:W-:-:S02]  /*3e590*/  IMAD.MOV.U32 R223, RZ, RZ, R224 ;  /* 0x000000ffffdf7224 */ /* 0x000fc400078e00e0 */
[----:B------:R-:W-:Y:S01]  /*3e5a0*/  IMAD.MOV.U32 R224, RZ, RZ, R230 ;  /* 0x000000ffffe07224 */ /* 0x000fe200078e00e6 */
[----:B------:R-:W4:Y:S01]  /*3e5b0*/  LDL.LU R71, [R1+0x5548] ;  /* 0x0055480001477983 */ /* 0x000f220000300800 */
[----:B------:R-:W-:-:S03]  /*3e5c0*/  IMAD.MOV.U32 R230, RZ, RZ, R231 ;  /* 0x000000ffffe67224 */ /* 0x000fc600078e00e7 */
[----:B------:R4:W-:Y:S01]  /*3e5d0*/  STL.64 [R1+0xa8], R2 ;  /* 0x0000a80201007387 */ /* 0x0009e20000100a00 */
[----:B------:R-:W-:-:S03]  /*3e5e0*/  IMAD.MOV.U32 R231, RZ, RZ, R232 ;  /* 0x000000ffffe77224 */ /* 0x000fc600078e00e8 */
[----:B------:R-:W2:Y:S04]  /*3e5f0*/  LDL.LU R232, [R1+0xee0] ;  /* 0x000ee00001e87983 */ /* 0x000ea80000300800 */
[----:B------:R-:W-:Y:S01]  /*3e600*/  STL.64 [R1+0xa0], R16 ;  /* 0x0000a01001007387 */ /* 0x000fe20000100a00 */
[----:B------:R-:W-:-:S03]  /*3e610*/  IMAD.MOV.U32 R222, RZ, RZ, R224 ;  /* 0x000000ffffde7224 */ /* 0x000fc600078e00e0 */
[----:B------:R-:W5:Y:S01]  /*3e620*/  LDL.LU R224, [R1+0xee4] ;  /* 0x000ee40001e07983 */ /* 0x000f620000300800 */
[C---:B---3--:R-:W-:Y:S01]  /*3e630*/  LEA R14, P5, R139.reuse, R4, 0x2 ;  /* 0x000000048b0e7211 */ /* 0x048fe200078a10ff */
[----:B------:R-:W-:Y:S01]  /*3e640*/  IMAD.MOV.U32 R141, RZ, RZ, R153 ;  /* 0x000000ffff8d7224 */ /* 0x000fe200078e0099 */
[----:B------:R-:W-:Y:S01]  /*3e650*/  MOV R153, R157 ;  /* 0x0000009d00997202 */ /* 0x000fe20000000f00 */
[----:B------:R-:W-:Y:S01]  /*3e660*/  IMAD.MOV.U32 R157, RZ, RZ, R161 ;  /* 0x000000ffff9d7224 */ /* 0x000fe200078e00a1 */
[----:B------:R-:W-:Y:S01]  /*3e670*/  LEA.HI.X.SX32 R15, R139, R0, 0x2, P5 ;  /* 0x000000008b0f7211 */ /* 0x000fe200028f16ff */
[----:B------:R-:W-:Y:S01]  /*3e680*/  IMAD.MOV.U32 R139, RZ, RZ, R151 ;  /* 0x000000ffff8b7224 */ /* 0x000fe200078e0097 */
[----:B-1----:R-:W-:Y:S01]  /*3e690*/  LEA R12, P2, R137, R4, 0x2 ;  /* 0x00000004890c7211 */ /* 0x002fe200078410ff */
[----:B------:R-:W-:Y:S02]  /*3e6a0*/  IMAD.MOV.U32 R161, RZ, RZ, R165 ;  /* 0x000000ffffa17224 */ /* 0x000fe400078e00a5 */
[----:B------:R-:W-:-:S02]  /*3e6b0*/  IMAD.MOV.U32 R151, RZ, RZ, R153 ;  /* 0x000000ffff977224 */ /* 0x000fc400078e0099 */
[----:B------:R-:W-:Y:S02]  /*3e6c0*/  IMAD.MOV.U32 R153, RZ, RZ, R155 ;  /* 0x000000ffff997224 */ /* 0x000fe400078e009b */
[----:B------:R-:W-:Y:S01]  /*3e6d0*/  IMAD.MOV.U32 R165, RZ, RZ, R169 ;  /* 0x000000ffffa57224 */ /* 0x000fe200078e00a9 */
[----:B------:R-:W-:Y:S02]  /*3e6e0*/  MOV R155, R157 ;  /* 0x0000009d009b7202 */ /* 0x000fe40000000f00 */
        /* <DEDUP_REMOVED lines=19> */
[----:B--2---:R-:W-:Y:S02]  /*3e820*/  IMAD.MOV.U32 R223, RZ, RZ, R232 ;  /* 0x000000ffffdf7224 */ /* 0x004fe400078e00e8 */
[----:B------:R-:W-:-:S03]  /*3e830*/  IMAD.MOV.U32 R232, RZ, RZ, R233 ;  /* 0x000000ffffe87224 */ /* 0x000fc600078e00e9 */
[----:B------:R-:W-:Y:S01]  /*3e840*/  MOV R222, R223 ;  /* 0x000000df00de7202 */ /* 0x000fe20000000f00 */
[----:B-----5:R-:W-:Y:S02]  /*3e850*/  IMAD.MOV.U32 R223, RZ, RZ, R224 ;  /* 0x000000ffffdf7224 */ /* 0x020fe400078e00e0 */
[----:B------:R-:W-:Y:S02]  /*3e860*/  IMAD.MOV.U32 R224, RZ, RZ, R234 ;  /* 0x000000ffffe07224 */ /* 0x000fe400078e00ea */
[----:B------:R-:W-:Y:S02]  /*3e870*/  IMAD.MOV.U32 R233, RZ, RZ, R70 ;  /* 0x000000ffffe97224 */ /* 0x000fe400078e0046 */
[----:B------:R-:W2:Y:S01]  /*3e880*/  LDL.LU R70, [R1+0x5544] ;  /* 0x0055440001467983 */ /* 0x000ea20000300800 */
[----:B------:R-:W-:-:S03]  /*3e890*/  IMAD.MOV.U32 R169, RZ, RZ, R222 ;  /* 0x000000ffffa97224 */ /* 0x000fc600078e00de */
[----:B------:R-:W-:Y:S01]  /*3e8a0*/  STL.64 [R1+0x98], R14 ;  /* 0x0000980e01007387 */ /* 0x000fe20000100a00 */
[----:B------:R-:W-:-:S03]  /*3e8b0*/  IMAD.MOV.U32 R222, RZ, RZ, R223 ;  /* 0x000000ffffde7224 */ /* 0x000fc600078e00df */
[----:B------:R-:W3:Y:S01]  /*3e8c0*/  LDL.LU R234, [R1+0xc68] ;  /* 0x000c680001ea7983 */ /* 0x000ee20000300800 */
[----:B------:R-:W-:-:S03]  /*3e8d0*/  IMAD.MOV.U32 R223, RZ, RZ, R224 ;  /* 0x000000ffffdf7224 */ /* 0x000fc600078e00e0 */
[----:B------:R1:W-:Y:S01]  /*3e8e0*/  STL.64 [R1+0x90], R12 ;  /* 0x0000900c01007387 */ /* 0x0003e20000100a00 */
[----:B------:R-:W-:-:S03]  /*3e8f0*/  MOV R224, R225 ;  /* 0x000000e100e07202 */ /* 0x000fc60000000f00 */
        /* <DEDUP_REMOVED lines=17> */
[----:B-----5:R-:W-:-:S03]  /*3ea10*/  IMAD.MOV.U32 R224, RZ, RZ, R225 ;  /* 0x000000ffffe07224 */ /* 0x020fc600078e00e1 */
[----:B------:R-:W5:Y:S01]  /*3ea20*/  LDL.LU R225, [R1+0xef4] ;  /* 0x000ef40001e17983 */ /* 0x000f620000300800 */
[-C--:B------:R-:W-:Y:S02]  /*3ea30*/  LEA R8, P0, R131, R4.reuse, 0x2 ;  /* 0x0000000483087211 */ /* 0x080fe400078010ff */
[----:B------:R-:W-:Y:S02]  /*3ea40*/  LEA R6, P4, R129, R4, 0x2 ;  /* 0x0000000481067211 */ /* 0x000fe400078810ff */
[----:B------:R-:W-:Y:S01]  /*3ea50*/  LEA.HI.X.SX32 R9, R131, R0, 0x2, P0 ;  /* 0x0000000083097211 */ /* 0x000fe200000f16ff */
[----:B------:R-:W-:Y:S01]  /*3ea60*/  IMAD.MOV.U32 R131, RZ, RZ, R151 ;  /* 0x000000ffff837224 */ /* 0x000fe200078e0097 */
[----:B------:R-:W-:Y:S01]  /*3ea70*/  MOV R151, R153 ;  /* 0x0000009900977202 */ /* 0x000fe20000000f00 */
[----:B------:R-:W-:Y:S02]  /*3ea80*/  IMAD.MOV.U32 R153, RZ, RZ, R155 ;  /* 0x000000ffff997224 */ /* 0x000fe400078e009b */
[----:B------:R-:W-:-:S02]  /*3ea90*/  IMAD.MOV.U32 R155, RZ, RZ, R157 ;  /* 0x000000ffff9b7224 */ /* 0x000fc400078e009d */
[----:B------:R-:W-:Y:S02]  /*3eaa0*/  IMAD.MOV.U32 R157, RZ, RZ, R159 ;  /* 0x000000ffff9d7224 */ /* 0x000fe400078e009f */
[----:B------:R-:W-:Y:S01]  /*3eab0*/  IMAD.MOV.U32 R159, RZ, RZ, R161 ;  /* 0x000000ffff9f7224 */ /* 0x000fe200078e00a1 */
[----:B------:R-:W-:Y:S01]  /*3eac0*/  LEA.HI.X.SX32 R7, R129, R0, 0x2, P4 ;  /* 0x0000000081077211 */ /* 0x000fe200020f16ff */
        /* <DEDUP_REMOVED lines=19> */
[----:B------:R-:W-:Y:S01]  /*3ec00*/  STL.64 [R1+0x80], R8 ;  /* 0x0000800801007387 */ /* 0x000fe20000100a00 */
[----:B-----5:R-:W-:-:S02]  /*3ec10*/  IMAD.MOV.U32 R224, RZ, RZ, R225 ;  /* 0x000000ffffe07224 */ /* 0x020fc400078e00e1 */
[----:B------:R-:W-:Y:S02]  /*3ec20*/  IMAD.MOV.U32 R225, RZ, RZ, R239 ;  /* 0x000000ffffe17224 */ /* 0x000fe400078e00ef */
[----:B------:R-:W-:Y:S02]  /*3ec30*/  IMAD.MOV.U32 R239, RZ, RZ, R73 ;  /* 0x000000ffffef7224 */ /* 0x000fe400078e0049 */
[----:B------:R-:W-:Y:S01]  /*3ec40*/  IMAD.MOV.U32 R223, RZ, RZ, R224 ;  /* 0x000000ffffdf7224 */ /* 0x000fe200078e00e0 */
[----:B------:R-:W5:Y:S01]  /*3ec50*/  LDL.LU R73, [R1+0x5540] ;  /* 0x0055400001497983 */ /* 0x000f620000300800 */
[----:B------:R-:W-:-:S03]  /*3ec60*/  IMAD.MOV.U32 R224, RZ, RZ, R225 ;  /* 0x000000ffffe07224 */ /* 0x000fc600078e00e1 */
[----:B------:R2:W-:Y:S01]  /*3ec70*/  STL.64 [R1+0x78], R6 ;  /* 0x0000780601007387 */ /* 0x0005e20000100a00 */
[----:B------:R-:W-:-:S03]  /*3ec80*/  IMAD.MOV.U32 R225, RZ, RZ, R226 ;  /* 0x000000ffffe17224 */ /* 0x000fc600078e00e2 */
        /* <DEDUP_REMOVED lines=20> */
[C---:B-1----:R-:W-:Y:S01]  /*3edd0*/  LEA R12, P2, R125.reuse, R4, 0x2 ;  /* 0x000000047d0c7211 */ /* 0x042fe200078410ff */
[----:B------:R-:W-:Y:S02]  /*3ede0*/  IMAD.MOV.U32 R87, RZ, RZ, R151 ;  /* 0x000000ffff577224 */ /* 0x000fe400078e0097 */
[----:B------:R-:W-:Y:S02]  /*3edf0*/  IMAD.MOV.U32 R151, RZ, RZ, R153 ;  /* 0x000000ffff977224 */ /* 0x000fe400078e0099 */
[----:B------:R-:W-:Y:S01]  /*3ee00*/  IMAD.MOV.U32 R153, RZ, RZ, R155 ;  /* 0x000000ffff997224 */ /* 0x000fe200078e009b */
[----:B------:R-:W-:Y:S01]  /*3ee10*/  MOV R155, R157 ;  /* 0x0000009d009b7202 */ /* 0x000fe20000000f00 */
[----:B------:R-:W-:Y:S01]  /*3ee20*/  IMAD.MOV.U32 R157, RZ, RZ, R159 ;  /* 0x000000ffff9d7224 */ /* 0x000fe200078e009f */
[----:B------:R-:W-:Y:S01]  /*3ee30*/  LEA.HI.X.SX32 R13, R125, R0, 0x2, P2 ;  /* 0x000000007d0d7211 */ /* 0x000fe200010f16ff */
[----:B------:R-:W-:-:S02]  /*3ee40*/  IMAD.MOV.U32 R159, RZ, RZ, R161 ;  /* 0x000000ffff9f7224 */ /* 0x000fc400078e00a1 */
[----:B------:R-:W-:Y:S01]  /*3ee50*/  IMAD.MOV.U32 R125, RZ, RZ, R151 ;  /* 0x000000ffff7d7224 */ /* 0x000fe200078e0097 */
[----:B------:R-:W-:Y:S01]  /*3ee60*/  LEA R10, P1, R123, R4, 0x2 ;  /* 0x000000047b0a7211 */ /* 0x000fe200078210ff */
        /* <DEDUP_REMOVED lines=10> */
[----:B------:R-:W-:Y:S02]  /*3ef10*/  LEA.HI.X.SX32 R11, R123, R0, 0x2, P1 ;  /* 0x000000007b0b7211 */ /* 0x000fe400008f16ff */
[----:B------:R-:W-:Y:S01]  /*3ef20*/  MOV R222, R223 ;  /* 0x000000df00de7202 */ /* 0x000fe20000000f00 */
[----:B------:R-:W-:Y:S01]  /*3ef30*/  IMAD.MOV.U32 R161, RZ, RZ, R163 ;  /* 0x000000ffffa17224 */ /* 0x000fe200078e00a3 */
[----:B------:R-:W-:Y:S01]  /*3ef40*/  MOV R123, R151 ;  /* 0x00000097007b7202 */ /* 0x000fe20000000f00 */
[----:B------:R-:W-:-:S02]  /*3ef50*/  IMAD.MOV.U32 R163, RZ, RZ, R165 ;  /* 0x000000ffffa37224 */ /* 0x000fc400078e00a5 */
[----:B------:R-:W-:Y:S01]  /*3ef60*/  IMAD.MOV.U32 R151, RZ, RZ, R153 ;  /* 0x000000ffff977224 */ /* 0x000fe200078e0099 */
[----:B------:R-:W-:Y:S01]  /*3ef70*/  LEA R16, P6, R113, R4, 0x2 ;  /* 0x0000000471107211 */ /* 0x000fe200078c10ff */
[----:B------:R-:W-:Y:S02]  /*3ef80*/  IMAD.MOV.U32 R223, RZ, RZ, R224 ;  /* 0x000000ffffdf7224 */ /* 0x000fe400078e00e0 */
[----:B------:R-:W-:Y:S02]  /*3ef90*/  IMAD.MOV.U32 R165, RZ, RZ, R167 ;  /* 0x000000ffffa57224 */ /* 0x000fe400078e00a7 */
[----:B------:R-:W-:Y:S02]  /*3efa0*/  IMAD.MOV.U32 R153, RZ, RZ, R155 ;  /* 0x000000ffff997224 */ /* 0x000fe400078e009b */
[----:B------:R-:W-:Y:S02]  /*3efb0*/  IMAD.MOV.U32 R224, RZ, RZ, R225 ;  /* 0x000000ffffe07224 */ /* 0x000fe400078e00e1 */
[----:B------:R-:W-:-:S02]  /*3efc0*/  IMAD.MOV.U32 R167, RZ, RZ, R169 ;  /* 0x000000ffffa77224 */ /* 0x000fc400078e00a9 */
[----:B------:R-:W-:Y:S01]  /*3efd0*/  IMAD.MOV.U32 R155, RZ, RZ, R157 ;  /* 0x000000ffff9b7224 */ /* 0x000fe200078e009d */
[----:B------:R-:W-:Y:S02]  /*3efe0*/  LEA R14, P5, R115, R4, 0x2 ;  /* 0x00000004730e7211 */ /* 0x000fe400078a10ff */
[----:B------:R-:W-:Y:S01]  /*3eff0*/  MOV R169, R222 ;  /* 0x000000de00a97202 */ /* 0x000fe20000000f00 */
[----:B------:R-:W-:Y:S02]  /*3f000*/  IMAD.MOV.U32 R157, RZ, RZ, R159 ;  /* 0x000000ffff9d7224 */ /* 0x000fe400078e009f */
[----:B------:R-:W-:Y:S01]  /*3f010*/  IMAD.MOV.U32 R159, RZ, RZ, R161 ;  /* 0x000000ffff9f7224 */ /* 0x000fe200078e00a1 */
[----:B------:R-:W-:Y:S01]  /*3f020*/  LEA.HI.X.SX32 R17, R113, R0, 0x2, P6 ;  /* 0x0000000071117211 */ /* 0x000fe200030f16ff */
[----:B------:R-:W-:Y:S02]  /*3f030*/  IMAD.MOV.U32 R222, RZ, RZ, R223 ;  /* 0x000000ffffde7224 */ /* 0x000fe400078e00df */
[----:B------:R-:W-:-:S02]  /*3f040*/  IMAD.MOV.U32 R161, RZ, RZ, R163 ;  /* 0x000000ffffa17224 */ /* 0x000fc400078e00a3 */
[----:B------:R-:W-:Y:S02]  /*3f050*/  IMAD.MOV.U32 R223, RZ, RZ, R224 ;  /* 0x000000ffffdf7224 */ /* 0x000fe400078e00e0 */
[----:B------:R-:W-:Y:S01]  /*3f060*/  IMAD.MOV.U32 R163, RZ, RZ, R165 ;  /* 0x000000ffffa37224 */ /* 0x000fe200078e00a5 */
[----:B------:R-:W-:Y:S02]  /*3f070*/  LEA.HI.X.SX32 R15, R115, R0, 0x2, P5 ;  /* 0x00000000730f7211 */ /* 0x000fe400028f16ff */
[----:B------:R-:W-:Y:S01]  /*3f080*/  MOV R165, R167 ;  /* 0x000000a700a57202 */ /* 0x000fe20000000f00 */
[----:B------:R-:W-:Y:S02]  /*3f090*/  IMAD.MOV.U32 R167, RZ, RZ, R169 ;  /* 0x000000ffffa77224 */ /* 0x000fe400078e00a9 */
[----:B------:R-:W-:Y:S01]  /*3f0a0*/  IMAD.MOV.U32 R169, RZ, RZ, R222 ;  /* 0x000000ffffa97224 */ /* 0x000fe200078e00de */
[----:B------:R1:W-:Y:S01]  /*3f0b0*/  STL.64 [R1+0x68], R16 ;  /* 0x0000681001007387 */ /* 0x0003e20000100a00 */
[----:B------:R-:W-:-:S02]  /*3f0c0*/  IMAD.MOV.U32 R222, RZ, RZ, R223 ;  /* 0x000000ffffde7224 */ /* 0x000fc400078e00df */
[----:B---3--:R-:W-:Y:S02]  /*3f0d0*/  IMAD.MOV.U32 R225, RZ, RZ, R226 ;  /* 0x000000ffffe17224 */ /* 0x008fe400078e00e2 */
[----:B------:R-:W-:Y:S02]  /*3f0e0*/  IMAD.MOV.U32 R226, RZ, RZ, R237 ;  /* 0x000000ffffe27224 */ /* 0x000fe400078e00ed */
[----:B------:R-:W-:Y:S02]  /*3f0f0*/  IMAD.MOV.U32 R224, RZ, RZ, R225 ;  /* 0x000000ffffe07224 */ /* 0x000fe400078e00e1 */
[----:B------:R-:W-:Y:S02]  /*3f100*/  IMAD.MOV.U32 R225, RZ, RZ, R226 ;  /* 0x000000ffffe17224 */ /* 0x000fe400078e00e2 */
[----:B------:R-:W-:Y:S02]  /*3f110*/  IMAD.MOV.U32 R226, RZ, RZ, R227 ;  /* 0x000000ffffe27224 */ /* 0x000fe400078e00e3 */
[----:B------:R-:W-:-:S02]  /*3f120*/  IMAD.MOV.U32 R237, RZ, RZ, R79 ;  /* 0x000000ffffed7224 */ /* 0x000fc400078e004f */
[----:B------:R-:W-:Y:S01]  /*3f130*/  IMAD.MOV.U32 R227, RZ, RZ, R238 ;  /* 0x000000ffffe37224 */ /* 0x000fe200078e00ee */
[----:B------:R-:W3:Y:S01]  /*3f140*/  LDL.LU R79, [R1+0x553c] ;  /* 0x00553c00014f7983 */ /* 0x000ee20000300800 */
[----:B------:R-:W-:-:S03]  /*3f150*/  IMAD.MOV.U32 R223, RZ, RZ, R224 ;  /* 0x000000ffffdf7224 */ /* 0x000fc600078e00e0 */
[----:B------:R5:W-:Y:S01]  /*3f160*/  STL.64 [R1+0x60], R14 ;  /* 0x0000600e01007387 */ /* 0x000be20000100a00 */
[----:B------:R-:W-:-:S03]  /*3f170*/  IMAD.MOV.U32 R224, RZ, RZ, R225 ;  /* 0x000000ffffe07224 */ /* 0x000fc600078e00e1 */
[----:B------:R5:W-:Y:S01]  /*3f180*/  STL.64 [R1+0x58], R12 ;  /* 0x0000580c01007387 */ /* 0x000be20000100a00 */
[----:B------:R-:W-:Y:S02]  /*3f190*/  IMAD.MOV.U32 R238, RZ, RZ, R69 ;  /* 0x000000ffffee7224 */ /* 0x000fe400078e0045 */
[----:B------:R-:W-:Y:S01]  /*3f1a0*/  IMAD.MOV.U32 R225, RZ, RZ, R226 ;  /* 0x000000ffffe17224 */ /* 0x000fe200078e00e2 */
[----:B------:R-:W3:Y:S01]  /*3f1b0*/  LDL.LU R69, [R1+0x5538] ;  /* 0x0055380001457983 */ /* 0x000ee20000300800 */
[----:B------:R-:W-:-:S03]  /*3f1c0*/  IMAD.MOV.U32 R226, RZ, RZ, R227 ;  /* 0x000000ffffe27224 */ /* 0x000fc600078e00e3 */
[----:B------:R5:W-:Y:S01]  /*3f1d0*/  STL.64 [R1+0x50], R10 ;  /* 0x0000500a01007387 */ /* 0x000be20000100a00 */
[----:B------:R-:W-:-:S03]  /*3f1e0*/  MOV R227, R228 ;  /* 0x000000e400e37202 */ /* 0x000fc60000000f00 */
[----:B------:R-:W4:Y:S01]  /*3f1f0*/  LDL.LU R228, [R1+0xf18] ;  /* 0x000f180001e47983 */ /* 0x000f220000300800 */
        /* <DEDUP_REMOVED lines=9> */
[C---:B------:R-:W-:Y:S02]  /*3f290*/  LEA R8, P0, R117.reuse, R4, 0x2 ;  /* 0x0000000475087211 */ /* 0x040fe400078010ff */
[----:B------:R-:W-:Y:S01]  /*3f2a0*/  MOV R163, R165 ;  /* 0x000000a500a37202 */ /* 0x000fe20000000f00 */
[----:B------:R-:W-:Y:S02]  /*3f2b0*/  IMAD.MOV.U32 R165, RZ, RZ, R167 ;  /* 0x000000ffffa57224 */ /* 0x000fe400078e00a7 */
[----:B------:R-:W-:Y:S02]  /*3f2c0*/  IMAD.MOV.U32 R167, RZ, RZ, R169 ;  /* 0x000000ffffa77224 */ /* 0x000fe400078e00a9 */
[----:B------:R-:W-:Y:S01]  /*3f2d0*/  IMAD.MOV.U32 R169, RZ, RZ, R222 ;  /* 0x000000ffffa97224 */ /* 0x000fe200078e00de */
[----:B------:R-:W-:Y:S01]  /*3f2e0*/  LEA.HI.X.SX32 R9, R117, R0, 0x2, P0 ;  /* 0x0000000075097211 */ /* 0x000fe200000f16ff */
[----:B------:R-:W-:-:S02]  /*3f2f0*/  IMAD.MOV.U32 R222, RZ, RZ, R223 ;  /* 0x000000ffffde7224 */ /* 0x000fc400078e00df */
[----:B------:R-:W-:Y:S02]  /*3f300*/  IMAD.MOV.U32 R223, RZ, RZ, R224 ;  /* 0x000000ffffdf7224 */ /* 0x000fe400078e00e0 */
[----:B------:R-:W-:Y:S02]  /*3f310*/  IMAD.MOV.U32 R224, RZ, RZ, R225 ;  /* 0x000000ffffe07224 */ /* 0x000fe400078e00e1 */
[----:B------:R-:W-:Y:S01]  /*3f320*/  IMAD.MOV.U32 R225, RZ, RZ, R226 ;  /* 0x000000ffffe17224 */ /* 0x000fe200078e00e2 */
[----:B------:R-:W-:Y:S01]  /*3f330*/  MOV R226, R227 ;  /* 0x000000e300e27202 */ /* 0x000fe20000000f00 */
[----:B------:R2:W-:Y:S04]  /*3f340*/  STL.64 [R1+0x48], R8 ;  /* 0x0000480801007387 */ /* 0x0005e80000100a00 */
[----:B------:R2:W-:Y:S01]  /*3f350*/  STL.64 [R1+0x40], R6 ;  /* 0x0000400601007387 */ /* 0x0005e20000100a00 */
[----:B----4-:R-:W-:-:S02]  /*3f360*/  IMAD.MOV.U32 R227, RZ, RZ, R228 ;  /* 0x000000ffffe37224 */ /* 0x010fc400078e00e4 */
[----:B------:R-:W-:Y:S02]  /*3f370*/  IMAD.MOV.U32 R228, RZ, RZ, R229 ;  /* 0x000000ffffe47224 */ /* 0x000fe400078e00e5 */
[----:B------:R-:W4:Y:S01]  /*3f380*/  LDL.LU R229, [R1+0xf20] ;  /* 0x000f200001e57983 */ /* 0x000f220000300800 */
        /* <DEDUP_REMOVED lines=26> */
[----:B------:R-:W-:Y:S01]  /*3f530*/  IMAD.MOV.U32 R153, RZ, RZ, R155 ;  /* 0x000000ffff997224 */ /* 0x000fe200078e009b */
[----:B------:R-:W-:Y:S01]  /*3f540*/  MOV R155, R157 ;  /* 0x0000009d009b7202 */ /* 0x000fe20000000f00 */
[----:B------:R-:W-:Y:S01]  /*3f550*/  IMAD.MOV.U32 R157, RZ, RZ, R159 ;  /* 0x000000ffff9d7224 */ /* 0x000fe200078e009f */
[----:B-----5:R-:W-:Y:S01]  /*3f560*/  LEA R14, P5, R147, R4, 0x2 ;  /* 0x00000004930e7211 */ /* 0x020fe200078a10ff */
[----:B------:R-:W-:Y:S02]  /*3f570*/  IMAD.MOV.U32 R159, RZ, RZ, R161 ;  /* 0x000000ffff9f7224 */ /* 0x000fe400078e00a1 */
[----:B------:R-:W-:Y:S02]  /*3f580*/  IMAD.MOV.U32 R161, RZ, RZ, R163 ;  /* 0x000000ffffa17224 */ /* 0x000fe400078e00a3 */
[----:B------:R-:W-:Y:S02]  /*3f590*/  IMAD.MOV.U32 R163, RZ, RZ, R165 ;  /* 0x000000ffffa37224 */ /* 0x000fe400078e00a5 */
[----:B------:R-:W-:-:S02]  /*3f5a0*/  IMAD.MOV.U32 R165, RZ, RZ, R167 ;  /* 0x000000ffffa57224 */ /* 0x000fc400078e00a7 */
[----:B------:R-:W-:Y:S01]  /*3f5b0*/  IMAD.MOV.U32 R167, RZ, RZ, R169 ;  /* 0x000000ffffa77224 */ /* 0x000fe200078e00a9 */
[----:B------:R-:W-:Y:S01]  /*3f5c0*/  LEA.HI.X.SX32 R15, R147, R0, 0x2, P5 ;  /* 0x00000000930f7211 */ /* 0x000fe200028f16ff */
[----:B------:R-:W-:Y:S01]  /*3f5d0*/  IMAD.MOV.U32 R117, RZ, RZ, R149 ;  /* 0x000000ffff757224 */ /* 0x000fe200078e0095 */
[----:B------:R-:W-:Y:S01]  /*3f5e0*/  MOV R147, R151 ;  /* 0x0000009700937202 */ /* 0x000fe20000000f00 */
[----:B------:R-:W-:Y:S01]  /*3f5f0*/  IMAD.MOV.U32 R149, RZ, RZ, R153 ;  /* 0x000000ffff957224 */ /* 0x000fe200078e0099 */
[----:B------:R-:W-:Y:S01]  /*3f600*/  LEA R12, P2, R145, R4, 0x2 ;  /* 0x00000004910c7211 */ /* 0x000fe200078410ff */
        /* <DEDUP_REMOVED lines=43> */
[C---:B--2---:R-:W-:Y:S01]  /*3f8c0*/  LEA R8, P0, R141.reuse, R4, 0x2 ;  /* 0x000000048d087211 */ /* 0x044fe200078010ff */
[----:B------:R-:W-:Y:S01]  /*3f8d0*/  IMAD.MOV.U32 R147, RZ, RZ, R151 ;  /* 0x000000ffff937224 */ /* 0x000fe200078e0097 */
[----:B------:R-:W-:Y:S01]  /*3f8e0*/  MOV R225, R226 ;  /* 0x000000e200e17202 */ /* 0x000fe20000000f00 */
[----:B------:R-:W-:Y:S02]  /*3f8f0*/  IMAD.MOV.U32 R151, RZ, RZ, R155 ;  /* 0x000000ffff977224 */ /* 0x000fe400078e009b */
[----:B------:R-:W-:Y:S02]  /*3f900*/  IMAD.MOV.U32 R155, RZ, RZ, R159 ;  /* 0x000000ffff9b7224 */ /* 0x000fe400078e009f */
[----:B------:R-:W-:Y:S01]  /*3f910*/  IMAD.MOV.U32 R159, RZ, RZ, R163 ;  /* 0x000000ffff9f7224 */ /* 0x000fe200078e00a3 */
[----:B------:R-:W-:Y:S01]  /*3f920*/  LEA.HI.X.SX32 R9, R141, R0, 0x2, P0 ;  /* 0x000000008d097211 */ /* 0x000fe200000f16ff */
[----:B------:R-:W-:-:S02]  /*3f930*/  IMAD.MOV.U32 R113, RZ, RZ, R145 ;  /* 0x000000ffff717224 */ /* 0x000fc400078e0091 */
[----:B------:R-:W-:Y:S01]  /*3f940*/  IMAD.MOV.U32 R141, RZ, RZ, R147 ;  /* 0x000000ffff8d7224 */ /* 0x000fe200078e0093 */
[----:B------:R-:W-:Y:S01]  /*3f950*/  LEA R6, P4, R139, R4, 0x2 ;  /* 0x000000048b067211 */ /* 0x000fe200078810ff */
        /* <DEDUP_REMOVED lines=12> */
[----:B------:R-:W-:-:S02]  /*3fa20*/  LEA.HI.X.SX32 R7, R139, R0, 0x2, P4 ;  /* 0x000000008b077211 */ /* 0x000fc400020f16ff */
[----:B---3--:R-:W-:Y:S01]  /*3fa30*/  LEA R2, P3, R137, R4, 0x2 ;  /* 0x0000000489027211 */ /* 0x008fe200078610ff */
        /* <DEDUP_REMOVED lines=11> */
[----:B------:R-:W-:Y:S01]  /*3faf0*/  IMAD.MOV.U32 R157, RZ, RZ, R223 ;  /* 0x000000ffff9d7224 */ /* 0x000fe200078e00df */
[----:B------:R-:W-:Y:S02]  /*3fb00*/  LEA.HI.X.SX32 R3, R137, R0, 0x2, P3 ;  /* 0x0000000089037211 */ /* 0x000fe400018f16ff */
[----:B------:R-:W-:Y:S01]  /*3fb10*/  LEA R168, P6, R59, R4, 0x2 ;  /* 0x000000043ba87211 */ /* 0x000fe200078c10ff */
        /* <DEDUP_REMOVED lines=14> */
[----:B------:R-:W-:Y:S01]  /*3fc00*/  LEA R166, P5, R131, R4, 0x2 ;  /* 0x0000000483a67211 */ /* 0x000fe200078a10ff */
[----:B------:R-:W-:-:S02]  /*3fc10*/  IMAD.MOV.U32 R137, RZ, RZ, R143 ;  /* 0x000000ffff897224 */ /* 0x000fc400078e008f */
[----:B------:R-:W-:Y:S02]  /*3fc20*/  IMAD.MOV.U32 R139, RZ, RZ, R145 ;  /* 0x000000ffff8b7224 */ /* 0x000fe400078e0091 */
[----:B------:R-:W-:Y:S01]  /*3fc30*/  IMAD.MOV.U32 R141, RZ, RZ, R147 ;  /* 0x000000ffff8d7224 */ /* 0x000fe200078e0093 */
[----:B------:R-:W-:Y:S01]  /*3fc40*/  STL.64 [R1+0x30], R16 ;  /* 0x0000301001007387 */ /* 0x000fe20000100a00 */
[----:B------:R-:W-:Y:S02]  /*3fc50*/  IMAD.MOV.U32 R143, RZ, RZ, R149 ;  /* 0x000000ffff8f7224 */ /* 0x000fe400078e0095 */
[----:B------:R-:W-:Y:S01]  /*3fc60*/  IMAD.MOV.U32 R145, RZ, RZ, R151 ;  /* 0x000000ffff917224 */ /* 0x000fe200078e0097 */
[----:B------:R-:W-:Y:S01]  /*3fc70*/  STL.64 [R1+0x28], R14 ;  /* 0x0000280e01007387 */ /* 0x000fe20000100a00 */
[----:B------:R-:W-:Y:S02]  /*3fc80*/  LEA.HI.X.SX32 R167, R131, R0, 0x2, P5 ;  /* 0x0000000083a77211 */ /* 0x000fe400028f16ff */
[----:B------:R-:W-:Y:S01]  /*3fc90*/  LEA R164, P2, R129, R4, 0x2 ;  /* 0x0000000481a47211 */ /* 0x000fe200078410ff */
        /* <DEDUP_REMOVED lines=11> */
[----:B------:R-:W-:-:S03]  /*3fd50*/  LEA R162, P1, R127, R4, 0x2 ;  /* 0x000000047fa27211 */ /* 0x000fc600078210ff */
[----:B------:R-:W-:Y:S01]  /*3fd60*/  IMAD.MOV.U32 R89, RZ, RZ, R131 ;  /* 0x000000ffff597224 */ /* 0x000fe200078e0083 */
[----:B------:R-:W-:Y:S02]  /*3fd70*/  LEA.HI.X.SX32 R163, R127, R0, 0x2, P1 ;  /* 0x000000007fa37211 */ /* 0x000fe400008f16ff */
[----:B----4-:R-:W-:Y:S01]  /*3fd80*/  MOV R228, R229 ;  /* 0x000000e500e47202 */ /* 0x010fe20000000f00 */
        /* <DEDUP_REMOVED lines=55> */
[----:B------:R-:W-:Y:S01]  /*40100*/  MOV R151, R222 ;  /* 0x000000de00977202 */ /* 0x000fe20000000f00 */
[----:B------:R-:W-:Y:S01]  /*40110*/  IMAD.MOV.U32 R153, RZ, RZ, R223 ;  /* 0x000000ffff997224 */ /* 0x000fe200078e00df */
[----:B------:R-:W2:Y:S01]  /*40120*/  LDL.LU R77, [R1+0x5534] ;  /* 0x00553400014d7983 */ /* 0x000ea20000300800 */
[----:B------:R-:W-:-:S02]  /*40130*/  IMAD.MOV.U32 R231, RZ, RZ, R233 ;  /* 0x000000ffffe77224 */ /* 0x000fc400078e00e9 */
[----:B------:R-:W-:Y:S02]  /*40140*/  IMAD.MOV.U32 R222, RZ, RZ, R224 ;  /* 0x000000ffffde7224 */ /* 0x000fe400078e00e0 */
[----:B------:R-:W-:Y:S01]  /*40150*/  IMAD.MOV.U32 R223, RZ, RZ, R225 ;  /* 0x000000ffffdf7224 */ /* 0x000fe200078e00e1 */
[----:B------:R-:W-:Y:S01]  /*40160*/  STL.64 [R1+0x20], R12 ;  /* 0x0000200c01007387 */ /* 0x000fe20000100a00 */
[----:B------:R-:W-:Y:S02]  /*40170*/  IMAD.MOV.U32 R232, RZ, RZ, R234 ;  /* 0x000000ffffe87224 */ /* 0x000fe400078e00ea */
[----:B------:R-:W-:Y:S02]  /*40180*/  IMAD.MOV.U32 R233, RZ, RZ, R235 ;  /* 0x000000ffffe97224 */ /* 0x000fe400078e00eb */
[----:B------:R-:W-:Y:S02]  /*40190*/  IMAD.MOV.U32 R224, RZ, RZ, R226 ;  /* 0x000000ffffe07224 */ /* 0x000fe400078e00e2 */
[----:B------:R-:W-:Y:S01]  /*401a0*/  IMAD.MOV.U32 R225, RZ, RZ, R227 ;  /* 0x000000ffffe17224 */ /* 0x000fe200078e00e3 */
[----:B------:R-:W3:Y:S01]  /*401b0*/  LDL.LU R75, [R1+0x5530] ;  /* 0x00553000014b7983 */ /* 0x000ee20000300800 */
[----:B------:R-:W-:-:S02]  /*401c0*/  IMAD.MOV.U32 R234, RZ, RZ, R239 ;  /* 0x000000ffffea7224 */ /* 0x000fc400078e00ef */
[----:B------:R-:W-:Y:S02]  /*401d0*/  IMAD.MOV.U32 R235, RZ, RZ, R69 ;  /* 0x000000ffffeb7224 */ /* 0x000fe400078e0045 */
[----:B------:R-:W-:Y:S02]  /*401e0*/  IMAD.MOV.U32 R226, RZ, RZ, R228 ;  /* 0x000000ffffe27224 */ /* 0x000fe400078e00e4 */
[----:B------:R-:W-:Y:S01]  /*401f0*/  IMAD.MOV.U32 R227, RZ, RZ, R229 ;  /* 0x000000ffffe37224 */ /* 0x000fe200078e00e5 */
[----:B------:R-:W-:Y:S01]  /*40200*/  STL.64 [R1+0x18], R10 ;  /* 0x0000180a01007387 */ /* 0x000fe20000100a00 */
[----:B------:R-:W-:-:S03]  /*40210*/  MOV R228, R230 ;  /* 0x000000e600e47202 */ /* 0x000fc60000000f00 */
[----:B------:R-:W4:Y:S01]  /*40220*/  LDL.LU R74, [R1+0x552c] ;  /* 0x00552c00014a7983 */ /* 0x000f220000300800 */
[----:B------:R-:W-:Y:S02]  /*40230*/  IMAD.MOV.U32 R229, RZ, RZ, R231 ;  /* 0x000000ffffe57224 */ /* 0x000fe400078e00e7 */
[----:B------:R-:W-:Y:S01]  /*40240*/  IMAD.MOV.U32 R141, RZ, RZ, R147 ;  /* 0x000000ffff8d7224 */ /* 0x000fe200078e0093 */
[----:B------:R-:W-:Y:S01]  /*40250*/  MOV R143, R149 ;  /* 0x00000095008f7202 */ /* 0x000fe20000000f00 */
[----:B------:R-:W-:Y:S01]  /*40260*/  IMAD.MOV.U32 R145, RZ, RZ, R151 ;  /* 0x000000ffff917224 */ /* 0x000fe200078e0097 */
[----:B------:R1:W-:Y:S01]  /*40270*/  STL.64 [R1+0x10], R8 ;  /* 0x0000100801007387 */ /* 0x0003e20000100a00 */
[----:B------:R-:W-:Y:S02]  /*40280*/  IMAD.MOV.U32 R230, RZ, RZ, R232 ;  /* 0x000000ffffe67224 */ /* 0x000fe400078e00e8 */
[----:B------:R-:W-:Y:S02]  /*40290*/  IMAD.MOV.U32 R231, RZ, RZ, R233 ;  /* 0x000000ffffe77224 */ /* 0x000fe400078e00e9 */
[----:B------:R-:W-:-:S02]  /*402a0*/  IMAD.MOV.U32 R147, RZ, RZ, R153 ;  /* 0x000000ffff937224 */ /* 0x000fc400078e0099 */
[----:B------:R-:W-:Y:S02]  /*402b0*/  IMAD.MOV.U32 R149, RZ, RZ, R222 ;  /* 0x000000ffff957224 */ /* 0x000fe400078e00de */
[----:B------:R-:W-:Y:S01]  /*402c0*/  IMAD.MOV.U32 R151, RZ, RZ, R223 ;  /* 0x000000ffff977224 */ /* 0x000fe200078e00df */
[----:B------:R-:W5:Y:S01]  /*402d0*/  LDL.LU R73, [R1+0x5528] ;  /* 0x0055280001497983 */ /* 0x000f620000300800 */
[----:B------:R-:W-:Y:S02]  /*402e0*/  IMAD.MOV.U32 R232, RZ, RZ, R234 ;  /* 0x000000ffffe87224 */ /* 0x000fe400078e00ea */
[----:B------:R-:W-:Y:S02]  /*402f0*/  IMAD.MOV.U32 R233, RZ, RZ, R235 ;  /* 0x000000ffffe97224 */ /* 0x000fe400078e00eb */
[----:B------:R-:W-:Y:S02]  /*40300*/  IMAD.MOV.U32 R222, RZ, RZ, R224 ;  /* 0x000000ffffde7224 */ /* 0x000fe400078e00e0 */
[----:B------:R-:W-:Y:S01]  /*40310*/  IMAD.MOV.U32 R223, RZ, RZ, R225 ;  /* 0x000000ffffdf7224 */ /* 0x000fe200078e00e1 */
[----:B------:R-:W2:Y:S01]  /*40320*/  LDL.LU R72, [R1+0x5524] ;  /* 0x0055240001487983 */ /* 0x000ea20000300800 */
[----:B------:R-:W-:-:S02]  /*40330*/  IMAD.MOV.U32 R234, RZ, RZ, R236 ;  /* 0x000000ffffea7224 */ /* 0x000fc400078e00ec */
[----:B------:R-:W-:Y:S01]  /*40340*/  IMAD.MOV.U32 R224, RZ, RZ, R226 ;  /* 0x000000ffffe07224 */ /* 0x000fe200078e00e2 */
[----:B------:R-:W-:Y:S01]  /*40350*/  MOV R225, R227 ;  /* 0x000000e300e17202 */ /* 0x000fe20000000f00 */
[----:B------:R1:W-:Y:S01]  /*40360*/  STL.64 [R1+0x8], R6 ;  /* 0x0000080601007387 */ /* 0x0003e20000100a00 */
[----:B------:R-:W-:Y:S02]  /*40370*/  IMAD.MOV.U32 R226, RZ, RZ, R228 ;  /* 0x000000ffffe27224 */ /* 0x000fe400078e00e4 */
[----:B------:R-:W-:Y:S02]  /*40380*/  IMAD.MOV.U32 R227, RZ, RZ, R229 ;  /* 0x000000ffffe37224 */ /* 0x000fe400078e00e5 */
[----:B------:R-:W-:Y:S01]  /*40390*/  IMAD.MOV.U32 R59, RZ, RZ, R141 ;  /* 0x000000ffff3b7224 */ /* 0x000fe200078e008d */
[----:B------:R-:W-:Y:S01]  /*403a0*/  MOV R137, R143 ;  /* 0x0000008f00897202 */ /* 0x000fe20000000f00 */
[----:B------:R-:W3:Y:S01]  /*403b0*/  LDL.LU R71, [R1+0x5520] ;  /* 0x0055200001477983 */ /* 0x000ee20000300800 */
[----:B------:R-:W-:-:S02]  /*403c0*/  IMAD.MOV.U32 R228, RZ, RZ, R230 ;  /* 0x000000ffffe47224 */ /* 0x000fc400078e00e6 */
[----:B------:R-:W-:Y:S02]  /*403d0*/  IMAD.MOV.U32 R229, RZ, RZ, R231 ;  /* 0x000000ffffe57224 */ /* 0x000fe400078e00e7 */
[----:B------:R-:W-:Y:S02]  /*403e0*/  IMAD.MOV.U32 R139, RZ, RZ, R145 ;  /* 0x000000ffff8b7224 */ /* 0x000fe400078e0091 */
[----:B------:R-:W-:Y:S02]  /*403f0*/  IMAD.MOV.U32 R141, RZ, RZ, R147 ;  /* 0x000000ffff8d7224 */ /* 0x000fe400078e0093 */
[----:B------:R-:W-:Y:S01]  /*40400*/  IMAD.MOV.U32 R143, RZ, RZ, R149 ;  /* 0x000000ffff8f7224 */ /* 0x000fe200078e0095 */
[----:B------:R-:W4:Y:S01]  /*40410*/  LDL.LU R70, [R1+0x551c] ;  /* 0x00551c0001467983 */ /* 0x000f220000300800 */
[----:B------:R-:W-:Y:S02]  /*40420*/  IMAD.MOV.U32 R230, RZ, RZ, R232 ;  /* 0x000000ffffe67224 */ /* 0x000fe400078e00e8 */
[----:B------:R-:W-:-:S02]  /*40430*/  IMAD.MOV.U32 R231, RZ, RZ, R233 ;  /* 0x000000ffffe77224 */ /* 0x000fc400078e00e9 */
[----:B------:R-:W-:Y:S02]  /*40440*/  IMAD.MOV.U32 R145, RZ, RZ, R151 ;  /* 0x000000ffff917224 */ /* 0x000fe400078e0097 */
[----:B------:R-:W-:Y:S02]  /*40450*/  IMAD.MOV.U32 R147, RZ, RZ, R222 ;  /* 0x000000ffff937224 */ /* 0x000fe400078e00de */
[----:B------:R-:W-:Y:S01]  /*40460*/  IMAD.MOV.U32 R149, RZ, RZ, R223 ;  /* 0x000000ffff957224 */ /* 0x000fe200078e00df */
[----:B------:R1:W-:Y:S01]  /*40470*/  STL.64 [R1], R2 ;  /* 0x0000000201007387 */ /* 0x0003e20000100a00 */
[----:B------:R-:W-:Y:S01]  /*40480*/  IMAD.MOV.U32 R232, RZ, RZ, R234 ;  /* 0x000000ffffe87224 */ /* 0x000fe200078e00ea */
[----:B------:R-:W-:Y:S01]  /*40490*/  MOV R233, R237 ;  /* 0x000000ed00e97202 */ /* 0x000fe20000000f00 */
[----:B------:R-:W-:Y:S01]  /*404a0*/  IMAD.MOV.U32 R222, RZ, RZ, R224 ;  /* 0x000000ffffde7224 */ /* 0x000fe200078e00e0 */
[----:B------:R-:W-:Y:S01]  /*404b0*/  MOV R223, R225 ;  /* 0x000000e100df7202 */ /* 0x000fe20000000f00 */
[----:B------:R-:W5:Y:S01]  /*404c0*/  LDL.LU R69, [R1+0x5518] ;  /* 0x0055180001457983 */ /* 0x000f620000300800 */
        /* <DEDUP_REMOVED lines=8> */
[----:B------:R-:W5:Y:S01]  /*40550*/  LDL.LU R68, [R1+0x5514] ;  /* 0x0055140001447983 */ /* 0x000f620000300800 */
[----:B------:R-:W-:Y:S01]  /*40560*/  MOV R236, R67 ;  /* 0x0000004300ec7202 */ /* 0x000fe20000000f00 */
[----:B------:R-:W-:-:S02]  /*40570*/  IMAD.MOV.U32 R228, RZ, RZ, R230 ;  /* 0x000000ffffe47224 */ /* 0x000fc400078e00e6 */
[----:B------:R-:W-:Y:S02]  /*40580*/  IMAD.MOV.U32 R229, RZ, RZ, R231 ;  /* 0x000000ffffe57224 */ /* 0x000fe400078e00e7 */
[----:B------:R-:W-:Y:S02]  /*40590*/  IMAD.MOV.U32 R127, RZ, RZ, R59 ;  /* 0x000000ffff7f7224 */ /* 0x000fe400078e003b */
[----:B------:R-:W-:Y:S01]  /*405a0*/  IMAD.MOV.U32 R139, RZ, RZ, R145 ;  /* 0x000000ffff8b7224 */ /* 0x000fe200078e0091 */
[----:B------:R-:W5:Y:S01]  /*405b0*/  LDL.LU R67, [R1+0x5510] ;  /* 0x0055100001437983 */ /* 0x000f620000300800 */
[----:B------:R-:W-:Y:S02]  /*405c0*/  IMAD.MOV.U32 R234, RZ, RZ, R66 ;  /* 0x000000ffffea7224 */ /* 0x000fe400078e0042 */
[----:B------:R-:W-:Y:S01]  /*405d0*/  IMAD.MOV.U32 R230, RZ, RZ, R232 ;  /* 0x000000ffffe67224 */ /* 0x000fe200078e00e8 */
[----:B------:R-:W-:Y:S01]  /*405e0*/  MOV R231, R233 ;  /* 0x000000e900e77202 */ /* 0x000fe20000000f00 */
[----:B------:R-:W-:-:S02]  /*405f0*/  IMAD.MOV.U32 R59, RZ, RZ, R141 ;  /* 0x000000ffff3b7224 */ /* 0x000fc400078e008d */
[----:B------:R-:W-:Y:S01]  /*40600*/  IMAD.MOV.U32 R145, RZ, RZ, R222 ;  /* 0x000000ffff917224 */ /* 0x000fe200078e00de */
[----:B------:R-:W5:Y:S01]  /*40610*/  LDL.LU R66, [R1+0x550c] ;  /* 0x00550c0001427983 */ /* 0x000f620000300800 */
[----:B------:R-:W-:Y:S02]  /*40620*/  IMAD.MOV.U32 R233, RZ, RZ, R237 ;  /* 0x000000ffffe97224 */ /* 0x000fe400078e00ed */
[----:B------:R-:W-:Y:S02]  /*40630*/  IMAD.MOV.U32 R232, RZ, RZ, R238 ;  /* 0x000000ffffe87224 */ /* 0x000fe400078e00ee */
[----:B------:R-:W-:Y:S02]  /*40640*/  IMAD.MOV.U32 R141, RZ, RZ, R147 ;  /* 0x000000ffff8d7224 */ /* 0x000fe400078e0093 */
[----:B------:R-:W-:Y:S01]  /*40650*/  IMAD.MOV.U32 R222, RZ, RZ, R224 ;  /* 0x000000ffffde7224 */ /* 0x000fe200078e00e0 */
[----:B------:R-:W2:Y:S01]  /*40660*/  LDL.LU R65, [R1+0x5508] ;  /* 0x0055080001417983 */ /* 0x000ea20000300800 */
[----:B------:R-:W-:Y:S01]  /*40670*/  IMAD.MOV.U32 R237, RZ, RZ, R64 ;  /* 0x000000ffffed7224 */ /* 0x000fe200078e0040 */
[----:B------:R-:W-:Y:S01]  /*40680*/  MOV R147, R223 ;  /* 0x000000df00937202 */ /* 0x000fe20000000f00 */
[----:B------:R-:W-:Y:S01]  /*40690*/  IMAD.MOV.U32 R224, RZ, RZ, R226 ;  /* 0x000000ffffe07224 */ /* 0x000fe200078e00e2 */
[----:B------:R-:W3:Y:S01]  /*406a0*/  LDL.LU R64, [R1+0x5504] ;  /* 0x0055040001407983 */ /* 0x000ee20000300800 */
[----:B------:R-:W-:-:S02]  /*406b0*/  IMAD.MOV.U32 R238, RZ, RZ, R63 ;  /* 0x000000ffffee7224 */ /* 0x000fc400078e003f */
[----:B------:R-:W-:Y:S02]  /*406c0*/  IMAD.MOV.U32 R223, RZ, RZ, R225 ;  /* 0x000000ffffdf7224 */ /* 0x000fe400078e00e1 */
[----:B------:R-:W-:Y:S01]  /*406d0*/  IMAD.MOV.U32 R226, RZ, RZ, R228 ;  /* 0x000000ffffe27224 */ /* 0x000fe200078e00e4 */
[----:B------:R-:W4:Y:S01]  /*406e0*/  LDL.LU R63, [R1+0x5500] ;  /* 0x00550000013f7983 */ /* 0x000f220000300800 */
        /* <DEDUP_REMOVED lines=9> */
[----:B------:R-:W5:Y:S04]  /*40780*/  LDL.LU R62, [R1+0x54fc] ;  /* 0x0054fc00013e7983 */ /* 0x000f680000300800 */
[----:B------:R-:W5:Y:S01]  /*40790*/  LDL.LU R61, [R1+0x54f8] ;  /* 0x0054f800013d7983 */ /* 0x000f620000300800 */
[----:B------:R-:W-:Y:S01]  /*407a0*/  LEA R160, P0, R87, R4, 0x2 ;  /* 0x0000000457a07211 */ /* 0x000fe200078010ff */
[----:B------:R-:W-:Y:S01]  /*407b0*/  IMAD.MOV.U32 R91, RZ, RZ, R129 ;  /* 0x000000ffff5b7224 */ /* 0x000fe200078e0081 */
[----:B------:R-:W-:-:S02]  /*407c0*/  MOV R129, R137 ;  /* 0x0000008900817202 */ /* 0x000fc40000000f00 */
[----:B------:R-:W-:Y:S01]  /*407d0*/  LEA.HI.X.SX32 R161, R87, R0, 0x2, P0 ;  /* 0x0000000057a17211 */ /* 0x000fe200000f16ff */
[----:B------:R-:W-:Y:S01]  /*407e0*/  IMAD.MOV.U32 R87, RZ, RZ, R127 ;  /* 0x000000ffff577224 */ /* 0x000fe200078e007f */
[C---:B------:R-:W-:Y:S01]  /*407f0*/  LEA R158, P4, R125.reuse, R4, 0x2 ;  /* 0x000000047d9e7211 */ /* 0x040fe200078810ff */
[----:B------:R-:W-:Y:S02]  /*40800*/  IMAD.MOV.U32 R127, RZ, RZ, R129 ;  /* 0x000000ffff7f7224 */ /* 0x000fe400078e0081 */
[----:B------:R-:W-:Y:S01]  /*40810*/  IMAD.MOV.U32 R137, RZ, RZ, R143 ;  /* 0x000000ffff897224 */ /* 0x000fe200078e008f */
[----:B------:R-:W-:Y:S01]  /*40820*/  MOV R129, R131 ;  /* 0x0000008300817202 */ /* 0x000fe20000000f00 */
[----:B------:R-:W-:Y:S02]  /*40830*/  IMAD.MOV.U32 R143, RZ, RZ, R149 ;  /* 0x000000ffff8f7224 */ /* 0x000fe400078e0095 */
[----:B------:R-:W-:Y:S01]  /*40840*/  IMAD.MOV.U32 R131, RZ, RZ, R59 ;  /* 0x000000ffff837224 */ /* 0x000fe200078e003b */
[----:B------:R-:W-:-:S02]  /*40850*/  LEA.HI.X.SX32 R159, R125, R0, 0x2, P4 ;  /* 0x000000007d9f7211 */ /* 0x000fc400020f16ff */
[-C--:B------:R-:W-:Y:S01]  /*40860*/  LEA R156, P3, R123, R4.reuse, 0x2 ;  /* 0x000000047b9c7211 */ /* 0x080fe200078610ff */
[----:B------:R-:W-:Y:S01]  /*40870*/  IMAD.MOV.U32 R59, RZ, RZ, R137 ;  /* 0x000000ffff3b7224 */ /* 0x000fe200078e0089 */
[----:B------:R-:W-:Y:S01]  /*40880*/  MOV R125, R127 ;  /* 0x0000007f007d7202 */ /* 0x000fe20000000f00 */
[----:B------:R-:W-:Y:S02]  /*40890*/  IMAD.MOV.U32 R137, RZ, RZ, R139 ;  /* 0x000000ffff897224 */ /* 0x000fe400078e008b */
[----:B------:R-:W-:Y:S02]  /*408a0*/  IMAD.MOV.U32 R139, RZ, RZ, R141 ;  /* 0x000000ffff8b7224 */ /* 0x000fe400078e008d */
[----:B------:R-:W-:Y:S02]  /*408b0*/  IMAD.MOV.U32 R127, RZ, RZ, R129 ;  /* 0x000000ffff7f7224 */ /* 0x000fe400078e0081 */
[----:B------:R-:W-:Y:S02]  /*408c0*/  IMAD.MOV.U32 R141, RZ, RZ, R143 ;  /* 0x000000ffff8d7224 */ /* 0x000fe400078e008f */
[----:B------:R-:W-:Y:S01]  /*408d0*/  IMAD.MOV.U32 R129, RZ, RZ, R131 ;  /* 0x000000ffff817224 */ /* 0x000fe200078e0083 */
[----:B------:R-:W-:Y:S01]  /*408e0*/  LEA R154, P6, R121, R4, 0x2 ;  /* 0x00000004799a7211 */ /* 0x000fe200078c10ff */
[----:B------:R-:W-:-:S02]  /*408f0*/  IMAD.MOV.U32 R143, RZ, RZ, R145 ;  /* 0x000000ffff8f7224 */ /* 0x000fc400078e0091 */
[----:B------:R-:W-:Y:S01]  /*40900*/  IMAD.MOV.U32 R131, RZ, RZ, R59 ;  /* 0x000000ffff837224 */ /* 0x000fe200078e003b */
[----:B------:R-:W-:Y:S01]  /*40910*/  LEA.HI.X.SX32 R157, R123, R0, 0x2, P3 ;  /* 0x000000007b9d7211 */ /* 0x000fe200018f16ff */
[----:B------:R-:W-:Y:S02]  /*40920*/  IMAD.MOV.U32 R59, RZ, RZ, R137 ;  /* 0x000000ffff3b7224 */ /* 0x000fe400078e0089 */
[----:B------:R-:W-:Y:S02]  /*40930*/  IMAD.MOV.U32 R123, RZ, RZ, R125 ;  /* 0x000000ffff7b7224 */ /* 0x000fe400078e007d */
[----:B------:R-:W-:Y:S02]  /*40940*/  IMAD.MOV.U32 R137, RZ, RZ, R139 ;  /* 0x000000ffff897224 */ /* 0x000fe400078e008b */
[----:B------:R-:W-:Y:S02]  /*40950*/  IMAD.MOV.U32 R125, RZ, RZ, R127 ;  /* 0x000000ffff7d7224 */ /* 0x000fe400078e007f */
[----:B------:R-:W-:-:S02]  /*40960*/  IMAD.MOV.U32 R139, RZ, RZ, R141 ;  /* 0x000000ffff8b7224 */ /* 0x000fc400078e008d */
[----:B------:R-:W-:Y:S01]  /*40970*/  IMAD.MOV.U32 R127, RZ, RZ, R129 ;  /* 0x000000ffff7f7224 */ /* 0x000fe200078e0081 */
[----:B------:R-:W-:Y:S01]  /*40980*/  LEA R152, P5, R119, R4, 0x2 ;  /* 0x0000000477987211 */ /* 0x000fe200078a10ff */
[----:B------:R-:W-:Y:S02]  /*40990*/  IMAD.MOV.U32 R141, RZ, RZ, R143 ;  /* 0x000000ffff8d7224 */ /* 0x000fe400078e008f */
[----:B------:R-:W-:Y:S01]  /*409a0*/  IMAD.MOV.U32 R129, RZ, RZ, R131 ;  /* 0x000000ffff817224 */ /* 0x000fe200078e0083 */
[----:B------:R-:W-:Y:S01]  /*409b0*/  LEA.HI.X.SX32 R155, R121, R0, 0x2, P6 ;  /* 0x00000000799b7211 */ /* 0x000fe200030f16ff */
[----:B------:R-:W-:Y:S02]  /*409c0*/  IMAD.MOV.U32 R131, RZ, RZ, R59 ;  /* 0x000000ffff837224 */ /* 0x000fe400078e003b */
[----:B------:R-:W-:Y:S02]  /*409d0*/  IMAD.MOV.U32 R121, RZ, RZ, R123 ;  /* 0x000000ffff797224 */ /* 0x000fe400078e007b */
[----:B------:R-:W-:-:S02]  /*409e0*/  IMAD.MOV.U32 R59, RZ, RZ, R137 ;  /* 0x000000ffff3b7224 */ /* 0x000fc400078e0089 */
[----:B------:R-:W-:Y:S02]  /*409f0*/  IMAD.MOV.U32 R123, RZ, RZ, R125 ;  /* 0x000000ffff7b7224 */ /* 0x000fe400078e007d */
[----:B------:R-:W-:Y:S02]  /*40a00*/  IMAD.MOV.U32 R137, RZ, RZ, R139 ;  /* 0x000000ffff897224 */ /* 0x000fe400078e008b */
[----:B------:R-:W-:Y:S02]  /*40a10*/  IMAD.MOV.U32 R125, RZ, RZ, R127 ;  /* 0x000000ffff7d7224 */ /* 0x000fe400078e007f */
[----:B------:R-:W-:Y:S01]  /*40a20*/  IMAD.MOV.U32 R127, RZ, RZ, R129 ;  /* 0x000000ffff7f7224 */ /* 0x000fe200078e0081 */
[----:B------:R-:W-:Y:S02]  /*40a30*/  LEA.HI.X.SX32 R153, R119, R0, 0x2, P5 ;  /* 0x0000000077997211 */ /* 0x000fe400028f16ff */
[----:B------:R-:W-:Y:S02]  /*40a40*/  LEA R150, P2, R117, R4, 0x2 ;  /* 0x0000000475967211 */ /* 0x000fe400078410ff */
[----:B------:R-:W-:Y:S01]  /*40a50*/  MOV R139, R141 ;  /* 0x0000008d008b7202 */ /* 0x000fe20000000f00 */
        /* <DEDUP_REMOVED lines=9> */
[----:B------:R-:W-:Y:S02]  /*40af0*/  LEA.HI.X.SX32 R151, R117, R0, 0x2, P2 ;  /* 0x0000000075977211 */ /* 0x000fe400010f16ff */
[----:B------:R-:W-:Y:S01]  /*40b00*/  LEA R144, P4, R115, R4, 0x2 ;  /* 0x0000000473907211 */ /* 0x000fe200078810ff */
[----:B------:R-:W-:Y:S02]  /*40b10*/  IMAD.MOV.U32 R137, RZ, RZ, R139 ;  /* 0x000000ffff897224 */ /* 0x000fe400078e008b */
[----:B------:R-:W-:Y:S01]  /*40b20*/  IMAD.MOV.U32 R117, RZ, RZ, R119 ;  /* 0x000000ffff757224 */ /* 0x000fe200078e0077 */
[----:B------:R-:W-:Y:S01]  /*40b30*/  MOV R129, R131 ;  /* 0x0000008300817202 */ /* 0x000fe20000000f00 */
[----:B------:R-:W-:Y:S01]  /*40b40*/  IMAD.MOV.U32 R119, RZ, RZ, R121 ;  /* 0x000000ffff777224 */ /* 0x000fe200078e0079 */
[----:B------:R-:W-:Y:S01]  /*40b50*/  MOV R143, R145 ;  /* 0x00000091008f7202 */ /* 0x000fe20000000f00 */
[----:B------:R-:W-:-:S02]  /*40b60*/  IMAD.MOV.U32 R121, RZ, RZ, R123 ;  /* 0x000000ffff797224 */ /* 0x000fc400078e007b */
[----:B------:R-:W-:Y:S02]  /*40b70*/  IMAD.MOV.U32 R131, RZ, RZ, R59 ;  /* 0x000000ffff837224 */ /* 0x000fe400078e003b */
[----:B------:R-:W-:Y:S01]  /*40b80*/  IMAD.MOV.U32 R123, RZ, RZ, R125 ;  /* 0x000000ffff7b7224 */ /* 0x000fe200078e007d */
[----:B------:R-:W-:Y:S01]  /*40b90*/  LEA R142, P3, R113, R4, 0x2 ;  /* 0x00000004718e7211 */ /* 0x000fe200078610ff */
        /* <DEDUP_REMOVED lines=9> */
[----:B------:R-:W-:Y:S01]  /*40c30*/  LEA R140, P6, R111, R4, 0x2 ;  /* 0x000000046f8c7211 */ /* 0x000fe200078c10ff */
[----:B------:R-:W-:Y:S01]  /*40c40*/  IMAD.MOV.U32 R131, RZ, RZ, R59 ;  /* 0x000000ffff837224 */ /* 0x000fe200078e003b */
[----:B------:R-:W-:Y:S02]  /*40c50*/  MOV R121, R123 ;  /* 0x0000007b00797202 */ /* 0x000fe40000000f00 */
        /* <DEDUP_REMOVED lines=9> */
[----:B------:R-:W-:Y:S01]  /*40cf0*/  IMAD.MOV.U32 R129, RZ, RZ, R131 ;  /* 0x000000ffff817224 */ /* 0x000fe200078e0083 */
[----:B------:R-:W-:-:S02]  /*40d00*/  MOV R119, R121 ;  /* 0x0000007900777202 */ /* 0x000fc40000000f00 */
[----:B------:R-:W-:Y:S01]  /*40d10*/  LEA.HI.X.SX32 R141, R111, R0, 0x2, P6 ;  /* 0x000000006f8d7211 */ /* 0x000fe200030f16ff */
[----:B------:R-:W-:Y:S02]  /*40d20*/  IMAD.MOV.U32 R121, RZ, RZ, R123 ;  /* 0x000000ffff797224 */ /* 0x000fe400078e007b */
[----:B------:R-:W-:Y:S02]  /*40d30*/  IMAD.MOV.U32 R111, RZ, RZ, R113 ;  /* 0x000000ffff6f7224 */ /* 0x000fe400078e0071 */
[----:B------:R-:W-:Y:S02]  /*40d40*/  IMAD.MOV.U32 R123, RZ, RZ, R125 ;  /* 0x000000ffff7b7224 */ /* 0x000fe400078e007d */
[----:B------:R-:W-:Y:S01]  /*40d50*/  IMAD.MOV.U32 R113, RZ, RZ, R115 ;  /* 0x000000ffff717224 */ /* 0x000fe200078e0073 */
[----:B------:R-:W-:Y:S01]  /*40d60*/  LEA R148, P1, R57, R4, 0x2 ;  /* 0x0000000439947211 */ /* 0x000fe200078210ff */
[----:B------:R-:W-:Y:S02]  /*40d70*/  IMAD.MOV.U32 R137, RZ, RZ, R139 ;  /* 0x000000ffff897224 */ /* 0x000fe400078e008b */
[----:B------:R-:W-:-:S02]  /*40d80*/  IMAD.MOV.U32 R125, RZ, RZ, R127 ;  /* 0x000000ffff7d7224 */ /* 0x000fc400078e007f */
[----:B------:R-:W-:Y:S01]  /*40d90*/  IMAD.MOV.U32 R115, RZ, RZ, R117 ;  /* 0x000000ffff737224 */ /* 0x000fe200078e0075 */
[----:B------:R-:W-:Y:S01]  /*40da0*/  LEA R136, P2, R107, R4, 0x2 ;  /* 0x000000046b887211 */ /* 0x000fe200078410ff */
[----:B------:R-:W-:Y:S01]  /*40db0*/  IMAD.MOV.U32 R127, RZ, RZ, R129 ;  /* 0x000000ffff7f7224 */ /* 0x000fe200078e0081 */
[----:B------:R-:W-:Y:S02]  /*40dc0*/  MOV R117, R119 ;  /* 0x0000007700757202 */ /* 0x000fe40000000f00 */
[----:B------:R-:W-:Y:S01]  /*40dd0*/  LEA.HI.X.SX32 R139, R109, R0, 0x2, P5 ;  /* 0x000000006d8b7211 */ /* 0x000fe200028f16ff */
[----:B------:R-:W-:Y:S02]  /*40de0*/  IMAD.MOV.U32 R119, RZ, RZ, R121 ;  /* 0x000000ffff777224 */ /* 0x000fe400078e0079 */
[----:B------:R-:W-:Y:S02]  /*40df0*/  IMAD.MOV.U32 R109, RZ, RZ, R111 ;  /* 0x000000ffff6d7224 */ /* 0x000fe400078e006f */
[----:B------:R-:W-:-:S02]  /*40e00*/  IMAD.MOV.U32 R121, RZ, RZ, R123 ;  /* 0x000000ffff797224 */ /* 0x000fc400078e007b */
[----:B------:R-:W-:Y:S01]  /*40e10*/  IMAD.MOV.U32 R111, RZ, RZ, R113 ;  /* 0x000000ffff6f7224 */ /* 0x000fe200078e0071 */
[----:B------:R-:W-:Y:S01]  /*40e20*/  LEA R146, P0, R58, R4, 0x2 ;  /* 0x000000043a927211 */ /* 0x000fe200078010ff */
[----:B------:R-:W-:Y:S01]  /*40e30*/  IMAD.MOV.U32 R59, RZ, RZ, R137 ;  /* 0x000000ffff3b7224 */ /* 0x000fe200078e0089 */
[----:B------:R-:W-:Y:S01]  /*40e40*/  LEA.HI.X.SX32 R149, R57, R0, 0x2, P1 ;  /* 0x0000000039957211 */ /* 0x000fe200008f16ff */
        /* <DEDUP_REMOVED lines=9> */
[----:B------:R-:W-:Y:S01]  /*40ee0*/  IMAD.MOV.U32 R109, RZ, RZ, R111 ;  /* 0x000000ffff6d7224 */ /* 0x000fe200078e006f */
[----:B------:R-:W-:Y:S01]  /*40ef0*/  LEA.HI.X.SX32 R147, R58, R0, 0x2, P0 ;  /* 0x000000003a937211 */ /* 0x000fe200000f16ff */
        /* <DEDUP_REMOVED lines=124> */
[-C--:B--2---:R-:W-:Y:S02]  /*416c0*/  LEA R106, P1, R65, R4.reuse, 0x2 ;  /* 0x00000004416a7211 */ /* 0x084fe400078210ff */
[-C--:B---3--:R-:W-:Y:S02]  /*416d0*/  LEA R108, P2, R64, R4.reuse, 0x2 ;  /* 0x00000004406c7211 */ /* 0x088fe400078410ff */
[----:B----4-:R-:W-:-:S02]  /*416e0*/  LEA R110, P5, R63, R4, 0x2 ;  /* 0x000000043f6e7211 */ /* 0x010fc400078a10ff */
[----:B------:R-:W-:Y:S02]  /*416f0*/  LEA.HI.X.SX32 R109, R64, R0, 0x2, P2 ;  /* 0x00000000406d7211 */ /* 0x000fe400010f16ff */
[----:B------:R-:W-:Y:S02]  /*41700*/  LEA R94, P2, R71, R4, 0x2 ;  /* 0x00000004475e7211 */ /* 0x000fe400078410ff */
[----:B------:R-:W-:Y:S02]  /*41710*/  LEA.HI.X.SX32 R111, R63, R0, 0x2, P5 ;  /* 0x000000003f6f7211 */ /* 0x000fe400028f16ff */
[----:B------:R-:W-:Y:S02]  /*41720*/  LEA R96, P5, R70, R4, 0x2 ;  /* 0x0000000446607211 */ /* 0x000fe400078a10ff */
[----:B------:R-:W-:Y:S02]  /*41730*/  LEA.HI.X.SX32 R107, R65, R0, 0x2, P1 ;  /* 0x00000000416b7211 */ /* 0x000fe400008f16ff */
[----:B------:R-:W-:-:S02]  /*41740*/  LEA R92, P1, R72, R4, 0x2 ;  /* 0x00000004485c7211 */ /* 0x000fc400078210ff */
[-C--:B-----5:R-:W-:Y:S02]  /*41750*/  LEA R114, P3, R61, R4.reuse, 0x2 ;  /* 0x000000043d727211 */ /* 0x0a0fe400078610ff */
[----:B------:R-:W-:Y:S02]  /*41760*/  LEA R112, P6, R62, R4, 0x2 ;  /* 0x000000043e707211 */ /* 0x000fe400078c10ff */
[-C--:B------:R-:W-:Y:S02]  /*41770*/  LEA.HI.X.SX32 R97, R70, R0.reuse, 0x2, P5 ;  /* 0x0000000046617211 */ /* 0x080fe400028f16ff */
[-C--:B------:R-:W-:Y:S02]  /*41780*/  LEA.HI.X.SX32 R95, R71, R0.reuse, 0x2, P2 ;  /* 0x00000000475f7211 */ /* 0x080fe400010f16ff */
[----:B------:R-:W-:Y:S02]  /*41790*/  LEA.HI.X.SX32 R115, R61, R0, 0x2, P3 ;  /* 0x000000003d737211 */ /* 0x000fe400018f16ff */
[----:B------:R-:W-:-:S02]  /*417a0*/  LEA R104, P0, R66, R4, 0x2 ;  /* 0x0000000442687211 */ /* 0x000fc400078010ff */
[-C--:B------:R-:W-:Y:S02]  /*417b0*/  LEA R100, P3, R68, R4.reuse, 0x2 ;  /* 0x0000000444647211 */ /* 0x080fe400078610ff */
[-C--:B------:R-:W-:Y:S02]  /*417c0*/  LEA R82, P5, R77, R4.reuse, 0x2 ;  /* 0x000000044d527211 */ /* 0x080fe400078a10ff */
[----:B------:R-:W-:Y:S02]  /*417d0*/  LEA R80, P2, R52, R4, 0x2 ;  /* 0x0000000434507211 */ /* 0x000fe400078410ff */
[----:B------:R-:W-:Y:S02]  /*417e0*/  LEA.HI.X.SX32 R93, R72, R0, 0x2, P1 ;  /* 0x00000000485d7211 */ /* 0x000fe400008f16ff */
[----:B------:R-:W-:Y:S02]  /*417f0*/  LEA R78, P1, R79, R4, 0x2 ;  /* 0x000000044f4e7211 */ /* 0x000fe400078210ff */
[----:B------:R-:W-:-:S02]  /*41800*/  LEA.HI.X.SX32 R113, R62, R0, 0x2, P6 ;  /* 0x000000003e717211 */ /* 0x000fc400030f16ff */
[-C--:B------:R-:W-:Y:S02]  /*41810*/  LEA R102, P4, R67, R4.reuse, 0x2 ;  /* 0x0000000443667211 */ /* 0x080fe400078810ff */
[----:B------:R-:W-:Y:S02]  /*41820*/  LEA R98, P6, R69, R4, 0x2 ;  /* 0x0000000445627211 */ /* 0x000fe400078c10ff */
[-C--:B------:R-:W-:Y:S02]  /*41830*/  LEA.HI.X.SX32 R105, R66, R0.reuse, 0x2, P0 ;  /* 0x0000000042697211 */ /* 0x080fe400000f16ff */
[-C--:B------:R-:W-:Y:S02]  /*41840*/  LEA.HI.X.SX32 R101, R68, R0.reuse, 0x2, P3 ;  /* 0x0000000044657211 */ /* 0x080fe400018f16ff */
[-C--:B------:R-:W-:Y:S02]  /*41850*/  LEA.HI.X.SX32 R83, R77, R0.reuse, 0x2, P5 ;  /* 0x000000004d537211 */ /* 0x080fe400028f16ff */
[----:B------:R-:W-:-:S02]  /*41860*/  LEA.HI.X.SX32 R81, R52, R0, 0x2, P2 ;  /* 0x0000000034517211 */ /* 0x000fc400010f16ff */
[-C--:B------:R-:W-:Y:S02]  /*41870*/  LEA R68, P5, R55, R4.reuse, 0x2 ;  /* 0x0000000437447211 */ /* 0x080fe400078a10ff */
[----:B------:R-:W-:Y:S02]  /*41880*/  LEA R66, P2, R53, R4, 0x2 ;  /* 0x0000000435427211 */ /* 0x000fe400078410ff */
[----:B------:R-:W-:Y:S02]  /*41890*/  LEA.HI.X.SX32 R79, R79, R0, 0x2, P1 ;  /* 0x000000004f4f7211 */ /* 0x000fe400008f16ff */
[----:B------:R-:W-:Y:S02]  /*418a0*/  LEA R64, P1, R51, R4, 0x2 ;  /* 0x0000000433407211 */ /* 0x000fe400078210ff */
[-C--:B------:R-:W-:Y:S02]  /*418b0*/  LEA.HI.X.SX32 R103, R67, R0.reuse, 0x2, P4 ;  /* 0x0000000043677211 */ /* 0x080fe400020f16ff */
[----:B------:R-:W-:-:S02]  /*418c0*/  LEA.HI.X.SX32 R99, R69, R0, 0x2, P6 ;  /* 0x0000000045637211 */ /* 0x000fc400030f16ff */
[-C--:B------:R-:W-:Y:S02]  /*418d0*/  LEA.HI.X.SX32 R69, R55, R0.reuse, 0x2, P5 ;  /* 0x0000000037457211 */ /* 0x080fe400028f16ff */
[----:B------:R-:W-:Y:S02]  /*418e0*/  LEA.HI.X.SX32 R67, R53, R0, 0x2, P2 ;  /* 0x0000000035437211 */ /* 0x000fe400010f16ff */
[-C--:B------:R-:W-:Y:S02]  /*418f0*/  LEA R54, P5, R41, R4.reuse, 0x2 ;  /* 0x0000000429367211 */ /* 0x080fe400078a10ff */
[----:B------:R-:W-:Y:S02]  /*41900*/  LEA R52, P2, R39, R4, 0x2 ;  /* 0x0000000427347211 */ /* 0x000fe400078410ff */
[----:B------:R-:W-:Y:S02]  /*41910*/  LEA.HI.X.SX32 R65, R51, R0, 0x2, P1 ;  /* 0x0000000033417211 */ /* 0x000fe400008f16ff */
[----:B------:R-:W-:-:S02]  /*41920*/  LEA R50, P1, R37, R4, 0x2 ;  /* 0x0000000425327211 */ /* 0x000fc400078210ff */
        /* <DEDUP_REMOVED lines=13> */
[----:B------:R-:W-:Y:S01]  /*41a00*/  LEA.HI.X.SX32 R25, R238, R0, 0x2, P2 ;  /* 0x00000000ee197211 */ /* 0x000fe200010f16ff */
[----:B------:R-:W2:Y:S01]  /*41a10*/  LDL.LU R237, [R1+0xf2c] ;  /* 0x000f2c0001ed7983 */ /* 0x000ea20000300800 */
[----:B------:R-:W-:-:S03]  /*41a20*/  IMAD.MOV.U32 R238, RZ, RZ, R239 ;  /* 0x000000ffffee7224 */ /* 0x000fc600078e00ef */
[----:B------:R-:W3:Y:S01]  /*41a30*/  LDL.LU R239, [R1+0xf28] ;  /* 0x000f280001ef7983 */ /* 0x000ee20000300800 */
[----:B------:R-:W-:Y:S02]  /*41a40*/  LEA.HI.X.SX32 R23, R240, R0, 0x2, P1 ;  /* 0x00000000f0177211 */ /* 0x000fe400008f16ff */
[-C--:B------:R-:W-:Y:S01]  /*41a50*/  LEA R90, P0, R73, R4.reuse, 0x2 ;  /* 0x00000004495a7211 */ /* 0x080fe200078010ff */
[----:B------:R-:W4:Y:S01]  /*41a60*/  LDL.LU R240, [R1+0xf30] ;  /* 0x000f300001f07983 */ /* 0x000f220000300800 */
[----:B------:R-:W-:Y:S01]  /*41a70*/  IMAD.MOV.U32 R58, RZ, RZ, R223 ;  /* 0x000000ffff3a7224 */ /* 0x000fe200078e00df */
[----:B------:R-:W-:Y:S01]  /*41a80*/  LEA R88, P4, R74, R4, 0x2 ;  /* 0x000000044a587211 */ /* 0x000fe200078810ff */
[----:B------:R-:W-:Y:S02]  /*41a90*/  IMAD.MOV.U32 R223, RZ, RZ, R231 ;  /* 0x000000ffffdf7224 */ /* 0x000fe400078e00e7 */
[----:B------:R-:W-:Y:S02]  /*41aa0*/  IMAD.MOV.U32 R231, RZ, RZ, R86 ;  /* 0x000000ffffe77224 */ /* 0x000fe400078e0056 */
[----:B------:R-:W-:-:S02]  /*41ab0*/  IMAD.MOV.U32 R229, RZ, RZ, R84 ;  /* 0x000000ffffe57224 */ /* 0x000fc400078e0054 */
[----:B------:R-:W-:Y:S01]  /*41ac0*/  IMAD.MOV.U32 R222, RZ, RZ, R76 ;  /* 0x000000ffffde7224 */ /* 0x000fe200078e004c */
[----:B------:R-:W-:Y:S02]  /*41ad0*/  LEA.HI.X.SX32 R91, R73, R0, 0x2, P0 ;  /* 0x00000000495b7211 */ /* 0x000fe400000f16ff */
[CC--:B------:R-:W-:Y:S02]  /*41ae0*/  LEA R86, P3, R75.reuse, R4.reuse, 0x2 ;  /* 0x000000044b567211 */ /* 0x0c0fe400078610ff */
[-C--:B------:R-:W-:Y:S02]  /*41af0*/  LEA R84, P6, R46, R4.reuse, 0x2 ;  /* 0x000000042e547211 */ /* 0x080fe400078c10ff */
[----:B------:R-:W-:Y:S02]  /*41b00*/  LEA R76, P0, R56, R4, 0x2 ;  /* 0x00000004384c7211 */ /* 0x000fe400078010ff */
[----:B------:R-:W-:Y:S02]  /*41b10*/  LEA.HI.X.SX32 R89, R74, R0, 0x2, P4 ;  /* 0x000000004a597211 */ /* 0x000fe400020f16ff */
[----:B------:R-:W-:Y:S01]  /*41b20*/  LEA R74, P4, R58, R4, 0x2 ;  /* 0x000000043a4a7211 */ /* 0x000fe200078810ff */
[----:B------:R-:W-:Y:S01]  /*41b30*/  IMAD.MOV.U32 R230, RZ, RZ, R85 ;  /* 0x000000ffffe67224 */ /* 0x000fe200078e0055 */
[----:B------:R-:W-:-:S02]  /*41b40*/  LEA.HI.X.SX32 R87, R75, R0, 0x2, P3 ;  /* 0x000000004b577211 */ /* 0x000fc400018f16ff */
[-C--:B------:R-:W-:Y:S02]  /*41b50*/  LEA.HI.X.SX32 R85, R46, R0.reuse, 0x2, P6 ;  /* 0x000000002e557211 */ /* 0x080fe400030f16ff */
[----:B------:R-:W-:Y:S02]  /*41b60*/  LEA.HI.X.SX32 R77, R56, R0, 0x2, P0 ;  /* 0x00000000384d7211 */ /* 0x000fe400000f16ff */
[-C--:B------:R-:W-:Y:S01]  /*41b70*/  LEA R72, P3, R59, R4.reuse, 0x2 ;  /* 0x000000043b487211 */ /* 0x080fe200078610ff */
[----:B------:R-:W-:Y:S01]  /*41b80*/  IMAD.MOV.U32 R35, RZ, RZ, R48 ;  /* 0x000000ffff237224 */ /* 0x000fe200078e0030 */
[-C--:B------:R-:W-:Y:S02]  /*41b90*/  LEA R70, P6, R57, R4.reuse, 0x2 ;  /* 0x0000000439467211 */ /* 0x080fe400078c10ff */
[----:B------:R-:W-:Y:S02]  /*41ba0*/  LEA R62, P0, R49, R4, 0x2 ;  /* 0x00000004313e7211 */ /* 0x000fe400078010ff */
[----:B------:R-:W-:-:S02]  /*41bb0*/  LEA.HI.X.SX32 R75, R58, R0, 0x2, P4 ;  /* 0x000000003a4b7211 */ /* 0x000fc400020f16ff */
[----:B------:R-:W-:Y:S02]  /*41bc0*/  LEA R60, P4, R47, R4, 0x2 ;  /* 0x000000042f3c7211 */ /* 0x000fe400078810ff */
[-C--:B------:R-:W-:Y:S02]  /*41bd0*/  LEA.HI.X.SX32 R73, R59, R0.reuse, 0x2, P3 ;  /* 0x000000003b497211 */ /* 0x080fe400018f16ff */
[-C--:B------:R-:W-:Y:S02]  /*41be0*/  LEA.HI.X.SX32 R71, R57, R0.reuse, 0x2, P6 ;  /* 0x0000000039477211 */ /* 0x080fe400030f16ff */
[----:B------:R-:W-:Y:S02]  /*41bf0*/  LEA.HI.X.SX32 R63, R49, R0, 0x2, P0 ;  /* 0x00000000313f7211 */ /* 0x000fe400000f16ff */
[-C--:B------:R-:W-:Y:S02]  /*41c00*/  LEA R58, P3, R45, R4.reuse, 0x2 ;  /* 0x000000042d3a7211 */ /* 0x080fe400078610ff */
[----:B------:R-:W-:-:S02]  /*41c10*/  LEA R56, P6, R43, R4, 0x2 ;  /* 0x000000042b387211 */ /* 0x000fc400078c10ff */
[----:B------:R-:W-:Y:S02]  /*41c20*/  LEA R48, P0, R35, R4, 0x2 ;  /* 0x0000000423307211 */ /* 0x000fe400078010ff */
[----:B------:R-:W-:Y:S02]  /*41c30*/  LEA.HI.X.SX32 R61, R47, R0, 0x2, P4 ;  /* 0x000000002f3d7211 */ /* 0x000fe400020f16ff */
[-C--:B------:R-:W-:Y:S02]  /*41c40*/  LEA R46, P4, R33, R4.reuse, 0x2 ;  /* 0x00000004212e7211 */ /* 0x080fe400078810ff */
[----:B-1----:R-:W-:Y:S02]  /*41c50*/  LEA R8, P1, R241, R4, 0x2 ;  /* 0x00000004f1087211 */ /* 0x002fe400078210ff */
[-C--:B------:R-:W-:Y:S02]  /*41c60*/  LEA.HI.X.SX32 R59, R45, R0.reuse, 0x2, P3 ;  /* 0x000000002d3b7211 */ /* 0x080fe400018f16ff */
[----:B------:R-:W-:-:S02]  /*41c70*/  LEA.HI.X.SX32 R57, R43, R0, 0x2, P6 ;  /* 0x000000002b397211 */ /* 0x000fc400030f16ff */
[----:B------:R-:W-:Y:S02]  /*41c80*/  LEA.HI.X.SX32 R49, R35, R0, 0x2, P0 ;  /* 0x0000000023317211 */ /* 0x000fe400000f16ff */
[-C--:B------:R-:W-:Y:S02]  /*41c90*/  LEA R44, P3, R222, R4.reuse, 0x2 ;  /* 0x00000004de2c7211 */ /* 0x080fe400078610ff */
[-C--:B------:R-:W-:Y:S02]  /*41ca0*/  LEA R42, P6, R223, R4.reuse, 0x2 ;  /* 0x00000004df2a7211 */ /* 0x080fe400078c10ff */
[----:B------:R-:W-:Y:S02]  /*41cb0*/  LEA R34, P0, R227, R4, 0x2 ;  /* 0x00000004e3227211 */ /* 0x000fe400078010ff */
[-C--:B------:R-:W-:Y:S02]  /*41cc0*/  LEA.HI.X.SX32 R47, R33, R0.reuse, 0x2, P4 ;  /* 0x00000000212f7211 */ /* 0x080fe400020f16ff */
[----:B------:R-:W-:-:S02]  /*41cd0*/  LEA.HI.X.SX32 R9, R241, R0, 0x2, P1 ;  /* 0x00000000f1097211 */ /* 0x000fc400008f16ff */
[----:B------:R-:W-:Y:S01]  /*41ce0*/  LEA R32, P4, R228, R4, 0x2 ;  /* 0x00000004e4207211 */ /* 0x000fe200078810ff */
[----:B------:R-:W1:Y:S01]  /*41cf0*/  LDC R241, c[0x0][0x230] ;  /* 0x00008c00fff17b82 */ /* 0x000e620000000800 */
[-C--:B------:R-:W-:Y:S02]  /*41d00*/  LEA.HI.X.SX32 R45, R222, R0.reuse, 0x2, P3 ;  /* 0x00000000de2d7211 */ /* 0x080fe400018f16ff */
[-C--:B------:R-:W-:Y:S02]  /*41d10*/  LEA.HI.X.SX32 R43, R223, R0.reuse, 0x2, P6 ;  /* 0x00000000df2b7211 */ /* 0x080fe400030f16ff */
[----:B------:R-:W-:Y:S01]  /*41d20*/  LEA.HI.X.SX32 R35, R227, R0, 0x2, P0 ;  /* 0x00000000e3237211 */ /* 0x000fe200000f16ff */
[----:B------:R-:W-:Y:S01]  /*41d30*/  IMAD R252, R252, UR8, RZ ;  /* 0x00000008fcfc7c24 */ /* 0x000fe2000f8e02ff */
[-C--:B------:R-:W-:Y:S02]  /*41d40*/  LEA R30, P3, R229, R4.reuse, 0x2 ;  /* 0x00000004e51e7211 */ /* 0x080fe400078610ff */
[----:B------:R-:W-:-:S02]  /*41d50*/  LEA R28, P6, R230, R4, 0x2 ;  /* 0x00000004e61c7211 */ /* 0x000fc400078c10ff */
[----:B------:R-:W-:Y:S02]  /*41d60*/  LEA R20, P0, R231, R4, 0x2 ;  /* 0x00000004e7147211 */ /* 0x000fe400078010ff */
[----:B------:R-:W-:Y:S01]  /*41d70*/  LEA.HI.X.SX32 R33, R228, R0, 0x2, P4 ;  /* 0x00000000e4217211 */ /* 0x000fe200020f16ff */
[----:B------:R-:W-:Y:S01]  /*41d80*/  IMAD R250, R250, UR7, RZ ;  /* 0x00000007fafa7c24 */ /* 0x000fe2000f8e02ff */
[----:B------:R-:W-:Y:S02]  /*41d90*/  LEA R18, P4, R232, R4, 0x2 ;  /* 0x00000004e8127211 */ /* 0x000fe400078810ff */
[-C--:B------:R-:W-:Y:S02]  /*41da0*/  LEA.HI.X.SX32 R31, R229, R0.reuse, 0x2, P3 ;  /* 0x00000000e51f7211 */ /* 0x080fe400018f16ff */
[-C--:B------:R-:W-:Y:S02]  /*41db0*/  LEA.HI.X.SX32 R29, R230, R0.reuse, 0x2, P6 ;  /* 0x00000000e61d7211 */ /* 0x080fe400030f16ff */
[----:B------:R-:W-:-:S02]  /*41dc0*/  LEA.HI.X.SX32 R21, R231, R0, 0x2, P0 ;  /* 0x00000000e7157211 */ /* 0x000fc400000f16ff */
[-C--:B------:R-:W-:Y:S02]  /*41dd0*/  LEA R16, P3, R233, R4.reuse, 0x2 ;  /* 0x00000004e9107211 */ /* 0x080fe400078610ff */
[-C--:B------:R-:W-:Y:S02]  /*41de0*/  LEA R14, P6, R234, R4.reuse, 0x2 ;  /* 0x00000004ea0e7211 */ /* 0x080fe400078c10ff */
[-C--:B------:R-:W-:Y:S02]  /*41df0*/  LEA R12, P5, R235, R4.reuse, 0x2 ;  /* 0x00000004eb0c7211 */ /* 0x080fe400078a10ff */
[-C--:B------:R-:W-:Y:S02]  /*41e00*/  LEA R10, P2, R236, R4.reuse, 0x2 ;  /* 0x00000004ec0a7211 */ /* 0x080fe400078410ff */
[----:B------:R-:W-:Y:S02]  /*41e10*/  LEA R6, P0, R252, R4, 0x2 ;  /* 0x00000004fc067211 */ /* 0x000fe400078010ff */
[----:B------:R-:W-:-:S02]  /*41e20*/  LEA.HI.X.SX32 R19, R232, R0, 0x2, P4 ;  /* 0x00000000e8137211 */ /* 0x000fc400020f16ff */
[C---:B------:R-:W-:Y:S01]  /*41e30*/  LEA R4, P4, R250.reuse, R4, 0x2 ;  /* 0x00000004fa047211 */ /* 0x040fe200078810ff */
[----:B------:R-:W-:Y:S01]  /*41e40*/  ULDC.64 UR6, c[0x0][0x210] ;  /* 0x0000840000067ab9 */ /* 0x000fe20000000a00 */
[----:B------:R-:W5:Y:S08]  /*41e50*/  S2UR UR5, SR_CgaCtaId ;  /* 0x00000000000579c3 */ /* 0x000f700000008800 */
[----:B------:R-:W5:Y:S01]  /*41e60*/  LDC R223, c[0x0][0x230] ;  /* 0x00008c00ffdf7b82 */ /* 0x000f620000000800 */
[----:B------:R-:W-:-:S07]  /*41e70*/  LEA.HI.X.SX32 R5, R250, R0, 0x2, P4 ;  /* 0x00000000fa057211 */ /* 0x000fce00020f16ff */
[----:B------:R-:W5:Y:S01]  /*41e80*/  LDC R250, c[0x0][0x230] ;  /* 0x00008c00fffa7b82 */ /* 0x000f620000000800 */
[----:B-1----:R-:W-:Y:S02]  /*41e90*/  IADD3 R2, R241, -0x34, RZ ;  /* 0xffffffccf1027810 */ /* 0x002fe40007ffe0ff */
[-C--:B------:R-:W-:Y:S02]  /*41ea0*/  LEA.HI.X.SX32 R17, R233, R0.reuse, 0x2, P3 ;  /* 0x00000000e9117211 */ /* 0x080fe400018f16ff */
[-C--:B------:R-:W-:Y:S02]  /*41eb0*/  LEA.HI.X.SX32 R15, R234, R0.reuse, 0x2, P6 ;  /* 0x00000000ea0f7211 */ /* 0x080fe400030f16ff */
[-C--:B------:R-:W-:Y:S02]  /*41ec0*/  LEA.HI.X.SX32 R13, R235, R0.reuse, 0x2, P5 ;  /* 0x00000000eb0d7211 */ /* 0x080fe400028f16ff */
[-C--:B------:R-:W-:Y:S02]  /*41ed0*/  LEA.HI.X.SX32 R11, R236, R0.reuse, 0x2, P2 ;  /* 0x00000000ec0b7211 */ /* 0x080fe400010f16ff */
[----:B------:R-:W-:Y:S01]  /*41ee0*/  LEA.HI.X.SX32 R7, R252, R0, 0x2, P0 ;  /* 0x00000000fc077211 */ /* 0x000fe200000f16ff */
[----:B------:R-:W-:Y:S01]  /*41ef0*/  VIADD R0, R241, 0xffffffd0 ;  /* 0xffffffd0f1007836 */ /* 0x000fe20000000000 */
[----:B------:R-:W-:Y:S01]  /*41f00*/  ISETP.GE.U32.AND P3, PT, R2, 0x7fffff8d, PT ;  /* 0x7fffff8d0200780c */ /* 0x000fe20003f66070 */
[----:B------:R-:W-:-:S02]  /*41f10*/  IMAD R2, R238, UR4, RZ ;  /* 0x00000004ee027c24 */ /* 0x000fc4000f8e02ff */
[C---:B------:R-:W-:Y:S02]  /*41f20*/  VIADD R228, R241.reuse, 0x3f ;  /* 0x0000003ff1e47836 */ /* 0x040fe40000000000 */
[C---:B------:R-:W-:Y:S01]  /*41f30*/  VIADD R3, R241.reuse, 0xffffffc8 ;  /* 0xffffffc8f1037836 */ /* 0x040fe20000000000 */
[----:B------:R-:W-:Y:S01]  /*41f40*/  ISETP.GE.U32.AND P0, PT, R0, 0x7fffff91, PT ;  /* 0x7fffff910000780c */ /* 0x000fe20003f06070 */
[----:B------:R-:W1:Y:S01]  /*41f50*/  LDC R222, c[0x0][0x238] ;  /* 0x00008e00ffde7b82 */ /* 0x000e620000000800 */
[----:B------:R-:W-:Y:S01]  /*41f60*/  LEA R246, P1, R2, UR6, 0x2 ;  /* 0x0000000602f67c11 */ /* 0x000fe2000f8210ff */
[----:B------:R-:W-:Y:S01]  /*41f70*/  VIADD R242, R241, 0xffffffc4 ;  /* 0xffffffc4f1f27836 */ /* 0x000fe20000000000 */
[----:B------:R-:W-:-:S05]  /*41f80*/  ISETP.GE.U32.AND P2, PT, R3, 0x7fffff89, PT ;  /* 0x7fffff890300780c */ /* 0x000fca0003f46070 */
[----:B------:R-:W1:Y:S01]  /*41f90*/  LDC R226, c[0x0][0x230] ;  /* 0x00008c00ffe27b82 */ /* 0x000e620000000800 */
[----:B------:R-:W-:Y:S02]  /*41fa0*/  LEA.HI.X.SX32 R247, R2, UR7, 0x2, P1 ;  /* 0x0000000702f77c11 */ /* 0x000fe400088f16ff */
[----:B------:R-:W-:Y:S01]  /*41fb0*/  ISETP.GT.AND P1, PT, R228, 0x3f, PT ;  /* 0x0000003fe400780c */ /* 0x000fe20003f24270 */
[----:B------:R-:W-:-:S04]  /*41fc0*/  ULDC.64 UR32, c[0x0][0x208] ;  /* 0x0000820000207ab9 */ /* 0x000fc80000000a00 */
[----:B------:R-:W1:Y:S08]  /*41fd0*/  LDC R225, c[0x0][0x230] ;  /* 0x00008c00ffe17b82 */ /* 0x000e700000000800 */
[----:B------:R-:W1:Y:S01]  /*41fe0*/  LDC R227, c[0x0][0x238] ;  /* 0x00008e00ffe37b82 */ /* 0x000e620000000800 */
[----:B-----5:R-:W-:Y:S02]  /*41ff0*/  VIADD R2, R250, 0xffffffff ;  /* 0xfffffffffa027836 */ /* 0x020fe40000000000 */
[----:B------:R-:W-:Y:S01]  /*42000*/  VIADD R230, R241, 0xffffffc0 ;  /* 0xffffffc0f1e67836 */ /* 0x000fe20000000000 */
[----:B------:R-:W-:Y:S01]  /*42010*/  ISETP.GE.U32.AND P5, PT, R242, 0x7fffff85, PT ;  /* 0x7fffff85f200780c */ /* 0x000fe20003fa6070 */
[----:B----4-:R-:W-:-:S02]  /*42020*/  IMAD R243, R240, UR4, RZ ;  /* 0x00000004f0f37c24 */ /* 0x010fc4000f8e02ff */
[----:B------:R-:W4:Y:S01]  /*42030*/  S2R R240, SR_TID.X ;  /* 0x0000000000f07919 */ /* 0x000f220000002100 */
[----:B--2---:R-:W-:Y:S02]  /*42040*/  IMAD R0, R237, UR4, RZ ;  /* 0x00000004ed007c24 */ /* 0x004fe4000f8e02ff */
[----:B---3--:R-:W-:-:S03]  /*42050*/  IMAD R3, R239, UR4, RZ ;  /* 0x00000004ef037c24 */ /* 0x008fc6000f8e02ff */
[----:B------:R-:W-:-:S04]  /*42060*/  LEA R248, P4, R0, UR6, 0x2 ;  /* 0x0000000600f87c11 */ /* 0x000fc8000f8810ff */
[----:B------:R-:W-:Y:S02]  /*42070*/  LEA.HI.X.SX32 R249, R0, UR7, 0x2, P4 ;  /* 0x0000000700f97c11 */ /* 0x000fe4000a0f16ff */
[----:B------:R-:W-:Y:S02]  /*42080*/  SEL R0, RZ, 0x4, !P1 ;  /* 0x00000004ff007807 */ /* 0x000fe40004800000 */
[----:B------:R-:W-:Y:S01]  /*42090*/  ISETP.GE.U32.AND P1, PT, R2, 0x7fffffc0, PT ;  /* 0x7fffffc00200780c */ /* 0x000fe20003f26070 */
[----:B------:R-:W-:Y:S01]  /*420a0*/  VIADD R2, R250, 0xfffffffb ;  /* 0xfffffffbfa027836 */ /* 0x000fe20000000000 */
[----:B------:R-:W-:Y:S01]  /*420b0*/  LEA R244, P4, R3, UR6, 0x2 ;  /* 0x0000000603f47c11 */ /* 0x000fe2000f8810ff */
[----:B------:R-:W2:Y:S01]  /*420c0*/  LDC R250, c[0x0][0x238] ;  /* 0x00008e00fffa7b82 */ /* 0x000ea20000000800 */
[----:B------:R-:W-:Y:S02]  /*420d0*/  LEA R242, P6, R243, UR6, 0x2 ;  /* 0x00000006f3f27c11 */ /* 0x000fe4000f8c10ff */
[----:B------:R-:W-:-:S05]  /*420e0*/  LEA.HI.X.SX32 R245, R3, UR7, 0x2, P4 ;  /* 0x0000000703f57c11 */ /* 0x000fca000a0f16ff */
[----:B------:R-:W3:Y:S01]  /*420f0*/  LDC R3, c[0x0][0x230] ;  /* 0x00008c00ff037b82 */ /* 0x000ee20000000800 */
[----:B------:R-:W-:Y:S01]  /*42100*/  LEA.HI.X.SX32 R243, R243, UR7, 0x2, P6 ;  /* 0x00000007f3f37c11 */ /* 0x000fe2000b0f16ff */
[----:B------:R-:W-:Y:S01]  /*42110*/  UMOV UR4, 0x400 ;  /* 0x0000040000047882 */ /* 0x000fe20000000000 */
[----:B------:R-:W-:Y:S01]  /*42120*/  ISETP.GE.U32.AND P6, PT, R2, 0x7fffffbc, PT ;  /* 0x7fffffbc0200780c */ /* 0x000fe20003fc6070 */
[----:B------:R-:W-:Y:S01]  /*42130*/  ULEA UR4, UR5, UR4, 0x18 ;  /* 0x0000000405047291 */ /* 0x000fe2000f8ec03f */
[----:B----4-:R-:W-:-:S04]  /*42140*/  LOP3.LUT R240, R240, 0x3f, RZ, 0xc0, !PT ;  /* 0x0000003ff0f07812 */ /* 0x010fc800078ec0ff */
[C---:B------:R-:W-:Y:S01]  /*42150*/  ISETP.GE.AND P4, PT, R240.reuse, R230, PT ;  /* 0x000000e6f000720c */ /* 0x040fe20003f86270 */
[----:B------:R-:W-:Y:S02]  /*42160*/  VIADD R2, R223, 0xfffffff7 ;  /* 0xfffffff7df027836 */ /* 0x000fe40000000000 */
[C---:B------:R-:W-:Y:S01]  /*42170*/  IMAD.SHL.U32 R224, R240.reuse, 0x4, RZ ;  /* 0x00000004f0e07824 */ /* 0x040fe200078e00ff */
[----:B------:R-:W4:Y:S01]  /*42180*/  LDC R223, c[0x0][0x238] ;  /* 0x00008e00ffdf7b82 */ /* 0x000f220000000800 */
[----:B------:R-:W-:Y:S02]  /*42190*/  SEL R252, RZ, 0x4, P4 ;  /* 0x00000004fffc7807 */ /* 0x000fe40002000000 */
[----:B------:R-:W-:-:S04]  /*421a0*/  ISETP.GE.AND P4, PT, R240, R241, PT ;  /* 0x000000f1f000720c */ /* 0x000fc80003f86270 */
[----:B------:R-:W-:Y:S02]  /*421b0*/  SEL R251, R0, RZ, !P4 ;  /* 0x000000ff00fb7207 */ /* 0x000fe40006000000 */
[----:B------:R-:W-:Y:S02]  /*421c0*/  ISETP.GE.U32.AND P4, PT, R2, 0x7fffffb8, PT ;  /* 0x7fffffb80200780c */ /* 0x000fe40003f86070 */
[----:B------:R-:W-:Y:S01]  /*421d0*/  IADD3 R0, R224, UR4, RZ ;  /* 0x00000004e0007c10 */ /* 0x000fe2000fffe0ff */
[----:B-1----:R-:W-:Y:S02]  /*421e0*/  IMAD.SHL.U32 R2, R222, 0x4, RZ ;  /* 0x00000004de027824 */ /* 0x002fe400078e00ff */
[----:B------:R-:W1:Y:S02]  /*421f0*/  LDC R222, c[0x0][0x238] ;  /* 0x00008e00ffde7b82 */ /* 0x000e640000000800 */
[C---:B------:R-:W-:Y:S01]  /*42200*/  IMAD.WIDE R238, R2.reuse, 0x4, R248 ;  /* 0x0000000402ee7825 */ /* 0x040fe200078e02f8 */
[----:B------:R-:W-:Y:S01]  /*42210*/  @!PT LDS RZ, [RZ] ;  /* 0x00000000fffff984 */ /* 0x000fe20000000800 */
[----:B------:R-:W-:Y:S01]  /*42220*/  @!PT LDS RZ, [RZ] ;  /* 0x00000000fffff984 */ /* 0x000fe20000000800 */
[----:B------:R-:W-:Y:S01]  /*42230*/  @!PT LDS RZ, [RZ] ;  /* 0x00000000fffff984 */ /* 0x000fe20000000800 */
[----:B------:R-:W-:Y:S03]  /*42240*/  LDGSTS.E [R0+0x40000], desc[UR32][R248.64], !P1 ;  /* 0x40000000f8007fae */ /* 0x000fe6000c921860 */
[----:B------:R-:W-:-:S04]  /*42250*/  IMAD.WIDE R236, R2, 0x4, R242 ;  /* 0x0000000402ec7825 */ /* 0x000fc800078e02f2 */
[----:B------:R-:W-:-:S04]  /*42260*/  IMAD.WIDE R234, R2, 0x4, R244 ;  /* 0x0000000402ea7825 */ /* 0x000fc800078e02f4 */
[----:B------:R-:W-:Y:S01]  /*42270*/  IMAD.WIDE R232, R2, 0x4, R246 ;  /* 0x0000000402e87825 */ /* 0x000fe200078e02f6 */
[----:B------:R-:W-:Y:S03]  /*42280*/  LDGSTS.E [R0+0x40100], desc[UR32][R242.64], !P1 ;  /* 0x40100000f2007fae */ /* 0x000fe6000c921860 */
[----:B--2---:R-:W-:Y:S01]  /*42290*/  IMAD.SHL.U32 R2, R250, 0x8, RZ ;  /* 0x00000008fa027824 */ /* 0x004fe200078e00ff */
[----:B------:R-:W-:Y:S04]  /*422a0*/  LDGSTS.E [R0+0x40200], desc[UR32][R244.64], !P1 ;  /* 0x40200000f4007fae */ /* 0x000fe8000c921860 */
[----:B------:R-:W-:Y:S04]  /*422b0*/  LDGSTS.E [R0+0x40300], desc[UR32][R246.64], !P1 ;  /* 0x40300000f6007fae */ /* 0x000fe8000c921860 */
[----:B------:R2:W-:Y:S04]  /*422c0*/  STL.64 [R1+0x1340], R238 ;  /* 0x001340ee01007387 */ /* 0x0005e80000100a00 */
[----:B------:R2:W-:Y:S04]  /*422d0*/  LDGSTS.E [R0+0x41000], desc[UR32][R238.64], !P6 ;  /* 0x41000000ee007fae */ /* 0x0005e8000f121860 */
[----:B------:R5:W-:Y:S04]  /*422e0*/  STL.64 [R1+0x720], R236 ;  /* 0x000720ec01007387 */ /* 0x000be80000100a00 */
[----:B------:R5:W-:Y:S01]  /*422f0*/  LDGSTS.E [R0+0x41100], desc[UR32][R236.64], !P6 ;  /* 0x41100000ec007fae */ /* 0x000be2000f121860 */
[----:B---3--:R-:W-:-:S03]  /*42300*/  VIADD R3, R3, 0xfffffff3 ;  /* 0xfffffff303037836 */ /* 0x008fc60000000000 */
[----:B------:R3:W-:Y:S04]  /*42310*/  STL.64 [R1+0xc50], R234 ;  /* 0x000c50ea01007387 */ /* 0x0007e80000100a00 */
[----:B------:R3:W-:Y:S04]  /*42320*/  LDGSTS.E [R0+0x41200], desc[UR32][R234.64], !P6 ;  /* 0x41200000ea007fae */ /* 0x0007e8000f121860 */
[----:B------:R4:W-:Y:S04]  /*42330*/  STL.64 [R1+0xc58], R232 ;  /* 0x000c58e801007387 */ /* 0x0009e80000100a00 */
[----:B------:R4:W-:Y:S01]  /*42340*/  LDGSTS.E [R0+0x41300], desc[UR32][R232.64], !P6 ;  /* 0x41300000e8007fae */ /* 0x0009e2000f121860 */
[----:B------:R-:W1:Y:S01]  /*42350*/  LDC R250, c[0x0][0x230] ;  /* 0x00008c00fffa7b82 */ /* 0x000e620000000800 */
[----:B--2---:R-:W-:-:S04]  /*42360*/  IMAD.WIDE R238, R2, 0x4, R248 ;  /* 0x0000000402ee7825 */ /* 0x004fc800078e02f8 */
[----:B-----5:R-:W-:-:S04]  /*42370*/  IMAD.WIDE R236, R2, 0x4, R242 ;  /* 0x0000000402ec7825 */ /* 0x020fc800078e02f2 */
[----:B---3--:R-:W-:-:S04]  /*42380*/  IMAD.WIDE R234, R2, 0x4, R244 ;  /* 0x0000000402ea7825 */ /* 0x008fc800078e02f4 */
[----:B----4-:R-:W-:-:S04]  /*42390*/  IMAD.WIDE R232, R2, 0x4, R246 ;  /* 0x0000000402e87825 */ /* 0x010fc800078e02f6 */
[----:B------:R-:W-:Y:S01]  /*423a0*/  VIADD R2, R226, 0xffffffef ;  /* 0xffffffefe2027836 */ /* 0x000fe20000000000 */
[----:B------:R2:W-:Y:S01]  /*423b0*/  LDGSTS.E [R0+0x42000], desc[UR32][R238.64], !P4 ;  /* 0x42000000ee007fae */ /* 0x0005e2000e121860 */
[----:B------:R-:W-:-:S03]  /*423c0*/  ISETP.GE.U32.AND P1, PT, R3, 0x7fffffb4, PT ;  /* 0x7fffffb40300780c */ /* 0x000fc60003f26070 */
[----:B------:R3:W-:Y:S04]  /*423d0*/  LDGSTS.E [R0+0x42100], desc[UR32][R236.64], !P4 ;  /* 0x42100000ec007fae */ /* 0x0007e8000e121860 */
[----:B------:R4:W-:Y:S04]  /*423e0*/  LDGSTS.E [R0+0x42200], desc[UR32][R234.64], !P4 ;  /* 0x42200000ea007fae */ /* 0x0009e8000e121860 */
[----:B------:R5:W-:Y:S01]  /*423f0*/  LDGSTS.E [R0+0x42300], desc[UR32][R232.64], !P4 ;  /* 0x42300000e8007fae */ /* 0x000be2000e121860 */
[----:B------:R-:W-:Y:S01]  /*42400*/  ISETP.GE.U32.AND P4, PT, R2, 0x7fffffb0, PT ;  /* 0x7fffffb00200780c */ /* 0x000fe20003f86070 */
[----:B------:R-:W-:Y:S01]  /*42410*/  IMAD R2, R223, 0xc, RZ ;  /* 0x0000000cdf027824 */ /* 0x000fe200078e02ff */
[----:B------:R-:W1:Y:S01]  /*42420*/  LDC R226, c[0x0][0x230] ;  /* 0x00008c00ffe27b82 */ /* 0x000e620000000800 */
[----:B------:R2:W-:Y:S04]  /*42430*/  STL.64 [R1+0xc60], R238 ;  /* 0x000c60ee01007387 */ /* 0x0005e80000100a00 */
[----:B------:R3:W-:Y:S03]  /*42440*/  STL.64 [R1+0xc68], R236 ;  /* 0x000c68ec01007387 */ /* 0x0007e60000100a00 */
[----:B------:R-:W1:Y:S01]  /*42450*/  LDC R223, c[0x0][0x238] ;  /* 0x00008e00ffdf7b82 */ /* 0x000e620000000800 */
[----:B------:R4:W-:Y:S04]  /*42460*/  STL.64 [R1+0xc70], R234 ;  /* 0x000c70ea01007387 */ /* 0x0009e80000100a00 */
[----:B------:R5:W-:Y:S01]  /*42470*/  STL.64 [R1+0xc78], R232 ;  /* 0x000c78e801007387 */ /* 0x000be20000100a00 */
[----:B------:R-:W-:-:S02]  /*42480*/  VIADD R3, R225, 0xffffffeb ;  /* 0xffffffebe1037836 */ /* 0x000fc40000000000 */
[----:B------:R-:W1:Y:S01]  /*42490*/  LDC R225, c[0x0][0x238] ;  /* 0x00008e00ffe17b82 */ /* 0x000e620000000800 */
[----:B--2---:R-:W-:-:S04]  /*424a0*/  IMAD.WIDE R238, R2, 0x4, R248 ;  /* 0x0000000402ee7825 */ /* 0x004fc800078e02f8 */
[----:B---3--:R-:W-:-:S04]  /*424b0*/  IMAD.WIDE R236, R2, 0x4, R242 ;  /* 0x0000000402ec7825 */ /* 0x008fc800078e02f2 */
[----:B----4-:R-:W-:-:S04]  /*424c0*/  IMAD.WIDE R234, R2, 0x4, R244 ;  /* 0x0000000402ea7825 */ /* 0x010fc800078e02f4 */
[----:B-----5:R-:W-:-:S04]  /*424d0*/  IMAD.WIDE R232, R2, 0x4, R246 ;  /* 0x0000000402e87825 */ /* 0x020fc800078e02f6 */
[----:B-1----:R-:W-:Y:S01]  /*424e0*/  IMAD.SHL.U32 R2, R222, 0x10, RZ ;  /* 0x00000010de027824 */ /* 0x002fe200078e00ff */
[----:B------:R1:W-:Y:S01]  /*424f0*/  STL.64 [R1+0xc80], R238 ;  /* 0x000c80ee01007387 */ /* 0x0003e20000100a00 */
[----:B------:R-:W2:Y:S03]  /*42500*/  LDC R222, c[0x0][0x230] ;  /* 0x00008c00ffde7b82 */ /* 0x000ea60000000800 */
[----:B------:R1:W-:Y:S04]  /*42510*/  LDGSTS.E [R0+0x43000], desc[UR32][R238.64], !P1 ;  /* 0x43000000ee007fae */ /* 0x0003e8000c921860 */
[----:B------:R3:W-:Y:S04]  /*42520*/  STL.64 [R1+0xc88], R236 ;  /* 0x000c88ec01007387 */ /* 0x0007e80000100a00 */
[----:B------:R3:W-:Y:S04]  /*42530*/  LDGSTS.E [R0+0x43100], desc[UR32][R236.64], !P1 ;  /* 0x43100000ec007fae */ /* 0x0007e8000c921860 */
[----:B------:R4:W-:Y:S04]  /*42540*/  STL.64 [R1+0xc90], R234 ;  /* 0x000c90ea01007387 */ /* 0x0009e80000100a00 */
[----:B------:R4:W-:Y:S04]  /*42550*/  LDGSTS.E [R0+0x43200], desc[UR32][R234.64], !P1 ;  /* 0x43200000ea007fae */ /* 0x0009e8000c921860 */
[----:B------:R5:W-:Y:S04]  /*42560*/  STL.64 [R1+0xc98], R232 ;  /* 0x000c98e801007387 */ /* 0x000be80000100a00 */
[----:B------:R5:W-:Y:S01]  /*42570*/  LDGSTS.E [R0+0x43300], desc[UR32][R232.64], !P1 ;  /* 0x43300000e8007fae */ /* 0x000be2000c921860 */
[----:B------:R-:W-:Y:S01]  /*42580*/  ISETP.GE.U32.AND P1, PT, R3, 0x7fffffac, PT ;  /* 0x7fffffac0300780c */ /* 0x000fe20003f26070 */
[----:B-1----:R-:W-:-:S04]  /*42590*/  IMAD.WIDE R238, R2, 0x4, R248 ;  /* 0x0000000402ee7825 */ /* 0x002fc800078e02f8 */
[----:B---3--:R-:W-:-:S04]  /*425a0*/  IMAD.WIDE R236, R2, 0x4, R242 ;  /* 0x0000000402ec7825 */ /* 0x008fc800078e02f2 */
[----:B----4-:R-:W-:-:S04]  /*425b0*/  IMAD.WIDE R234, R2, 0x4, R244 ;  /* 0x0000000402ea7825 */ /* 0x010fc800078e02f4 */
[----:B-----5:R-:W-:Y:S01]  /*425c0*/  IMAD.WIDE R232, R2, 0x4, R246 ;  /* 0x0000000402e87825 */ /* 0x020fe200078e02f6 */
[----:B------:R1:W-:Y:S04]  /*425d0*/  STL.64 [R1+0xca0], R238 ;  /* 0x000ca0ee01007387 */ /* 0x0003e80000100a00 */
[----:B------:R1:W-:Y:S04]  /*425e0*/  LDGSTS.E [R0+0x44000], desc[UR32][R238.64], !P4 ;  /* 0x44000000ee007fae */ /* 0x0003e8000e121860 */
[----:B------:R3:W-:Y:S04]  /*425f0*/  STL.64 [R1+0xca8], R236 ;  /* 0x000ca8ec01007387 */ /* 0x0007e80000100a00 */
[----:B------:R3:W-:Y:S01]  /*42600*/  LDGSTS.E [R0+0x44100], desc[UR32][R236.64], !P4 ;  /* 0x44100000ec007fae */ /* 0x0007e2000e121860 */
[----:B------:R-:W-:-:S03]  /*42610*/  VIADD R3, R250, 0xffffffe7 ;  /* 0xffffffe7fa037836 */ /* 0x000fc60000000000 */
[----:B------:R4:W-:Y:S04]  /*42620*/  STL.64 [R1+0xcb0], R234 ;  /* 0x000cb0ea01007387 */ /* 0x0009e80000100a00 */
[----:B------:R4:W-:Y:S01]  /*42630*/  LDGSTS.E [R0+0x44200], desc[UR32][R234.64], !P4 ;  /* 0x44200000ea007fae */ /* 0x0009e2000e121860 */
[----:B------:R-:W-:-:S03]  /*42640*/  IMAD R2, R227, 0x14, RZ ;  /* 0x00000014e3027824 */ /* 0x000fc600078e02ff */
[----:B------:R5:W-:Y:S04]  /*42650*/  STL.64 [R1+0xcb8], R232 ;  /* 0x000cb8e801007387 */ /* 0x000be80000100a00 */
[----:B------:R5:W-:Y:S01]  /*42660*/  LDGSTS.E [R0+0x44300], desc[UR32][R232.64], !P4 ;  /* 0x44300000e8007fae */ /* 0x000be2000e121860 */
[----:B------:R-:W-:Y:S02]  /*42670*/  ISETP.GE.U32.AND P4, PT, R3, 0x7fffffa8, PT ;  /* 0x7fffffa80300780c */ /* 0x000fe40003f86070 */
[----:B------:R-:W-:Y:S01]  /*42680*/  IADD3 R3, R226, -0x1d, RZ ;  /* 0xffffffe3e2037810 */ /* 0x000fe20007ffe0ff */
[----:B-1----:R-:W-:-:S04]  /*42690*/  IMAD.WIDE R238, R2, 0x4, R248 ;  /* 0x0000000402ee7825 */ /* 0x002fc800078e02f8 */
[----:B---3--:R-:W-:-:S04]  /*426a0*/  IMAD.WIDE R236, R2, 0x4, R242 ;  /* 0x0000000402ec7825 */ /* 0x008fc800078e02f2 */
[----:B------:R-:W-:-:S04]  /*426b0*/  IMAD.WIDE R226, R2, 0x4, R246 ;  /* 0x0000000402e27825 */ /* 0x000fc800078e02f6 */
[----:B----4-:R-:W-:Y:S01]  /*426c0*/  IMAD.WIDE R234, R2, 0x4, R244 ;  /* 0x0000000402ea7825 */ /* 0x010fe200078e02f4 */
[----:B-----5:R-:W1:Y:S03]  /*426d0*/  LDC R232, c[0x0][0x238] ;  /* 0x00008e00ffe87b82 */ /* 0x020e660000000800 */
[----:B------:R-:W-:Y:S01]  /*426e0*/  IMAD R2, R223, 0x18, RZ ;  /* 0x00000018df027824 */ /* 0x000fe200078e02ff */
[----:B------:R-:W-:Y:S04]  /*426f0*/  LDGSTS.E [R0+0x45000], desc[UR32][R238.64], !P1 ;  /* 0x45000000ee007fae */ /* 0x000fe8000c921860 */
[----:B------:R-:W-:Y:S04]  /*42700*/  STL.64 [R1+0xcc0], R238 ;  /* 0x000cc0ee01007387 */ /* 0x000fe80000100a00 */
[----:B------:R3:W-:Y:S04]  /*42710*/  LDGSTS.E [R0+0x45100], desc[UR32][R236.64], !P1 ;  /* 0x45100000ec007fae */ /* 0x0007e8000c921860 */
[----:B------:R3:W-:Y:S04]  /*42720*/  STL.64 [R1+0xcc8], R236 ;  /* 0x000cc8ec01007387 */ /* 0x0007e80000100a00 */
[----:B------:R4:W-:Y:S04]  /*42730*/  LDGSTS.E [R0+0x45200], desc[UR32][R234.64], !P1 ;  /* 0x45200000ea007fae */ /* 0x0009e8000c921860 */
[----:B------:R4:W-:Y:S04]  /*42740*/  STL.64 [R1+0xcd0], R234 ;  /* 0x000cd0ea01007387 */ /* 0x0009e80000100a00 */
[----:B------:R5:W-:Y:S04]  /*42750*/  LDGSTS.E [R0+0x45300], desc[UR32][R226.64], !P1 ;  /* 0x45300000e2007fae */ /* 0x000be8000c921860 */
[----:B------:R5:W-:Y:S01]  /*42760*/  STL.64 [R1+0xcd8], R226 ;  /* 0x000cd8e201007387 */ /* 0x000be20000100a00 */
[----:B------:R-:W-:Y:S01]  /*42770*/  ISETP.GE.U32.AND P1, PT, R3, 0x7fffffa4, PT ;  /* 0x7fffffa40300780c */ /* 0x000fe20003f26070 */
[----:B--2---:R-:W-:-:S02]  /*42780*/  VIADD R3, R222, 0xffffffdf ;  /* 0xffffffdfde037836 */ /* 0x004fc40000000000 */
[----:B------:R-:W-:-:S04]  /*42790*/  IMAD.WIDE R222, R2, 0x4, R246 ;  /* 0x0000000402de7825 */ /* 0x000fc800078e02f6 */
[C---:B------:R-:W-:Y:S02]  /*427a0*/  VIADD R250, R241.reuse, 0xfffffff6 ;  /* 0xfffffff6f1fa7836 */ /* 0x040fe40000000000 */
[----:B------:R-:W-:Y:S01]  /*427b0*/  VIADD R231, R241, 0xffffffd8 ;  /* 0xffffffd8f1e77836 */ /* 0x000fe20000000000 */
[----:B------:R-:W-:Y:S01]  /*427c0*/  ISETP.GT.AND P6, PT, R228, 0x7f, PT ;  /* 0x0000007fe400780c */ /* 0x000fe20003fc4270 */
[----:B------:R-:W2:Y:S01]  /*427d0*/  LDC R233, c[0x0][0x230] ;  /* 0x00008c00ffe97b82 */ /* 0x000ea20000000800 */
[----:B---3--:R-:W-:-:S04]  /*427e0*/  IMAD.WIDE R236, R2, 0x4, R248 ;  /* 0x0000000402ec7825 */ /* 0x008fc800078e02f8 */
[----:B----4-:R-:W-:-:S04]  /*427f0*/  IMAD.WIDE R234, R2, 0x4, R242 ;  /* 0x0000000402ea7825 */ /* 0x010fc800078e02f2 */
[----:B-----5:R-:W-:-:S04]  /*42800*/  IMAD.WIDE R226, R2, 0x4, R244 ;  /* 0x0000000402e27825 */ /* 0x020fc800078e02f4 */
[----:B------:R-:W-:Y:S01]  /*42810*/  IMAD R2, R225, 0x1c, RZ ;  /* 0x0000001ce1027824 */ /* 0x000fe200078e02ff */
[----:B------:R3:W-:Y:S04]  /*42820*/  LDGSTS.E [R0+0x46000], desc[UR32][R236.64], !P4 ;  /* 0x46000000ec007fae */ /* 0x0007e8000e121860 */
[----:B------:R4:W-:Y:S04]  /*42830*/  LDGSTS.E [R0+0x46100], desc[UR32][R234.64], !P4 ;  /* 0x46100000ea007fae */ /* 0x0009e8000e121860 */
[----:B------:R5:W-:Y:S04]  /*42840*/  LDGSTS.E [R0+0x46200], desc[UR32][R226.64], !P4 ;  /* 0x46200000e2007fae */ /* 0x000be8000e121860 */
[----:B------:R3:W-:Y:S04]  /*42850*/  STL.64 [R1+0xce0], R236 ;  /* 0x000ce0ec01007387 */ /* 0x0007e80000100a00 */
[----:B------:R1:W-:Y:S04]  /*42860*/  LDGSTS.E [R0+0x46300], desc[UR32][R222.64], !P4 ;  /* 0x46300000de007fae */ /* 0x0003e8000e121860 */
[----:B------:R4:W-:Y:S01]  /*42870*/  STL.64 [R1+0xce8], R234 ;  /* 0x000ce8ea01007387 */ /* 0x0009e20000100a00 */
[----:B------:R-:W-:-:S03]  /*42880*/  ISETP.GE.U32.AND P4, PT, R3, 0x7fffffa0, PT ;  /* 0x7fffffa00300780c */ /* 0x000fc60003f86070 */
[----:B------:R5:W-:Y:S04]  /*42890*/  STL.64 [R1+0xcf0], R226 ;  /* 0x000cf0e201007387 */ /* 0x000be80000100a00 */
[----:B------:R1:W-:Y:S01]  /*428a0*/  STL.64 [R1+0xcf8], R222 ;  /* 0x000cf8de01007387 */ /* 0x0003e20000100a00 */
[----:B------:R-:W-:Y:S02]  /*428b0*/  VIADD R3, R241, 0xffffffdb ;  /* 0xffffffdbf1037836 */ /* 0x000fe40000000000 */
[----:B---3--:R-:W-:-:S04]  /*428c0*/  IMAD.WIDE R236, R2, 0x4, R248 ;  /* 0x0000000402ec7825 */ /* 0x008fc800078e02f8 */
[----:B----4-:R-:W-:-:S04]  /*428d0*/  IMAD.WIDE R234, R2, 0x4, R242 ;  /* 0x0000000402ea7825 */ /* 0x010fc800078e02f2 */
[----:B-----5:R-:W-:-:S04]  /*428e0*/  IMAD.WIDE R226, R2, 0x4, R244 ;  /* 0x0000000402e27825 */ /* 0x020fc800078e02f4 */
[----:B-1----:R-:W-:-:S04]  /*428f0*/  IMAD.WIDE R222, R2, 0x4, R246 ;  /* 0x0000000402de7825 */ /* 0x002fc800078e02f6 */
[----:B------:R-:W-:Y:S01]  /*42900*/  IMAD.SHL.U32 R2, R232, 0x20, RZ ;  /* 0x00000020e8027824 */ /* 0x000fe200078e00ff */
[----:B------:R1:W-:Y:S04]  /*42910*/  LDGSTS.E [R0+0x47000], desc[UR32][R236.64], !P1 ;  /* 0x47000000ec007fae */ /* 0x0003e8000c921860 */
[----:B------:R1:W-:Y:S04]  /*42920*/  STL.64 [R1+0xd00], R236 ;  /* 0x000d00ec01007387 */ /* 0x0003e80000100a00 */
[----:B------:R3:W-:Y:S04]  /*42930*/  LDGSTS.E [R0+0x47100], desc[UR32][R234.64], !P1 ;  /* 0x47100000ea007fae */ /* 0x0007e8000c921860 */
[----:B------:R3:W-:Y:S04]  /*42940*/  STL.64 [R1+0xd08], R234 ;  /* 0x000d08ea01007387 */ /* 0x0007e80000100a00 */
[----:B------:R4:W-:Y:S04]  /*42950*/  LDGSTS.E [R0+0x47200], desc[UR32][R226.64], !P1 ;  /* 0x47200000e2007fae */ /* 0x0009e8000c921860 */
[----:B------:R4:W-:Y:S04]  /*42960*/  STL.64 [R1+0xd10], R226 ;  /* 0x000d10e201007387 */ /* 0x0009e80000100a00 */
[----:B------:R5:W-:Y:S04]  /*42970*/  LDGSTS.E [R0+0x47300], desc[UR32][R222.64], !P1 ;  /* 0x47300000de007fae */ /* 0x000be8000c921860 */
[----:B------:R5:W-:Y:S01]  /*42980*/  STL.64 [R1+0xd18], R222 ;  /* 0x000d18de01007387 */ /* 0x000be20000100a00 */
[----:B------:R-:W-:Y:S01]  /*42990*/  ISETP.GE.U32.AND P1, PT, R3, 0x7fffff9c, PT ;  /* 0x7fffff9c0300780c */ /* 0x000fe20003f26070 */
[----:B------:R-:W-:-:S02]  /*429a0*/  VIADD R3, R241, 0xffffffd7 ;  /* 0xffffffd7f1037836 */ /* 0x000fc40000000000 */
[----:B-1----:R-:W-:-:S04]  /*429b0*/  IMAD.WIDE R236, R2, 0x4, R248 ;  /* 0x0000000402ec7825 */ /* 0x002fc800078e02f8 */
[----:B---3--:R-:W-:-:S04]  /*429c0*/  IMAD.WIDE R234, R2, 0x4, R242 ;  /* 0x0000000402ea7825 */ /* 0x008fc800078e02f2 */
[C---:B----4-:R-:W-:Y:S01]  /*429d0*/  IMAD.WIDE R226, R2.reuse, 0x4, R244 ;  /* 0x0000000402e27825 */ /* 0x050fe200078e02f4 */
[----:B------:R1:W-:Y:S03]  /*429e0*/  LDGSTS.E [R0+0x48000], desc[UR32][R236.64], !P4 ;  /* 0x48000000ec007fae */ /* 0x0003e6000e121860 */
[----:B-----5:R-:W-:-:S04]  /*429f0*/  IMAD.WIDE R222, R2, 0x4, R246 ;  /* 0x0000000402de7825 */ /* 0x020fc800078e02f6 */
[----:B------:R-:W-:Y:S01]  /*42a00*/  IMAD R2, R232, 0x24, RZ ;  /* 0x00000024e8027824 */ /* 0x000fe200078e02ff */
        /* <DEDUP_REMOVED lines=9> */
[----:B-1----:R-:W-:-:S04]  /*42aa0*/  IMAD.WIDE R236, R2, 0x4, R248 ;  /* 0x0000000402ec7825 */ /* 0x002fc800078e02f8 */
[----:B---3--:R-:W-:-:S04]  /*42ab0*/  IMAD.WIDE R234, R2, 0x4, R242 ;  /* 0x0000000402ea7825 */ /* 0x008fc800078e02f2 */
[----:B----4-:R-:W-:-:S04]  /*42ac0*/  IMAD.WIDE R226, R2, 0x4, R244 ;  /* 0x0000000402e27825 */ /* 0x010fc800078e02f4 */
[----:B-----5:R-:W-:-:S04]  /*42ad0*/  IMAD.WIDE R222, R2, 0x4, R246 ;  /* 0x0000000402de7825 */ /* 0x020fc800078e02f6 */
[----:B------:R-:W-:Y:S01]  /*42ae0*/  IMAD R2, R232, 0x28, RZ ;  /* 0x00000028e8027824 */ /* 0x000fe200078e02ff */
        /* <DEDUP_REMOVED lines=39> */
[----:B-1----:R-:W-:-:S04]  /*42d60*/  IMAD.WIDE R236, R2, 0x4, R248 ;  /* 0x0000000402ec7825 */ /* 0x002fc800078e02f8 */
[----:B---3--:R-:W-:-:S04]  /*42d70*/  IMAD.WIDE R234, R2, 0x4, R242 ;  /* 0x0000000402ea7825 */ /* 0x008fc800078e02f2 */
[C---:B----4-:R-:W-:Y:S01]  /*42d80*/  IMAD.WIDE R226, R2.reuse, 0x4, R244 ;  /* 0x0000000402e27825 */ /* 0x050fe200078e02f4 */
[----:B------:R-:W-:Y:S01]  /*42d90*/  IADD3 R3, R241, -0x39, RZ ;  /* 0xffffffc7f1037810 */ /* 0x000fe20007ffe0ff */
[----:B------:R1:W-:Y:S02]  /*42da0*/  LDGSTS.E [R0+0x4c000], desc[UR32][R236.64], !P4 ;  /* 0x4c000000ec007fae */ /* 0x0003e4000e121860 */
        /* <DEDUP_REMOVED lines=38> */
[----:B------:R4:W-:Y:S01]  /*43010*/  STL.64 [R1+0xdf0], R226 ;  /* 0x000df0e201007387 */ /* 0x0009e20000100a00 */
[----:B------:R-:W-:-:S03]  /*43020*/  IMAD.WIDE R238, R2, 0x4, R248 ;  /* 0x0000000402ee7825 */ /* 0x000fc600078e02f8 */
[----:B------:R5:W-:Y:S01]  /*43030*/  STL.64 [R1+0xdf8], R222 ;  /* 0x000df8de01007387 */ /* 0x000be20000100a00 */
[----:B------:R-:W-:Y:S02]  /*43040*/  VIADD R3, R241, 0xfffffffa ;  /* 0xfffffffaf1037836 */ /* 0x000fe40000000000 */
[----:B-1----:R-:W-:-:S04]  /*43050*/  IMAD.WIDE R236, R2, 0x4, R242 ;  /* 0x0000000402ec7825 */ /* 0x002fc800078e02f2 */
[----:B---3--:R-:W-:-:S04]  /*43060*/  IMAD.WIDE R234, R2, 0x4, R244 ;  /* 0x0000000402ea7825 */ /* 0x008fc800078e02f4 */
[----:B----4-:R-:W-:Y:S01]  /*43070*/  IMAD.WIDE R226, R2, 0x4, R246 ;  /* 0x0000000402e27825 */ /* 0x010fe200078e02f6 */
[----:B------:R-:W-:Y:S04]  /*43080*/  STL.64 [R1+0xe00], R238 ;  /* 0x000e00ee01007387 */ /* 0x000fe80000100a00 */
[----:B------:R-:W-:Y:S01]  /*43090*/  LDGSTS.E [R0+0x4f000], desc[UR32][R238.64], !P1 ;  /* 0x4f000000ee007fae */ /* 0x000fe2000c921860 */
[----:B-----5:R-:W-:-:S03]  /*430a0*/  LOP3.LUT R222, R224, 0x20, RZ, 0x3c, !PT ;  /* 0x00000020e0de7812 */ /* 0x020fc600078e3cff */
[----:B------:R1:W-:Y:S04]  /*430b0*/  STL.64 [R1+0xe08], R236 ;  /* 0x000e08ec01007387 */ /* 0x0003e80000100a00 */
[----:B------:R1:W-:Y:S04]  /*430c0*/  LDGSTS.E [R0+0x4f100], desc[UR32][R236.64], !P1 ;  /* 0x4f100000ec007fae */ /* 0x0003e8000c921860 */
[----:B------:R3:W-:Y:S04]  /*430d0*/  STL.64 [R1+0xe10], R234 ;  /* 0x000e10ea01007387 */ /* 0x0007e80000100a00 */
[----:B------:R3:W-:Y:S01]  /*430e0*/  LDGSTS.E [R0+0x4f200], desc[UR32][R234.64], !P1 ;  /* 0x4f200000ea007fae */ /* 0x0007e2000c921860 */
[----:B------:R-:W-:-:S03]  /*430f0*/  VIADD R2, R222, UR4 ;  /* 0x00000004de027c36 */ /* 0x000fc60008000000 */
[----:B------:R4:W-:Y:S04]  /*43100*/  STL.64 [R1+0xe18], R226 ;  /* 0x000e18e201007387 */ /* 0x0009e80000100a00 */
[----:B------:R4:W-:Y:S01]  /*43110*/  LDGSTS.E [R0+0x4f300], desc[UR32][R226.64], !P1 ;  /* 0x4f300000e2007fae */ /* 0x0009e2000c921860 */
[----:B------:R-:W-:Y:S01]  /*43120*/  ISETP.GE.U32.AND P1, PT, R3, 0x7fffffbb, PT ;  /* 0x7fffffbb0300780c */ /* 0x000fe20003f26070 */
[----:B------:R-:W-:-:S04]  /*43130*/  IMAD.WIDE R222, R232, 0x4, R246 ;  /* 0x00000004e8de7825 */ /* 0x000fc800078e02f6 */
[----:B-1----:R-:W-:-:S04]  /*43140*/  IMAD.WIDE R236, R232, 0x4, R248 ;  /* 0x00000004e8ec7825 */ /* 0x002fc800078e02f8 */
[----:B---3--:R-:W-:-:S04]  /*43150*/  IMAD.WIDE R234, R232, 0x4, R242 ;  /* 0x00000004e8ea7825 */ /* 0x008fc800078e02f2 */
[C---:B----4-:R-:W-:Y:S01]  /*43160*/  IMAD.WIDE R226, R232.reuse, 0x4, R244 ;  /* 0x00000004e8e27825 */ /* 0x050fe200078e02f4 */
[----:B------:R1:W-:Y:S03]  /*43170*/  LDGSTS.E [R2+0x40400], desc[UR32][R236.64], !P4 ;  /* 0x40400000ec027fae */ /* 0x0003e6000e121860 */
[----:B------:R-:W-:Y:S01]  /*43180*/  IMAD R3, R232, 0x5, RZ ;  /* 0x00000005e8037824 */ /* 0x000fe200078e02ff */
[----:B------:R3:W-:Y:S04]  /*43190*/  LDGSTS.E [R2+0x40500], desc[UR32][R234.64], !P4 ;  /* 0x40500000ea027fae */ /* 0x0007e8000e121860 */
[----:B------:R1:W-:Y:S04]  /*431a0*/  STL.64 [R1+0xe20], R236 ;  /* 0x000e20ec01007387 */ /* 0x0003e80000100a00 */
[----:B------:R4:W-:Y:S04]  /*431b0*/  LDGSTS.E [R2+0x40600], desc[UR32][R226.64], !P4 ;  /* 0x40600000e2027fae */ /* 0x0009e8000e121860 */
        /* <DEDUP_REMOVED lines=35> */
[----:B------:R-:W-:Y:S01]  /*433f0*/  IADD3 R250, R241, -0x16, RZ ;  /* 0xffffffeaf1fa7810 */ /* 0x000fe20007ffe0ff */
        /* <DEDUP_REMOVED lines=180> */
[----:B------:R-:W-:-:S03]  /*43f40*/  IMAD.SHL.U32 R250, R232, 0x2, RZ ;  /* 0x00000002e8fa7824 */ /* 0x000fc600078e00ff */
[----:B------:R2:W-:Y:S01]  /*43f50*/  LDGSTS.E [R2+0x4f400], desc[UR32][R238.64], !P1 ;  /* 0x4f400000ee027fae */ /* 0x0005e2000c921860 */
[----:B-1----:R-:W-:-:S04]  /*43f60*/  IMAD.WIDE R236, R3, 0x4, R242 ;  /* 0x0000000403ec7825 */ /* 0x002fc800078e02f2 */
[----:B---3--:R-:W-:-:S04]  /*43f70*/  IMAD.WIDE R234, R3, 0x4, R244 ;  /* 0x0000000403ea7825 */ /* 0x008fc800078e02f4 */
[----:B----4-:R-:W-:Y:S01]  /*43f80*/  IMAD.WIDE R226, R3, 0x4, R246 ;  /* 0x0000000403e27825 */ /* 0x010fe200078e02f6 */
[----:B-----5:R-:W-:-:S03]  /*43f90*/  LOP3.LUT R223, R224, 0x40, RZ, 0x3c, !PT ;  /* 0x00000040e0df7812 */ /* 0x020fc600078e3cff */
[----:B------:R-:W-:Y:S01]  /*43fa0*/  VIADD R222, R241, 0xfffffff9 ;  /* 0xfffffff9f1de7836 */ /* 0x000fe20000000000 */
[----:B------:R2:W-:Y:S04]  /*43fb0*/  STL.64 [R1+0x1000], R238 ;  /* 0x001000ee01007387 */ /* 0x0005e80000100a00 */
[----:B------:R1:W-:Y:S04]  /*43fc0*/  LDGSTS.E [R2+0x4f500], desc[UR32][R236.64], !P1 ;  /* 0x4f500000ec027fae */ /* 0x0003e8000c921860 */
[----:B------:R1:W-:Y:S04]  /*43fd0*/  STL.64 [R1+0x1008], R236 ;  /* 0x001008ec01007387 */ /* 0x0003e80000100a00 */
[----:B------:R3:W-:Y:S01]  /*43fe0*/  LDGSTS.E [R2+0x4f600], desc[UR32][R234.64], !P1 ;  /* 0x4f600000ea027fae */ /* 0x0007e2000c921860 */
[----:B------:R-:W-:-:S03]  /*43ff0*/  VIADD R3, R223, UR4 ;  /* 0x00000004df037c36 */ /* 0x000fc60008000000 */
[----:B------:R3:W-:Y:S04]  /*44000*/  STL.64 [R1+0x1010], R234 ;  /* 0x001010ea01007387 */ /* 0x0007e80000100a00 */
[----:B------:R4:W-:Y:S04]  /*44010*/  LDGSTS.E [R2+0x4f700], desc[UR32][R226.64], !P1 ;  /* 0x4f700000e2027fae */ /* 0x0009e8000c921860 */
[----:B------:R4:W-:Y:S01]  /*44020*/  STL.64 [R1+0x1018], R226 ;  /* 0x001018e201007387 */ /* 0x0009e20000100a00 */
[----:B------:R-:W-:Y:S01]  /*44030*/  ISETP.GE.U32.AND P1, PT, R222, 0x7fffffba, PT ;  /* 0x7fffffbade00780c */ /* 0x000fe20003f26070 */
[----:B--2---:R-:W-:-:S04]  /*44040*/  IMAD.WIDE R238, R250, 0x4, R248 ;  /* 0x00000004faee7825 */ /* 0x004fc800078e02f8 */
[----:B-1----:R-:W-:-:S04]  /*44050*/  IMAD.WIDE R236, R250, 0x4, R242 ;  /* 0x00000004faec7825 */ /* 0x002fc800078e02f2 */
[----:B------:R-:W-:Y:S02]  /*44060*/  VIADD R222, R241, 0xfffffff5 ;  /* 0xfffffff5f1de7836 */ /* 0x000fe40000000000 */
[----:B---3--:R-:W-:-:S04]  /*44070*/  IMAD.WIDE R234, R250, 0x4, R244 ;  /* 0x00000004faea7825 */ /* 0x008fc800078e02f4 */
[----:B----4-:R-:W-:Y:S01]  /*44080*/  IMAD.WIDE R226, R250, 0x4, R246 ;  /* 0x00000004fae27825 */ /* 0x010fe200078e02f6 */
[----:B------:R1:W-:Y:S03]  /*44090*/  LDGSTS.E [R3+0x40800], desc[UR32][R238.64], !P4 ;  /* 0x40800000ee037fae */ /* 0x0003e6000e121860 */
        /* <DEDUP_REMOVED lines=11> */
[----:B--2---:R-:W-:-:S04]  /*44150*/  IMAD.WIDE R236, R250, 0x4, R242 ;  /* 0x00000004faec7825 */ /* 0x004fc800078e02f2 */
[----:B---3--:R-:W-:-:S04]  /*44160*/  IMAD.WIDE R234, R250, 0x4, R244 ;  /* 0x00000004faea7825 */ /* 0x008fc800078e02f4 */
[----:B----4-:R-:W-:-:S04]  /*44170*/  IMAD.WIDE R226, R250, 0x4, R246 ;  /* 0x00000004fae27825 */ /* 0x010fc800078e02f6 */
        /* <DEDUP_REMOVED lines=12> */
[----:B--2---:R-:W-:-:S04]  /*44240*/  IMAD.WIDE R236, R250, 0x4, R242 ;  /* 0x00000004faec7825 */ /* 0x004fc800078e02f2 */
[C---:B---3--:R-:W-:Y:S01]  /*44250*/  IMAD.WIDE R234, R250.reuse, 0x4, R244 ;  /* 0x00000004faea7825 */ /* 0x048fe200078e02f4 */
[----:B------:R1:W-:Y:S03]  /*44260*/  LDGSTS.E [R3+0x42800], desc[UR32][R238.64], !P4 ;  /* 0x42800000ee037fae */ /* 0x0003e6000e121860 */
[----:B----4-:R-:W-:-:S04]  /*44270*/  IMAD.WIDE R226, R250, 0x4, R246 ;  /* 0x00000004fae27825 */ /* 0x010fc800078e02f6 */
        /* <DEDUP_REMOVED lines=183> */
[----:B------:R4:W-:Y:S04]  /*44df0*/  LDGSTS.E [R3+0x4eb00], desc[UR32][R226.64], !P4 ;  /* 0x4eb00000e2037fae */ /* 0x0009e8000e121860 */
[----:B------:R1:W-:Y:S01]  /*44e00*/  STL.64 [R1+0x11e0], R238 ;  /* 0x0011e0ee01007387 */ /* 0x0003e20000100a00 */
[----:B------:R-:W-:-:S03]  /*44e10*/  ISETP.GE.U32.AND P4, PT, R222, 0x7fffffbd, PT ;  /* 0x7fffffbdde00780c */ /* 0x000fc60003f86070 */
[----:B------:R2:W-:Y:S04]  /*44e20*/  STL.64 [R1+0x11e8], R236 ;  /* 0x0011e8ec01007387 */ /* 0x0005e80000100a00 */
[----:B------:R3:W-:Y:S04]  /*44e30*/  STL.64 [R1+0x11f0], R234 ;  /* 0x0011f0ea01007387 */ /* 0x0007e80000100a00 */
[----:B------:R4:W-:Y:S01]  /*44e40*/  STL.64 [R1+0x11f8], R226 ;  /* 0x0011f8e201007387 */ /* 0x0009e20000100a00 */
[----:B------:R-:W-:Y:S01]  /*44e50*/  IMAD R223, R232, 0x3, RZ ;  /* 0x00000003e8df7824 */ /* 0x000fe200078e02ff */
[----:B------:R-:W-:Y:S01]  /*44e60*/  LOP3.LUT R224, R224, 0x60, RZ, 0x3c, !PT ;  /* 0x00000060e0e07812 */ /* 0x000fe200078e3cff */
[----:B------:R-:W-:-:S02]  /*44e70*/  VIADD R222, R241, 0xfffffff8 ;  /* 0xfffffff8f1de7836 */ /* 0x000fc40000000000 */
[----:B-1----:R-:W-:-:S04]  /*44e80*/  IMAD.WIDE R238, R250, 0x4, R248 ;  /* 0x00000004faee7825 */ /* 0x002fc800078e02f8 */
[----:B--2---:R-:W-:-:S04]  /*44e90*/  IMAD.WIDE R236, R250, 0x4, R242 ;  /* 0x00000004faec7825 */ /* 0x004fc800078e02f2 */
[----:B---3--:R-:W-:-:S04]  /*44ea0*/  IMAD.WIDE R234, R250, 0x4, R244 ;  /* 0x00000004faea7825 */ /* 0x008fc800078e02f4 */
[----:B----4-:R-:W-:Y:S01]  /*44eb0*/  IMAD.WIDE R226, R250, 0x4, R246 ;  /* 0x00000004fae27825 */ /* 0x010fe200078e02f6 */
[----:B------:R-:W-:Y:S04]  /*44ec0*/  STL.64 [R1+0x1200], R238 ;  /* 0x001200ee01007387 */ /* 0x000fe80000100a00 */
[----:B------:R-:W-:Y:S04]  /*44ed0*/  LDGSTS.E [R3+0x4f800], desc[UR32][R238.64], !P1 ;  /* 0x4f800000ee037fae */ /* 0x000fe8000c921860 */
[----:B------:R1:W-:Y:S04]  /*44ee0*/  STL.64 [R1+0x1208], R236 ;  /* 0x001208ec01007387 */ /* 0x0003e80000100a00 */
[----:B------:R1:W-:Y:S04]  /*44ef0*/  LDGSTS.E [R3+0x4f900], desc[UR32][R236.64], !P1 ;  /* 0x4f900000ec037fae */ /* 0x0003e8000c921860 */
[----:B------:R2:W-:Y:S04]  /*44f00*/  STL.64 [R1+0x1210], R234 ;  /* 0x001210ea01007387 */ /* 0x0005e80000100a00 */
[----:B------:R2:W-:Y:S01]  /*44f10*/  LDGSTS.E [R3+0x4fa00], desc[UR32][R234.64], !P1 ;  /* 0x4fa00000ea037fae */ /* 0x0005e2000c921860 */
[----:B------:R-:W-:-:S03]  /*44f20*/  IADD3 R250, R224, UR4, RZ ;  /* 0x00000004e0fa7c10 */ /* 0x000fc6000fffe0ff */
[----:B------:R3:W-:Y:S04]  /*44f30*/  STL.64 [R1+0x1218], R226 ;  /* 0x001218e201007387 */ /* 0x0007e80000100a00 */
[----:B------:R3:W-:Y:S01]  /*44f40*/  LDGSTS.E [R3+0x4fb00], desc[UR32][R226.64], !P1 ;  /* 0x4fb00000e2037fae */ /* 0x0007e2000c921860 */
[----:B------:R-:W-:Y:S01]  /*44f50*/  ISETP.GE.U32.AND P1, PT, R222, 0x7fffffb9, PT ;  /* 0x7fffffb9de00780c */ /* 0x000fe20003f26070 */
[----:B------:R-:W-:-:S04]  /*44f60*/  IMAD.WIDE R224, R223, 0x4, R246 ;  /* 0x00000004dfe07825 */ /* 0x000fc800078e02f6 */
[----:B------:R-:W-:Y:S02]  /*44f70*/  VIADD R222, R241, 0xfffffff4 ;  /* 0xfffffff4f1de7836 */ /* 0x000fe40000000000 */
[----:B-1----:R-:W-:-:S04]  /*44f80*/  IMAD.WIDE R236, R223, 0x4, R248 ;  /* 0x00000004dfec7825 */ /* 0x002fc800078e02f8 */
[----:B--2---:R-:W-:-:S04]  /*44f90*/  IMAD.WIDE R234, R223, 0x4, R242 ;  /* 0x00000004dfea7825 */ /* 0x004fc800078e02f2 */
[----:B---3--:R-:W-:Y:S01]  /*44fa0*/  IMAD.WIDE R226, R223, 0x4, R244 ;  /* 0x00000004dfe27825 */ /* 0x008fe200078e02f4 */
        /* <DEDUP_REMOVED lines=47> */
[----:B------:R2:W-:Y:S04]  /*452a0*/  LDGSTS.E [R250+0x43d00], desc[UR32][R234.64], !P1 ;  /* 0x43d00000eafa7fae */ /* 0x0005e8000c921860 */
[----:B------:R1:W-:Y:S04]  /*452b0*/  STL.64 [R1+0x1280], R236 ;  /* 0x001280ec01007387 */ /* 0x0003e80000100a00 */
[----:B------:R3:W-:Y:S01]  /*452c0*/  LDGSTS.E [R250+0x43e00], desc[UR32][R226.64], !P1 ;  /* 0x43e00000e2fa7fae */ /* 0x0007e2000c921860 */
[----:B------:R-:W-:-:S03]  /*452d0*/  IMAD.WIDE R238, R223, 0x4, R248 ;  /* 0x00000004dfee7825 */ /* 0x000fc600078e02f8 */
[----:B------:R2:W-:Y:S04]  /*452e0*/  STL.64 [R1+0x1288], R234 ;  /* 0x001288ea01007387 */ /* 0x0005e80000100a00 */
[----:B------:R4:W-:Y:S04]  /*452f0*/  LDGSTS.E [R250+0x43f00], desc[UR32][R224.64], !P1 ;  /* 0x43f00000e0fa7fae */ /* 0x0009e8000c921860 */
[----:B------:R3:W-:Y:S01]  /*45300*/  STL.64 [R1+0x1290], R226 ;  /* 0x001290e201007387 */ /* 0x0007e20000100a00 */
[----:B------:R-:W-:Y:S01]  /*45310*/  ISETP.GE.U32.AND P1, PT, R222, 0x7fffffa9, PT ;  /* 0x7fffffa9de00780c */ /* 0x000fe20003f26070 */
[----:B------:R-:W-:-:S02]  /*45320*/  VIADD R222, R241, 0xffffffe4 ;  /* 0xffffffe4f1de7836 */ /* 0x000fc40000000000 */
[----:B------:R4:W-:Y:S04]  /*45330*/  STL.64 [R1+0x1298], R224 ;  /* 0x001298e001007387 */ /* 0x0009e80000100a00 */
[----:B------:R5:W-:Y:S01]  /*45340*/  LDGSTS.E [R250+0x44c00], desc[UR32][R238.64], !P4 ;  /* 0x44c00000eefa7fae */ /* 0x000be2000e121860 */
[----:B-1----:R-:W-:-:S04]  /*45350*/  IMAD.WIDE R236, R223, 0x4, R242 ;  /* 0x00000004dfec7825 */ /* 0x002fc800078e02f2 */
[----:B--2---:R-:W-:-:S04]  /*45360*/  IMAD.WIDE R234, R223, 0x4, R244 ;  /* 0x00000004dfea7825 */ /* 0x004fc800078e02f4 */
[----:B---3--:R-:W-:-:S04]  /*45370*/  IMAD.WIDE R226, R223, 0x4, R246 ;  /* 0x00000004dfe27825 */ /* 0x008fc800078e02f6 */
[----:B----4-:R-:W-:Y:S01]  /*45380*/  IMAD R225, R232, 0x17, RZ ;  /* 0x00000017e8e17824 */ /* 0x010fe200078e02ff */
[----:B------:R1:W-:Y:S04]  /*45390*/  LDGSTS.E [R250+0x44d00], desc[UR32][R236.64], !P4 ;  /* 0x44d00000ecfa7fae */ /* 0x0003e8000e121860 */
[----:B------:R2:W-:Y:S04]  /*453a0*/  LDGSTS.E [R250+0x44e00], desc[UR32][R234.64], !P4 ;  /* 0x44e00000eafa7fae */ /* 0x0005e8000e121860 */
[----:B------:R3:W-:Y:S01]  /*453b0*/  LDGSTS.E [R250+0x44f00], desc[UR32][R226.64], !P4 ;  /* 0x44f00000e2fa7fae */ /* 0x0007e2000e121860 */
[----:B------:R-:W-:-:S03]  /*453c0*/  ISETP.GE.U32.AND P4, PT, R222, 0x7fffffa5, PT ;  /* 0x7fffffa5de00780c */ /* 0x000fc60003f86070 */
[----:B------:R5:W-:Y:S01]  /*453d0*/  STL.64 [R1+0x12a0], R238 ;  /* 0x0012a0ee01007387 */ /* 0x000be20000100a00 */
[----:B------:R-:W-:-:S03]  /*453e0*/  IMAD.WIDE R222, R225, 0x4, R248 ;  /* 0x00000004e1de7825 */ /* 0x000fc600078e02f8 */
[----:B------:R1:W-:Y:S04]  /*453f0*/  STL.64 [R1+0x12a8], R236 ;  /* 0x0012a8ec01007387 */ /* 0x0003e80000100a00 */
[----:B------:R2:W-:Y:S01]  /*45400*/  STL.64 [R1+0x12b0], R234 ;  /* 0x0012b0ea01007387 */ /* 0x0005e20000100a00 */
[----:B------:R-:W-:-:S03]  /*45410*/  VIADD R224, R241, 0xffffffe0 ;  /* 0xffffffe0f1e07836 */ /* 0x000fc60000000000 */
[----:B------:R3:W-:Y:S04]  /*45420*/  STL.64 [R1+0x12b8], R226 ;  /* 0x0012b8e201007387 */ /* 0x0007e80000100a00 */
[----:B------:R-:W-:Y:S01]  /*45430*/  LDGSTS.E [R250+0x45c00], desc[UR32][R222.64], !P1 ;  /* 0x45c00000defa7fae */ /* 0x000fe2000c921860 */
[----:B-----5:R-:W-:-:S04]  /*45440*/  IMAD.WIDE R238, R225, 0x4, R242 ;  /* 0x00000004e1ee7825 */ /* 0x020fc800078e02f2 */
[----:B-1----:R-:W-:-:S04]  /*45450*/  IMAD.WIDE R236, R225, 0x4, R244 ;  /* 0x00000004e1ec7825 */ /* 0x002fc800078e02f4 */
[----:B--2---:R-:W-:-:S04]  /*45460*/  IMAD.WIDE R234, R225, 0x4, R246 ;  /* 0x00000004e1ea7825 */ /* 0x004fc800078e02f6 */
[----:B---3--:R-:W-:Y:S01]  /*45470*/  IMAD R227, R232, 0x1b, RZ ;  /* 0x0000001be8e37824 */ /* 0x008fe200078e02ff */
[----:B------:R1:W-:Y:S04]  /*45480*/  LDGSTS.E [R250+0x45d00], desc[UR32][R238.64], !P1 ;  /* 0x45d00000eefa7fae */ /* 0x0003e8000c921860 */
[----:B------:R2:W-:Y:S04]  /*45490*/  LDGSTS.E [R250+0x45e00], desc[UR32][R236.64], !P1 ;  /* 0x45e00000ecfa7fae */ /* 0x0005e8000c921860 */
[----:B------:R3:W-:Y:S04]  /*454a0*/  STL.64 [R1+0x12c0], R222 ;  /* 0x0012c0de01007387 */ /* 0x0007e80000100a00 */
[----:B------:R4:W-:Y:S04]  /*454b0*/  LDGSTS.E [R250+0x45f00], desc[UR32][R234.64], !P1 ;  /* 0x45f00000eafa7fae */ /* 0x0009e8000c921860 */
[----:B------:R1:W-:Y:S01]  /*454c0*/  STL.64 [R1+0x12c8], R238 ;  /* 0x0012c8ee01007387 */ /* 0x0003e20000100a00 */
[----:B------:R-:W-:Y:S01]  /*454d0*/  ISETP.GE.U32.AND P1, PT, R224, 0x7fffffa1, PT ;  /* 0x7fffffa1e000780c */ /* 0x000fe20003f26070 */
[----:B------:R-:W-:-:S04]  /*454e0*/  IMAD.WIDE R224, R227, 0x4, R248 ;  /* 0x00000004e3e07825 */ /* 0x000fc800078e02f8 */
[----:B------:R-:W-:Y:S02]  /*454f0*/  VIADD R226, R241, 0xffffffdc ;  /* 0xffffffdcf1e27836 */ /* 0x000fe40000000000 */
[----:B------:R-:W-:Y:S01]  /*45500*/  IMAD R229, R232, 0x1f, RZ ;  /* 0x0000001fe8e57824 */ /* 0x000fe200078e02ff */
[----:B------:R-:W-:Y:S04]  /*45510*/  LDGSTS.E [R250+0x46c00], desc[UR32][R224.64], !P4 ;  /* 0x46c00000e0fa7fae */ /* 0x000fe8000e121860 */
[----:B---3--:R-:W3:Y:S04]  /*45520*/  LDL.LU.64 R222, [R1+0x54f0] ;  /* 0x0054f00001de7983 */ /* 0x008ee80000300a00 */
[----:B------:R2:W-:Y:S01]  /*45530*/  STL.64 [R1+0x12d0], R236 ;  /* 0x0012d0ec01007387 */ /* 0x0005e20000100a00 */
[----:B-1----:R-:W-:-:S03]  /*45540*/  IMAD.WIDE R238, R227, 0x4, R242 ;  /* 0x00000004e3ee7825 */ /* 0x002fc600078e02f2 */
[----:B------:R4:W-:Y:S04]  /*45550*/  STL.64 [R1+0x12d8], R234 ;  /* 0x0012d8ea01007387 */ /* 0x0009e80000100a00 */
[----:B------:R1:W-:Y:S04]  /*45560*/  STL.64 [R1+0x12e0], R224 ;  /* 0x0012e0e001007387 */ /* 0x0003e80000100a00 */
[----:B------:R5:W-:Y:S04]  /*45570*/  LDGSTS.E [R250+0x46d00], desc[UR32][R238.64], !P4 ;  /* 0x46d00000eefa7fae */ /* 0x000be8000e121860 */
[----:B------:R5:W-:Y:S01]  /*45580*/  STL.64 [R1+0x12e8], R238 ;  /* 0x0012e8ee01007387 */ /* 0x000be20000100a00 */
[----:B--2---:R-:W-:-:S04]  /*45590*/  IMAD.WIDE R236, R227, 0x4, R244 ;  /* 0x00000004e3ec7825 */ /* 0x004fc800078e02f4 */
[----:B----4-:R-:W-:Y:S01]  /*455a0*/  IMAD.WIDE R234, R227, 0x4, R246 ;  /* 0x00000004e3ea7825 */ /* 0x010fe200078e02f6 */
[----:B-1----:R-:W2:Y:S04]  /*455b0*/  LDL.LU.64 R224, [R1+0x54e8] ;  /* 0x0054e80001e07983 */ /* 0x002ea80000300a00 */
[----:B------:R1:W-:Y:S04]  /*455c0*/  LDGSTS.E [R250+0x46e00], desc[UR32][R236.64], !P4 ;  /* 0x46e00000ecfa7fae */ /* 0x0003e8000e121860 */
[----:B------:R4:W-:Y:S01]  /*455d0*/  LDGSTS.E [R250+0x46f00], desc[UR32][R234.64], !P4 ;  /* 0x46f00000eafa7fae */ /* 0x0009e2000e121860 */
[----:B------:R-:W-:Y:S01]  /*455e0*/  ISETP.GE.U32.AND P4, PT, R226, 0x7fffff9d, PT ;  /* 0x7fffff9de200780c */ /* 0x000fe20003f86070 */
[----:B------:R-:W-:-:S02]  /*455f0*/  IMAD.WIDE R226, R229, 0x4, R248 ;  /* 0x00000004e5e27825 */ /* 0x000fc400078e02f8 */
[----:B------:R1:W-:Y:S02]  /*45600*/  STL.64 [R1+0x12f0], R236 ;  /* 0x0012f0ec01007387 */ /* 0x0003e40000100a00 */
[C---:B-----5:R-:W-:Y:S02]  /*45610*/  IMAD.WIDE R238, R229.reuse, 0x4, R242 ;  /* 0x00000004e5ee7825 */ /* 0x060fe400078e02f2 */
[----:B------:R4:W-:Y:S04]  /*45620*/  STL.64 [R1+0x12f8], R234 ;  /* 0x0012f8ea01007387 */ /* 0x0009e80000100a00 */
[----:B------:R-:W-:Y:S04]  /*45630*/  LDGSTS.E [R250+0x47c00], desc[UR32][R226.64], !P1 ;  /* 0x47c00000e2fa7fae */ /* 0x000fe8000c921860 */
[----:B------:R5:W-:Y:S01]  /*45640*/  LDGSTS.E [R250+0x47d00], desc[UR32][R238.64], !P1 ;  /* 0x47d00000eefa7fae */ /* 0x000be2000c921860 */
[----:B-1----:R-:W-:-:S04]  /*45650*/  IMAD.WIDE R236, R229, 0x4, R244 ;  /* 0x00000004e5ec7825 */ /* 0x002fc800078e02f4 */
[----:B----4-:R-:W-:-:S04]  /*45660*/  IMAD.WIDE R234, R229, 0x4, R246 ;  /* 0x00000004e5ea7825 */ /* 0x010fc800078e02f6 */
[----:B------:R-:W-:Y:S01]  /*45670*/  IMAD R229, R232, 0x23, RZ ;  /* 0x00000023e8e57824 */ /* 0x000fe200078e02ff */
[----:B------:R1:W-:Y:S04]  /*45680*/  STL.64 [R1+0x1300], R226 ;  /* 0x001300e201007387 */ /* 0x0003e80000100a00 */
[----:B------:R4:W-:Y:S04]  /*45690*/  LDGSTS.E [R250+0x47e00], desc[UR32][R236.64], !P1 ;  /* 0x47e00000ecfa7fae */ /* 0x0009e8000c921860 */
[----:B------:R4:W-:Y:S01]  /*456a0*/  LDGSTS.E [R250+0x47f00], desc[UR32][R234.64], !P1 ;  /* 0x47f00000eafa7fae */ /* 0x0009e2000c921860 */
[----:B------:R-:W-:-:S03]  /*456b0*/  ISETP.GE.U32.AND P1, PT, R231, 0x7fffff99, PT ;  /* 0x7fffff99e700780c */ /* 0x000fc60003f26070 */
[----:B------:R5:W-:Y:S01]  /*456c0*/  STL.64 [R1+0x1308], R238 ;  /* 0x001308ee01007387 */ /* 0x000be20000100a00 */
[----:B------:R-:W-:Y:S01]  /*456d0*/  IADD3 R231, R241, -0x2c, RZ ;  /* 0xffffffd4f1e77810 */ /* 0x000fe20007ffe0ff */
[----:B------:R-:W-:-:S05]  /*456e0*/  IMAD.WIDE R240, R229, 0x4, R248 ;  /* 0x00000004e5f07825 */ /* 0x000fca00078e02f8 */
[----:B------:R4:W-:Y:S04]  /*456f0*/  LDGSTS.E [R250+0x48c00], desc[UR32][R240.64], !P4 ;  /* 0x48c00000f0fa7fae */ /* 0x0009e8000e121860 */
[----:B-1----:R-:W2:Y:S04]  /*45700*/  LDL.LU.64 R226, [R1+0x54e0] ;  /* 0x0054e00001e27983 */ /* 0x002ea80000300a00 */
[----:B------:R4:W-:Y:S01]  /*45710*/  STL.64 [R1+0x1310], R236 ;  /* 0x001310ec01007387 */ /* 0x0009e20000100a00 */
[----:B-----5:R-:W-:-:S03]  /*45720*/  IMAD.WIDE R238, R229, 0x4, R242 ;  /* 0x00000004e5ee7825 */ /* 0x020fc600078e02f2 */
[----:B------:R1:W-:Y:S04]  /*45730*/  STL.64 [R1+0x1318], R234 ;  /* 0x001318ea01007387 */ /* 0x0003e80000100a00 */
[----:B------:R5:W-:Y:S04]  /*45740*/  STL.64 [R1+0x1320], R240 ;  /* 0x001320f001007387 */ /* 0x000be80000100a00 */
[----:B------:R5:W-:Y:S04]  /*45750*/  LDGSTS.E [R250+0x48d00], desc[UR32][R238.64], !P4 ;  /* 0x48d00000eefa7fae */ /* 0x000be8000e121860 */
[----:B------:R5:W-:Y:S01]  /*45760*/  STL.64 [R1+0x1328], R238 ;  /* 0x001328ee01007387 */ /* 0x000be20000100a00 */
[----:B----4-:R-:W-:-:S04]  /*45770*/  IMAD.WIDE R236, R229, 0x4, R244 ;  /* 0x00000004e5ec7825 */ /* 0x010fc800078e02f4 */
[----:B-1----:R-:W-:-:S04]  /*45780*/  IMAD.WIDE R234, R229, 0x4, R246 ;  /* 0x00000004e5ea7825 */ /* 0x002fc800078e02f6 */
[----:B------:R-:W-:Y:S01]  /*45790*/  IMAD R229, R232, 0x27, RZ ;  /* 0x00000027e8e57824 */ /* 0x000fe200078e02ff */
[----:B------:R1:W-:Y:S04]  /*457a0*/  LDGSTS.E [R250+0x48e00], desc[UR32][R236.64], !P4 ;  /* 0x48e00000ecfa7fae */ /* 0x0003e8000e121860 */
[----:B------:R4:W-:Y:S01]  /*457b0*/  LDGSTS.E [R250+0x48f00], desc[UR32][R234.64], !P4 ;  /* 0x48f00000eafa7fae */ /* 0x0009e2000e121860 */
[----:B------:R-:W-:-:S03]  /*457c0*/  ISETP.GE.U32.AND P4, PT, R231, 0x7fffff95, PT ;  /* 0x7fffff95e700780c */ /* 0x000fc60003f86070 */
[----:B------:R1:W-:Y:S01]  /*457d0*/  STL.64 [R1+0x1330], R236 ;  /* 0x001330ec01007387 */ /* 0x0003e20000100a00 */
[----:B-----5:R-:W-:-:S03]  /*457e0*/  IMAD.WIDE R240, R229, 0x4, R248 ;  /* 0x00000004e5f07825 */ /* 0x020fc600078e02f8 */
[----:B------:R4:W-:Y:S01]  /*457f0*/  STL.64 [R1+0x1338], R234 ;  /* 0x001338ea01007387 */ /* 0x0009e20000100a00 */
[----:B------:R-:W-:-:S03]  /*45800*/  IMAD.WIDE R238, R229, 0x4, R242 ;  /* 0x00000004e5ee7825 */ /* 0x000fc600078e02f2 */
[----:B------:R5:W-:Y:S04]  /*45810*/  STL.64 [R1+0x1348], R240 ;  /* 0x001348f001007387 */ /* 0x000be80000100a00 */
[----:B------:R5:W-:Y:S04]  /*45820*/  LDGSTS.E [R250+0x49c00], desc[UR32][R240.64], !P1 ;  /* 0x49c00000f0fa7fae */ /* 0x000be8000c921860 */
[----:B------:R5:W-:Y:S04]  /*45830*/  STL.64 [R1+0x1350], R238 ;  /* 0x001350ee01007387 */ /* 0x000be80000100a00 */
[----:B------:R5:W-:Y:S01]  /*45840*/  LDGSTS.E [R250+0x49d00], desc[UR32][R238.64], !P1 ;  /* 0x49d00000eefa7fae */ /* 0x000be2000c921860 */
[----:B-1----:R-:W-:-:S04]  /*45850*/  IMAD.WIDE R236, R229, 0x4, R244 ;  /* 0x00000004e5ec7825 */ /* 0x002fc800078e02f4 */
[----:B----4-:R-:W-:-:S04]  /*45860*/  IMAD.WIDE R234, R229, 0x4, R246 ;  /* 0x00000004e5ea7825 */ /* 0x010fc800078e02f6 */
[----:B------:R-:W-:Y:S01]  /*45870*/  IMAD R229, R232, 0x2b, RZ ;  /* 0x0000002be8e57824 */ /* 0x000fe200078e02ff */
[----:B------:R1:W-:Y:S04]  /*45880*/  STL.64 [R1+0x1358], R236 ;  /* 0x001358ec01007387 */ /* 0x0003e80000100a00 */
[----:B------:R1:W-:Y:S04]  /*45890*/  LDGSTS.E [R250+0x49e00], desc[UR32][R236.64], !P1 ;  /* 0x49e00000ecfa7fae */ /* 0x0003e8000c921860 */
[----:B------:R4:W-:Y:S01]  /*458a0*/  STL.64 [R1+0x1360], R234 ;  /* 0x001360ea01007387 */ /* 0x0009e20000100a00 */
[----:B-----5:R-:W-:-:S03]  /*458b0*/  IMAD.WIDE R240, R229, 0x4, R248 ;  /* 0x00000004e5f07825 */ /* 0x020fc600078e02f8 */
[----:B------:R4:W-:Y:S01]  /*458c0*/  LDGSTS.E [R250+0x49f00], desc[UR32][R234.64], !P1 ;  /* 0x49f00000eafa7fae */ /* 0x0009e2000c921860 */
[----:B------:R-:W-:Y:S01]  /*458d0*/  IMAD.WIDE R238, R229, 0x4, R242 ;  /* 0x00000004e5ee7825 */ /* 0x000fe200078e02f2 */
[----:B------:R-:W-:-:S03]  /*458e0*/  ISETP.GE.U32.AND P1, PT, R230, 0x7fffff81, PT ;  /* 0x7fffff81e600780c */ /* 0x000fc60003f26070 */
[C---:B------:R-:W-:Y:S01]  /*458f0*/  IMAD.WIDE R230, R229.reuse, 0x4, R246 ;  /* 0x00000004e5e67825 */ /* 0x040fe200078e02f6 */
[----:B------:R5:W-:Y:S04]  /*45900*/  LDGSTS.E [R250+0x4ac00], desc[UR32][R240.64], !P4 ;  /* 0x4ac00000f0fa7fae */ /* 0x000be8000e121860 */
[----:B------:R5:W-:Y:S01]  /*45910*/  LDGSTS.E [R250+0x4ad00], desc[UR32][R238.64], !P4 ;  /* 0x4ad00000eefa7fae */ /* 0x000be2000e121860 */
[----:B-1----:R-:W-:Y:S01]  /*45920*/  IMAD.WIDE R236, R229, 0x4, R244 ;  /* 0x00000004e5ec7825 */ /* 0x002fe200078e02f4 */
[----:B----4-:R-:W1:Y:S02]  /*45930*/  LDC R234, c[0x0][0x230] ;  /* 0x00008c00ffea7b82 */ /* 0x010e640000000800 */
[----:B------:R5:W-:Y:S04]  /*45940*/  STL.64 [R1+0x1368], R240 ;  /* 0x001368f001007387 */ /* 0x000be80000100a00 */
[----:B------:R-:W-:Y:S04]  /*45950*/  LDGSTS.E [R250+0x4ae00], desc[UR32][R236.64], !P4 ;  /* 0x4ae00000ecfa7fae */ /* 0x000fe8000e121860 */
[----:B------:R4:W-:Y:S01]  /*45960*/  LDGSTS.E [R250+0x4af00], desc[UR32][R230.64], !P4 ;  /* 0x4af00000e6fa7fae */ /* 0x0009e2000e121860 */
[----:B------:R-:W-:Y:S01]  /*45970*/  ISETP.NE.U32.AND P4, PT, R251, RZ, PT ;  /* 0x000000fffb00720c */ /* 0x000fe20003f85070 */
[----:B------:R-:W-:-:S02]  /*45980*/  IMAD R251, R232, 0x2f, RZ ;  /* 0x0000002fe8fb7824 */ /* 0x000fc400078e02ff */
[----:B------:R4:W-:Y:S04]  /*45990*/  STL.64 [R1+0x1370], R238 ;  /* 0x001370ee01007387 */ /* 0x0009e80000100a00 */
[----:B------:R-:W-:Y:S01]  /*459a0*/  STL.64 [R1+0x1378], R236 ;  /* 0x001378ec01007387 */ /* 0x000fe20000100a00 */
[----:B------:R-:W-:-:S03]  /*459b0*/  IMAD.WIDE R228, R251, 0x4, R248 ;  /* 0x00000004fbe47825 */ /* 0x000fc600078e02f8 */
[----:B------:R4:W-:Y:S01]  /*459c0*/  STL.64 [R1+0x1380], R230 ;  /* 0x001380e601007387 */ /* 0x0009e20000100a00 */
[----:B------:R-:W3:Y:S01]  /*459d0*/  LDC R235, c[0x0][0x230] ;  /* 0x00008c00ffeb7b82 */ /* 0x000ee20000000800 */
[C---:B-----5:R-:W-:Y:S02]  /*459e0*/  IMAD.WIDE R240, R251.reuse, 0x4, R242 ;  /* 0x00000004fbf07825 */ /* 0x060fe400078e02f2 */
[----:B------:R5:W-:Y:S04]  /*459f0*/  STL.64 [R1+0x1388], R228 ;  /* 0x001388e401007387 */ /* 0x000be80000100a00 */
[----:B------:R-:W-:Y:S01]  /*45a00*/  LDGSTS.E [R250+0x4bc00], desc[UR32][R228.64], !P0 ;  /* 0x4bc00000e4fa7fae */ /* 0x000fe2000c121860 */
[----:B----4-:R-:W-:-:S04]  /*45a10*/  IMAD.WIDE R238, R251, 0x4, R244 ;  /* 0x00000004fbee7825 */ /* 0x010fc800078e02f4 */
[----:B------:R-:W-:Y:S02]  /*45a20*/  IMAD R230, R232, 0x33, RZ ;  /* 0x00000033e8e67824 */ /* 0x000fe400078e02ff */
[----:B------:R-:W-:Y:S01]  /*45a30*/  IMAD.WIDE R236, R251, 0x4, R246 ;  /* 0x00000004fbec7825 */ /* 0x000fe200078e02f6 */
[----:B------:R4:W-:Y:S01]  /*45a40*/  STL.64 [R1+0x1390], R240 ;  /* 0x001390f001007387 */ /* 0x0009e20000100a00 */
[----:B------:R-:W-:-:S03]  /*45a50*/  SEL R251, R252, RZ, P6 ;  /* 0x000000fffcfb7207 */ /* 0x000fc60003000000 */
[----:B------:R4:W-:Y:S04]  /*45a60*/  LDGSTS.E [R250+0x4bd00], desc[UR32][R240.64], !P0 ;  /* 0x4bd00000f0fa7fae */ /* 0x0009e8000c121860 */
[----:B------:R4:W-:Y:S04]  /*45a70*/  LDGSTS.E [R250+0x4be00], desc[UR32][R238.64], !P0 ;  /* 0x4be00000eefa7fae */ /* 0x0009e8000c121860 */
[----:B------:R4:W-:Y:S04]  /*45a80*/  LDGSTS.E [R250+0x4bf00], desc[UR32][R236.64], !P0 ;  /* 0x4bf00000ecfa7fae */ /* 0x0009e8000c121860 */
[----:B-----5:R-:W5:Y:S04]  /*45a90*/  LDL.LU.64 R228, [R1+0x54d8] ;  /* 0x0054d80001e47983 */ /* 0x020f680000300a00 */
[----:B------:R4:W-:Y:S04]  /*45aa0*/  STL.64 [R1+0x1398], R238 ;  /* 0x001398ee01007387 */ /* 0x0009e80000100a00 */
[----:B------:R4:W-:Y:S01]  /*45ab0*/  STL.64 [R1+0x13a0], R236 ;  /* 0x0013a0ec01007387 */ /* 0x0009e20000100a00 */
[----:B------:R-:W-:Y:S01]  /*45ac0*/  ISETP.NE.U32.AND P0, PT, R251, RZ, PT ;  /* 0x000000fffb00720c */ /* 0x000fe20003f05070 */
[----:B-1----:R-:W-:-:S02]  /*45ad0*/  VIADD R251, R234, 0xffffffbf ;  /* 0xffffffbfeafb7836 */ /* 0x002fc40000000000 */
[----:B------:R-:W1:Y:S01]  /*45ae0*/  LDC R234, c[0x0][0x230] ;  /* 0x00008c00ffea7b82 */ /* 0x000e620000000800 */
[----:B----4-:R-:W-:-:S04]  /*45af0*/  IMAD.WIDE R240, R230, 0x4, R248 ;  /* 0x00000004e6f07825 */ /* 0x010fc800078e02f8 */
[----:B------:R-:W-:-:S04]  /*45b00*/  IMAD.WIDE R238, R230, 0x4, R242 ;  /* 0x00000004e6ee7825 */ /* 0x000fc800078e02f2 */
[----:B------:R-:W-:-:S04]  /*45b10*/  IMAD.WIDE R236, R230, 0x4, R244 ;  /* 0x00000004e6ec7825 */ /* 0x000fc800078e02f4 */
[----:B------:R-:W-:Y:S01]  /*45b20*/  IMAD.WIDE R230, R230, 0x4, R246 ;  /* 0x00000004e6e67825 */ /* 0x000fe200078e02f6 */
[----:B------:R4:W-:Y:S04]  /*45b30*/  LDGSTS.E [R250+0x4cc00], desc[UR32][R240.64], !P3 ;  /* 0x4cc00000f0fa7fae */ /* 0x0009e8000d921860 */
[----:B------:R4:W-:Y:S04]  /*45b40*/  LDGSTS.E [R250+0x4cd00], desc[UR32][R238.64], !P3 ;  /* 0x4cd00000eefa7fae */ /* 0x0009e8000d921860 */
[----:B------:R-:W-:Y:S04]  /*45b50*/  LDGSTS.E [R250+0x4ce00], desc[UR32][R236.64], !P3 ;  /* 0x4ce00000ecfa7fae */ /* 0x000fe8000d921860 */
[----:B------:R4:W-:Y:S01]  /*45b60*/  LDGSTS.E [R250+0x4cf00], desc[UR32][R230.64], !P3 ;  /* 0x4cf00000e6fa7fae */ /* 0x0009e2000d921860 */
[----:B------:R-:W-:-:S03]  /*45b70*/  ISETP.GE.U32.AND P3, PT, R251, 0x7fffff80, PT ;  /* 0x7fffff80fb00780c */ /* 0x000fc60003f66070 */
[----:B------:R4:W-:Y:S01]  /*45b80*/  STL.64 [R1+0x13a8], R240 ;  /* 0x0013a8f001007387 */ /* 0x0009e20000100a00 */
[----:B------:R-:W-:-:S03]  /*45b90*/  IMAD R251, R232, 0x37, RZ ;  /* 0x00000037e8fb7824 */ /* 0x000fc600078e02ff */
[----:B------:R1:W-:Y:S04]  /*45ba0*/  STL.64 [R1+0x13b0], R238 ;  /* 0x0013b0ee01007387 */ /* 0x0003e80000100a00 */
[----:B------:R-:W-:Y:S04]  /*45bb0*/  STL.64 [R1+0x13b8], R236 ;  /* 0x0013b8ec01007387 */ /* 0x000fe80000100a00 */
[----:B------:R1:W-:Y:S01]  /*45bc0*/  STL.64 [R1+0x13c0], R230 ;  /* 0x0013c0e601007387 */ /* 0x0003e20000100a00 */
[----:B------:R-:W-:Y:S02]  /*45bd0*/  IMAD R252, R232, 0x3b, RZ ;  /* 0x0000003be8fc7824 */ /* 0x000fe400078e02ff */
[----:B----4-:R-:W-:-:S04]  /*45be0*/  IMAD.WIDE R240, R251, 0x4, R242 ;  /* 0x00000004fbf07825 */ /* 0x010fc800078e02f2 */
[----:B-1----:R-:W-:-:S04]  /*45bf0*/  IMAD.WIDE R238, R251, 0x4, R244 ;  /* 0x00000004fbee7825 */ /* 0x002fc800078e02f4 */
[----:B------:R-:W-:-:S04]  /*45c00*/  IMAD.WIDE R230, R251, 0x4, R248 ;  /* 0x00000004fbe67825 */ /* 0x000fc800078e02f8 */
[----:B------:R-:W-:-:S04]  /*45c10*/  IMAD.WIDE R236, R251, 0x4, R246 ;  /* 0x00000004fbec7825 */ /* 0x000fc800078e02f6 */
[----:B------:R-:W-:Y:S01]  /*45c20*/  VIADD R251, R233, 0xffffffbb ;  /* 0xffffffbbe9fb7836 */ /* 0x000fe20000000000 */
[----:B------:R-:W-:Y:S04]  /*45c30*/  LDGSTS.E [R250+0x4dc00], desc[UR32][R230.64], !P2 ;  /* 0x4dc00000e6fa7fae */ /* 0x000fe8000d121860 */
[----:B------:R1:W-:Y:S04]  /*45c40*/  LDGSTS.E [R250+0x4dd00], desc[UR32][R240.64], !P2 ;  /* 0x4dd00000f0fa7fae */ /* 0x0003e8000d121860 */
[----:B------:R4:W-:Y:S04]  /*45c50*/  STL.64 [R1+0x13c8], R230 ;  /* 0x0013c8e601007387 */ /* 0x0009e80000100a00 */
[----:B------:R3:W-:Y:S04]  /*45c60*/  LDGSTS.E [R250+0x4de00], desc[UR32][R238.64], !P2 ;  /* 0x4de00000eefa7fae */ /* 0x0007e8000d121860 */
[----:B------:R1:W-:Y:S04]  /*45c70*/  STL.64 [R1+0x13d0], R240 ;  /* 0x0013d0f001007387 */ /* 0x0003e80000100a00 */
[----:B------:R3:W-:Y:S01]  /*45c80*/  LDGSTS.E [R250+0x4df00], desc[UR32][R236.64], !P2 ;  /* 0x4df00000ecfa7fae */ /* 0x0007e2000d121860 */
[----:B------:R-:W-:Y:S01]  /*45c90*/  ISETP.GE.U32.AND P2, PT, R251, 0x7fffff7c, PT ;  /* 0x7fffff7cfb00780c */ /* 0x000fe20003f46070 */
[----:B------:R-:W-:-:S02]  /*45ca0*/  IMAD R251, R232, 0x3f, RZ ;  /* 0x0000003fe8fb7824 */ /* 0x000fc400078e02ff */
[----:B------:R-:W-:-:S05]  /*45cb0*/  IMAD.WIDE R232, R252, 0x4, R248 ;  /* 0x00000004fce87825 */ /* 0x000fca00078e02f8 */
[----:B------:R-:W-:Y:S04]  /*45cc0*/  LDGSTS.E [R250+0x4ec00], desc[UR32][R232.64], !P5 ;  /* 0x4ec00000e8fa7fae */ /* 0x000fe8000e921860 */
[----:B----4-:R-:W4:Y:S04]  /*45cd0*/  LDL.LU.64 R230, [R1+0x54d0] ;  /* 0x0054d00001e67983 */ /* 0x010f280000300a00 */
[----:B------:R3:W-:Y:S04]  /*45ce0*/  STL.64 [R1+0x13d8], R238 ;  /* 0x0013d8ee01007387 */ /* 0x0007e80000100a00 */
[----:B------:R3:W-:Y:S01]  /*45cf0*/  STL.64 [R1+0x13e0], R236 ;  /* 0x0013e0ec01007387 */ /* 0x0007e20000100a00 */
[----:B-1----:R-:W-:-:S03]  /*45d00*/  IMAD.WIDE R240, R252, 0x4, R242 ;  /* 0x00000004fcf07825 */ /* 0x002fc600078e02f2 */
[----:B------:R1:W-:Y:S04]  /*45d10*/  STL.64 [R1+0x13e8], R232 ;  /* 0x0013e8e801007387 */ /* 0x0003e80000100a00 */
[----:B------:R2:W-:Y:S04]  /*45d20*/  STL.64 [R1+0x13f0], R240 ;  /* 0x0013f0f001007387 */ /* 0x0005e80000100a00 */
[----:B------:R2:W-:Y:S01]  /*45d30*/  LDGSTS.E [R250+0x4ed00], desc[UR32][R240.64], !P5 ;  /* 0x4ed00000f0fa7fae */ /* 0x0005e2000e921860 */
[----:B---3--:R-:W-:-:S04]  /*45d40*/  IMAD.WIDE R238, R252, 0x4, R244 ;  /* 0x00000004fcee7825 */ /* 0x008fc800078e02f4 */
[----:B------:R-:W-:-:S04]  /*45d50*/  IMAD.WIDE R236, R252, 0x4, R246 ;  /* 0x00000004fcec7825 */ /* 0x000fc800078e02f6 */
[----:B------:R-:W-:Y:S01]  /*45d60*/  VIADD R252, R235, 0xffffffb7 ;  /* 0xffffffb7ebfc7836 */ /* 0x000fe20000000000 */
[----:B-1----:R-:W3:Y:S04]  /*45d70*/  LDL.LU.64 R232, [R1+0x54c8] ;  /* 0x0054c80001e87983 */ /* 0x002ee80000300a00 */
[----:B------:R1:W-:Y:S04]  /*45d80*/  STL.64 [R1+0x13f8], R238 ;  /* 0x0013f8ee01007387 */ /* 0x0003e80000100a00 */
[----:B------:R1:W-:Y:S01]  /*45d90*/  LDGSTS.E [R250+0x4ee00], desc[UR32][R238.64], !P5 ;  /* 0x4ee00000eefa7fae */ /* 0x0003e2000e921860 */
[----:B------:R-:W-:Y:S01]  /*45da0*/  ISETP.GE.U32.AND P6, PT, R252, 0x7fffff78, PT ;  /* 0x7fffff78fc00780c */ /* 0x000fe20003fc6070 */
[----:B------:R-:W-:-:S02]  /*45db0*/  VIADD R252, R234, 0xffffffb3 ;  /* 0xffffffb3eafc7836 */ /* 0x000fc40000000000 */
[----:B------:R1:W-:Y:S04]  /*45dc0*/  STL.64 [R1+0x1400], R236 ;  /* 0x001400ec01007387 */ /* 0x0003e80000100a00 */
[----:B------:R1:W-:Y:S01]  /*45dd0*/  LDGSTS.E [R250+0x4ef00], desc[UR32][R236.64], !P5 ;  /* 0x4ef00000ecfa7fae */ /* 0x0003e2000e921860 */
[----:B------:R-:W-:-:S04]  /*45de0*/  IMAD.WIDE R234, R251, 0x4, R248 ;  /* 0x00000004fbea7825 */ /* 0x000fc800078e02f8 */
[----:B--2---:R-:W-:-:S04]  /*45df0*/  IMAD.WIDE R240, R251, 0x4, R246 ;  /* 0x00000004fbf07825 */ /* 0x004fc800078e02f6 */
[C---:B-1----:R-:W-:Y:S01]  /*45e00*/  IMAD.WIDE R238, R251.reuse, 0x4, R244 ;  /* 0x00000004fbee7825 */ /* 0x042fe200078e02f4 */
[----:B------:R1:W-:Y:S04]  /*45e10*/  STL.64 [R1+0x1408], R234 ;  /* 0x001408ea01007387 */ /* 0x0003e80000100a00 */
[----:B------:R-:W-:Y:S01]  /*45e20*/  LDGSTS.E [R250+0x4fc00], desc[UR32][R234.64], !P1 ;  /* 0x4fc00000eafa7fae */ /* 0x000fe2000c921860 */
[----:B------:R-:W-:Y:S02]  /*45e30*/  IMAD.WIDE R236, R251, 0x4, R242 ;  /* 0x00000004fbec7825 */ /* 0x000fe400078e02f2 */
[----:B------:R-:W2:Y:S03]  /*45e40*/  LDC R251, c[0x0][0x230] ;  /* 0x00008c00fffb7b82 */ /* 0x000ea60000000800 */
[----:B------:R1:W-:Y:S04]  /*45e50*/  STL.64 [R1+0x1410], R236 ;  /* 0x001410ec01007387 */ /* 0x0003e80000100a00 */
[----:B------:R-:W-:Y:S04]  /*45e60*/  LDGSTS.E [R250+0x4fd00], desc[UR32][R236.64], !P1 ;  /* 0x4fd00000ecfa7fae */ /* 0x000fe8000c921860 */
[----:B-1----:R-:W3:Y:S04]  /*45e70*/  LDL.LU.64 R234, [R1+0x54c0] ;  /* 0x0054c00001ea7983 */ /* 0x002ee80000300a00 */
[----:B------:R1:W-:Y:S04]  /*45e80*/  STL.64 [R1+0x1418], R238 ;  /* 0x001418ee01007387 */ /* 0x0003e80000100a00 */
[----:B------:R-:W-:Y:S04]  /*45e90*/  LDGSTS.E [R250+0x4fe00], desc[UR32][R238.64], !P1 ;  /* 0x4fe00000eefa7fae */ /* 0x000fe8000c921860 */
[----:B------:R-:W-:Y:S04]  /*45ea0*/  LDGSTS.E [R250+0x4ff00], desc[UR32][R240.64], !P1 ;  /* 0x4ff00000f0fa7fae */ /* 0x000fe8000c921860 */
[----:B------:R-:W3:Y:S04]  /*45eb0*/  LDL.LU.64 R236, [R1+0x54b8] ;  /* 0x0054b80001ec7983 */ /* 0x000ee80000300a00 */
[----:B------:R2:W-:Y:S04]  /*45ec0*/  STL.64 [R1+0x1420], R240 ;  /* 0x001420f001007387 */ /* 0x0005e80000100a00 */
[----:B-1----:R-:W3:Y:S04]  /*45ed0*/  LDL.LU.64 R238, [R1+0x54b0] ;  /* 0x0054b00001ee7983 */ /* 0x002ee80000300a00 */
[----:B--2---:R-:W2:Y:S01]  /*45ee0*/  LDL.LU.64 R240, [R1+0x54a8] ;  /* 0x0054a80001f07983 */ /* 0x004ea20000300a00 */
[----:B------:R-:W-:-:S02]  /*45ef0*/  ISETP.GE.U32.AND P5, PT, R252, 0x7fffff74, PT ;  /* 0x7fffff74fc00780c */ /* 0x000fc40003fa6070 */
[----:B------:R-:W1:Y:S01]  /*45f00*/  LDC R252, c[0x0][0x238] ;  /* 0x00008e00fffc7b82 */ /* 0x000e620000000800 */
[----:B------:R-:W-:-:S05]  /*45f10*/  VIADD R251, R251, 0xffffffaf ;  /* 0xffffffaffbfb7836 */ /* 0x000fca0000000000 */
[----:B------:R-:W-:Y:S01]  /*45f20*/  ISETP.GE.U32.AND P1, PT, R251, 0x7fffff70, PT ;  /* 0x7fffff70fb00780c */ /* 0x000fe20003f26070 */
[----:B-1----:R-:W-:Y:S01]  /*45f30*/  IMAD.SHL.U32 R252, R252, 0x40, RZ ;  /* 0x00000040fcfc7824 */ /* 0x002fe200078e00ff */
[----:B------:R-:W1:Y:S02]  /*45f40*/  S2R R251, SR_TID.X ;  /* 0x0000000000fb7919 */ /* 0x000e640000002100 */
[----:B-1----:R-:W-:-:S05]  /*45f50*/  LOP3.LUT R251, R251, 0x3f, RZ, 0xc0, !PT ;  /* 0x0000003ffbfb7812 */ /* 0x002fca00078ec0ff */
[----:B------:R-:W-:-:S05]  /*45f60*/  IMAD.SHL.U32 R251, R251, 0x4, RZ ;  /* 0x00000004fbfb7824 */ /* 0x000fca00078e00ff */
[C---:B------:R-:W-:Y:S02]  /*45f70*/  LOP3.LUT R252, R251.reuse, 0x10, RZ, 0x3c, !PT ;  /* 0x00000010fbfc7812 */ /* 0x040fe400078e3cff */
[C---:B------:R-:W-:Y:S02]  /*45f80*/  LOP3.LUT R252, R251.reuse, 0x30, RZ, 0x3c, !PT ;  /* 0x00000030fbfc7812 */ /* 0x040fe400078e3cff */
[C---:B------:R-:W-:Y:S02]  /*45f90*/  LOP3.LUT R252, R251.reuse, 0x50, RZ, 0x3c, !PT ;  /* 0x00000050fbfc7812 */ /* 0x040fe400078e3cff */
[----:B------:R-:W-:-:S04]  /*45fa0*/  LOP3.LUT R251, R251, 0x70, RZ, 0x3c, !PT ;  /* 0x00000070fbfb7812 */ /* 0x000fc800078e3cff */
[----:B------:R-:W1:Y:S02]  /*45fb0*/  LDC R252, c[0x0][0x238] ;  /* 0x00008e00fffc7b82 */ /* 0x000e640000000800 */
[----:B-1----:R-:W-:Y:S01]  /*45fc0*/  SHF.L.U32 R252, R252, 0x6, RZ ;  /* 0x00000006fcfc7819 */ /* 0x002fe200000006ff */
[----:B------:R1:W-:Y:S01]  /*45fd0*/  STL.64 [R1+0x56e0], R86 ;  /* 0x0056e05601007387 */ /* 0x0003e20000100a00 */
[----:B------:R-:W-:-:S03]  /*45fe0*/  VIADD R251, R251, UR4 ;  /* 0x00000004fbfb7c36 */ /* 0x000fc60008000000 */
[----:B------:R-:W-:Y:S04]  /*45ff0*/  STL.64 [R1+0x56d8], R70 ;  /* 0x0056d84601007387 */ /* 0x000fe80000100a00 */
[----:B------:R-:W-:Y:S04]  /*46000*/  STL.64 [R1+0x56d0], R54 ;  /* 0x0056d03601007387 */ /* 0x000fe80000100a00 */
[----:B------:R-:W-:Y:S04]  /*46010*/  STL.64 [R1+0x56c8], R38 ;  /* 0x0056c82601007387 */ /* 0x000fe80000100a00 */
[----:B------:R-:W-:Y:S01]  /*46020*/  STL.64 [R1+0x56c0], R22 ;  /* 0x0056c01601007387 */ /* 0x000fe20000100a00 */
[----:B------:R-:W5:Y:S03]  /*46030*/  S2R R252, SR_TID.X ;  /* 0x0000000000fc7919 */ /* 0x000f660000002100 */
[----:B------:R-:W-:Y:S04]  /*46040*/  STL.64 [R1+0x56b8], R6 ;  /* 0x0056b80601007387 */ /* 0x000fe80000100a00 */
[----:B------:R-:W-:Y:S04]  /*46050*/  STL.64 [R1+0x56b0], R164 ;  /* 0x0056b0a401007387 */ /* 0x000fe80000100a00 */
[----:B------:R-:W-:Y:S04]  /*46060*/  STL.64 [R1+0x56a8], R148 ;  /* 0x0056a89401007387 */ /* 0x000fe80000100a00 */
[----:B------:R-:W-:Y:S04]  /*46070*/  STL.64 [R1+0x56a0], R132 ;  /* 0x0056a08401007387 */ /* 0x000fe80000100a00 */
[----:B------:R-:W-:Y:S04]  /*46080*/  STL.64 [R1+0x5698], R116 ;  /* 0x0056987401007387 */ /* 0x000fe80000100a00 */
[----:B------:R4:W-:Y:S04]  /*46090*/  STL [R1+0x5690], R101 ;  /* 0x0056906501007387 */ /* 0x0009e80000100800 */
[----:B------:R-:W-:Y:S04]  /*460a0*/  STL.64 [R1+0x5688], R84 ;  /* 0x0056885401007387 */ /* 0x000fe80000100a00 */
[----:B------:R-:W-:Y:S01]  /*460b0*/  STL.64 [R1+0x5680], R68 ;  /* 0x0056804401007387 */ /* 0x000fe20000100a00 */
[----:B-----5:R-:W-:-:S03]  /*460c0*/  LOP3.LUT R252, R252, 0x3f, RZ, 0xc0, !PT ;  /* 0x0000003ffcfc7812 */ /* 0x020fc600078ec0ff */
[----:B------:R-:W-:Y:S02]  /*460d0*/  STL.64 [R1+0x5678], R52 ;  /* 0x0056783401007387 */ /* 0x000fe40000100a00 */
[----:B------:R-:W-:Y:S02]  /*460e0*/  IMAD.SHL.U32 R252, R252, 0x4, RZ ;  /* 0x00000004fcfc7824 */ /* 0x000fe400078e00ff */
[----:B------:R-:W-:Y:S03]  /*460f0*/  STL.64 [R1+0x5670], R36 ;  /* 0x0056702401007387 */ /* 0x000fe60000100a00 */
[C---:B-1----:R-:W-:Y:S01]  /*46100*/  LOP3.LUT R87, R252.reuse, 0x10, RZ, 0x3c, !PT ;  /* 0x00000010fc577812 */ /* 0x042fe200078e3cff */
[----:B------:R-:W-:Y:S01]  /*46110*/  STL.64 [R1+0x5668], R20 ;  /* 0x0056681401007387 */ /* 0x000fe20000100a00 */
[----:B------:R-:W-:-:S03]  /*46120*/  LOP3.LUT R252, R252, 0x30, RZ, 0x3c, !PT ;  /* 0x00000030fcfc7812 */ /* 0x000fc600078e3cff */
[----:B------:R-:W-:Y:S01]  /*46130*/  STL.64 [R1+0x5660], R4 ;  /* 0x0056600401007387 */ /* 0x000fe20000100a00 */
[----:B----4-:R-:W-:Y:S02]  /*46140*/  VIADD R101, R87, UR4 ;  /* 0x0000000457657c36 */ /* 0x010fe40008000000 */
[----:B------:R-:W-:Y:S01]  /*46150*/  VIADD R252, R252, UR4 ;  /* 0x00000004fcfc7c36 */ /* 0x000fe20008000000 */
[----:B------:R-:W-:Y:S04]  /*46160*/  STL.64 [R1+0x5658], R162 ;  /* 0x005658a201007387 */ /* 0x000fe80000100a00 */
[----:B------:R-:W-:Y:S04]  /*46170*/  STL.64 [R1+0x5650], R146 ;  /* 0x0056509201007387 */ /* 0x000fe80000100a00 */
[----:B------:R1:W-:Y:S04]  /*46180*/  STL.64 [R1+0x5648], R130 ;  /* 0x0056488201007387 */ /* 0x0003e80000100a00 */
[----:B------:R-:W-:Y:S04]  /*46190*/  STL.64 [R1+0x5640], R114 ;  /* 0x0056407201007387 */ /* 0x000fe80000100a00 */
[----:B------:R-:W-:Y:S04]  /*461a0*/  STL.64 [R1+0x5638], R98 ;  /* 0x0056386201007387 */ /* 0x000fe80000100a00 */
[----:B------:R-:W-:Y:S04]  /*461b0*/  STL.64 [R1+0x5630], R82 ;  /* 0x0056305201007387 */ /* 0x000fe80000100a00 */
[----:B------:R4:W-:Y:S04]  /*461c0*/  STL.64 [R1+0x5628], R66 ;  /* 0x0056284201007387 */ /* 0x0009e80000100a00 */
[----:B------:R-:W-:Y:S04]  /*461d0*/  STL.64 [R1+0x5620], R50 ;  /* 0x0056203201007387 */ /* 0x000fe80000100a00 */
[----:B------:R-:W-:Y:S04]  /*461e0*/  STL.64 [R1+0x5618], R34 ;  /* 0x0056182201007387 */ /* 0x000fe80000100a00 */
[----:B------:R-:W-:Y:S04]  /*461f0*/  STL.64 [R1+0x5610], R18 ;  /* 0x0056101201007387 */ /* 0x000fe80000100a00 */
[----:B------:R-:W-:Y:S04]  /*46200*/  STL.64 [R1+0x5608], R170 ;  /* 0x005608aa01007387 */ /* 0x000fe80000100a00 */
[----:B------:R-:W-:Y:S04]  /*46210*/  STL.64 [R1+0x5600], R248 ;  /* 0x005600f801007387 */ /* 0x000fe80000100a00 */
[----:B------:R-:W-:Y:S04]  /*46220*/  STL.64 [R1+0x55f8], R242 ;  /* 0x0055f8f201007387 */ /* 0x000fe80000100a00 */
[----:B------:R-:W-:Y:S04]  /*46230*/  STL.64 [R1+0x55f0], R244 ;  /* 0x0055f0f401007387 */ /* 0x000fe80000100a00 */
[----:B------:R5:W-:Y:S04]  /*46240*/  STL.64 [R1+0x55e8], R246 ;  /* 0x0055e8f601007387 */ /* 0x000be80000100a00 */
[----:B-1----:R-:W5:Y:S04]  /*46250*/  LDL.64 R130, [R1+0x508] ;  /* 0x0005080001827983 */ /* 0x002f680000100a00 */
[----:B------:R-:W5:Y:S04]  /*46260*/  LDL.64 R146, [R1+0x458] ;  /* 0x0004580001927983 */ /* 0x000f680000100a00 */
        /* <DEDUP_REMOVED lines=17> */
[----:B------:R-:W0:Y:S04]  /*46380*/  LDGDEPBAR ;  /* 0x00000000000079af */ /* 0x000e280000000000 */
[----:B--2---:R-:W-:Y:S04]  /*46390*/  LDGSTS.E [R0], desc[UR32][R240.64], P4 ;  /* 0x00000000f0007fae */ /* 0x004fe8000a121860 */
[----:B------:R-:W-:Y:S04]  /*463a0*/  LDGSTS.E [R0+0x800], desc[UR32][R172.64], P4 ;  /* 0x00800000ac007fae */ /* 0x000fe8000a121860 */
        /* <DEDUP_REMOVED lines=29> */
[----:B---3--:R-:W-:Y:S04]  /*46580*/  LDGSTS.E [R0+0xf800], desc[UR32][R232.64], P4 ;  /* 0x0f800000e8007fae */ /* 0x008fe8000a121860 */
[----:B------:R-:W-:Y:S04]  /*46590*/  LDGSTS.E [R0+0x10000], desc[UR32][R234.64], P4 ;  /* 0x10000000ea007fae */ /* 0x000fe8000a121860 */
[----:B----4-:R-:W2:Y:S04]  /*465a0*/  LDL.64 R66, [R1+0xc48] ;  /* 0x000c480001427983 */ /* 0x010ea80000100a00 */
[----:B------:R-:W3:Y:S04]  /*465b0*/  LDL.64 R82, [R1+0xc10] ;  /* 0x000c100001527983 */ /* 0x000ee80000100a00 */
[----:B------:R-:W4:Y:S04]  /*465c0*/  LDL.64 R98, [R1+0xbd8] ;  /* 0x000bd80001627983 */ /* 0x000f280000100a00 */
[----:B------:R-:W4:Y:S04]  /*465d0*/  LDL.64 R114, [R1+0xba0] ;  /* 0x000ba00001727983 */ /* 0x000f280000100a00 */
[----:B-----5:R-:W5:Y:S04]  /*465e0*/  LDL.64 R246, [R1+0x500] ;  /* 0x0005000001f67983 */ /* 0x020f680000100a00 */
[----:B------:R-:W5:Y:S04]  /*465f0*/  LDL.64 R244, [R1+0x4c8] ;  /* 0x0004c80001f47983 */ /* 0x000f680000100a00 */
[----:B------:R-:W5:Y:S04]  /*46600*/  LDL.64 R242, [R1+0x490] ;  /* 0x0004900001f27983 */ /* 0x000f680000100a00 */
[----:B------:R-:W5:Y:S04]  /*46610*/  LDL.64 R248, [R1+0x450] ;  /* 0x0004500001f87983 */ /* 0x000f680000100a00 */
[----:B------:R-:W5:Y:S04]  /*46620*/  LDL.64 R170, [R1+0x410] ;  /* 0x0004100001aa7983 */ /* 0x000f680000100a00 */
[----:B------:R-:W5:Y:S04]  /*46630*/  LDL.64 R18, [R1+0x3d0] ;  /* 0x0003d00001127983 */ /* 0x000f680000100a00 */
[----:B------:R-:W5:Y:S04]  /*46640*/  LDL.64 R34, [R1+0x390] ;  /* 0x0003900001227983 */ /* 0x000f680000100a00 */
[----:B------:R-:W5:Y:S04]  /*46650*/  LDL.64 R50, [R1+0x350] ;  /* 0x0003500001327983 */ /* 0x000f680000100a00 */
[----:B------:R-:W-:Y:S04]  /*46660*/  LDGSTS.E [R0+0x10800], desc[UR32][R130.64], P4 ;  /* 0x1080000082007fae */ /* 0x000fe8000a121860 */
[----:B------:R-:W-:Y:S04]  /*46670*/  LDGSTS.E [R0+0x11000], desc[UR32][R236.64], P4 ;  /* 0x11000000ec007fae */ /* 0x000fe8000a121860 */
[----:B------:R-:W-:Y:S04]  /*46680*/  LDGSTS.E [R0+0x11800], desc[UR32][R238.64], P4 ;  /* 0x11800000ee007fae */ /* 0x000fe8000a121860 */
[----:B------:R-:W-:Y:S04]  /*46690*/  LDGSTS.E [R0+0x12000], desc[UR32][R146.64], P4 ;  /* 0x1200000092007fae */ /* 0x000fe8000a121860 */
[----:B------:R-:W5:Y:S04]  /*466a0*/  LDL.64 R130, [R1+0xb68] ;  /* 0x000b680001827983 */ /* 0x000f680000100a00 */
        /* <DEDUP_REMOVED lines=45> */
[----:B--2---:R-:W-:Y:S04]  /*46980*/  LDGSTS.E [R101+0x100], desc[UR32][R66.64], P4 ;  /* 0x0010000042657fae */ /* 0x004fe8000a121860 */
[----:B---3--:R-:W-:Y:S04]  /*46990*/  LDGSTS.E [R101+0x900], desc[UR32][R82.64], P4 ;  /* 0x0090000052657fae */ /* 0x008fe8000a121860 */
[----:B----4-:R-:W-:Y:S04]  /*469a0*/  LDGSTS.E [R101+0x1100], desc[UR32][R98.64], P4 ;  /* 0x0110000062657fae */ /* 0x010fe8000a121860 */
[----:B------:R-:W-:Y:S04]  /*469b0*/  LDGSTS.E [R101+0x1900], desc[UR32][R114.64], P4 ;  /* 0x0190000072657fae */ /* 0x000fe8000a121860 */
[----:B------:R-:W2:Y:S04]  /*469c0*/  LDL.64 R66, [R1+0x310] ;  /* 0x0003100001427983 */ /* 0x000ea80000100a00 */
[----:B------:R-:W3:Y:S04]  /*469d0*/  LDL.64 R82, [R1+0x2d0] ;  /* 0x0002d00001527983 */ /* 0x000ee80000100a00 */
[----:B------:R-:W4:Y:S04]  /*469e0*/  LDL.64 R98, [R1+0x290] ;  /* 0x0002900001627983 */ /* 0x000f280000100a00 */
[----:B------:R-:W4:Y:S04]  /*469f0*/  LDL.64 R114, [R1+0x250] ;  /* 0x0002500001727983 */ /* 0x000f280000100a00 */
[----:B-----5:R-:W-:Y:S04]  /*46a00*/  LDGSTS.E [R101+0x2100], desc[UR32][R130.64], P4 ;  /* 0x0210000082657fae */ /* 0x020fe8000a121860 */
        /* <DEDUP_REMOVED lines=19> */
[----:B------:R-:W2:Y:S04]  /*46b40*/  LDL.64 R116, [R1+0x540] ;  /* 0x0005400001747983 */ /* 0x000ea80000100a00 */
[----:B------:R-:W-:Y:S04]  /*46b50*/  LDGSTS.E [R101+0x7900], desc[UR32][R148.64], P4 ;  /* 0x0790000094657fae */ /* 0x000fe8000a121860 */
[----:B------:R-:W3:Y:S04]  /*46b60*/  LDL.64 R132, [R1+0x578] ;  /* 0x0005780001847983 */ /* 0x000ee80000100a00 */
[----:B------:R-:W-:Y:S04]  /*46b70*/  LDGSTS.E [R101+0x8100], desc[UR32][R164.64], P4 ;  /* 0x08100000a4657fae */ /* 0x000fe8000a121860 */
[----:B------:R-:W4:Y:S04]  /*46b80*/  LDL.64 R148, [R1+0x5b0] ;  /* 0x0005b00001947983 */ /* 0x000f280000100a00 */
        /* <DEDUP_REMOVED lines=12> */
[----:B------:R-:W3:Y:S04]  /*46c50*/  LDL.64 R86, [R1+0x740] ;  /* 0x0007400001567983 */ /* 0x000ee80000100a00 */
[----:B---3--:R-:W-:Y:S04]  /*46c60*/  LDGSTS.E [R101+0xb900], desc[UR32][R86.64], P4 ;  /* 0x0b90000056657fae */ /* 0x008fe8000a121860 */
[----:B--2---:R-:W-:Y:S04]  /*46c70*/  LDGSTS.E [R101+0xc100], desc[UR32][R70.64], P4 ;  /* 0x0c10000046657fae */ /* 0x004fe8000a121860 */
[----:B-----5:R-:W-:Y:S04]  /*46c80*/  LDGSTS.E [R101+0xc900], desc[UR32][R54.64], P4 ;  /* 0x0c90000036657fae */ /* 0x020fe8000a121860 */
[----:B----4-:R-:W-:Y:S04]  /*46c90*/  LDGSTS.E [R101+0xd100], desc[UR32][R38.64], P4 ;  /* 0x0d10000026657fae */ /* 0x010fe8000a121860 */
        /* <DEDUP_REMOVED lines=17> */
[----:B------:R-:W2:Y:S04]  /*46db0*/  LDL.LU.64 R86, [R1+0x56e0] ;  /* 0x0056e00001567983 */ /* 0x000ea80000300a00 */
[----:B------:R-:W-:Y:S04]  /*46dc0*/  LDGSTS.E [R101+0x16100], desc[UR32][R114.64], P4 ;  /* 0x1610000072657fae */ /* 0x000fe8000a121860 */
[----:B------:R-:W3:Y:S04]  /*46dd0*/  LDL.LU.64 R70, [R1+0x56d8] ;  /* 0x0056d80001467983 */ /* 0x000ee80000300a00 */
[----:B------:R-:W-:Y:S04]  /*46de0*/  LDGSTS.E [R101+0x16900], desc[UR32][R130.64], P4 ;  /* 0x1690000082657fae */ /* 0x000fe8000a121860 */
[----:B------:R-:W4:Y:S04]  /*46df0*/  LDL.LU.64 R54, [R1+0x56d0] ;  /* 0x0056d00001367983 */ /* 0x000f280000300a00 */
[----:B------:R-:W-:Y:S04]  /*46e00*/  LDGSTS.E [R101+0x17100], desc[UR32][R146.64], P4 ;  /* 0x1710000092657fae */ /* 0x000fe8000a121860 */
[----:B------:R-:W5:Y:S04]  /*46e10*/  LDL.LU.64 R38, [R1+0x56c8] ;  /* 0x0056c80001267983 */ /* 0x000f680000300a00 */
        /* <DEDUP_REMOVED lines=13> */
[----:B------:R-:W2:Y:S04]  /*46ef0*/  LDL.64 R246, [R1+0xbd0] ;  /* 0x000bd00001f67983 */ /* 0x000ea80000100a00 */
[----:B------:R-:W3:Y:S04]  /*46f00*/  LDL.64 R244, [R1+0xb98] ;  /* 0x000b980001f47983 */ /* 0x000ee80000100a00 */
[----:B------:R-:W4:Y:S04]  /*46f10*/  LDL.64 R242, [R1+0xb60] ;  /* 0x000b600001f27983 */ /* 0x000f280000100a00 */
        /* <DEDUP_REMOVED lines=19> */
[----:B------:R1:W-:Y:S04]  /*47050*/  STL.64 [R1+0x5570], R158 ;  /* 0x0055709e01007387 */ /* 0x0003e80000100a00 */
[----:B------:R-:W-:Y:S04]  /*47060*/  LDGSTS.E [R101+0x1b900], desc[UR32][R142.64], P4 ;  /* 0x1b9000008e657fae */ /* 0x000fe8000a121860 */
[----:B------:R1:W-:Y:S04]  /*47070*/  LDGSTS.E [R101+0x1c100], desc[UR32][R126.64], P4 ;  /* 0x1c1000007e657fae */ /* 0x0003e8000a121860 */
[----:B-1----:R-:W2:Y:S04]  /*47080*/  LDL.64 R158, [R1+0xc08] ;  /* 0x000c0800019e7983 */ /* 0x002ea80000100a00 */
[----:B------:R1:W-:Y:S04]  /*47090*/  STL.64 [R1+0x5578], R142 ;  /* 0x0055788e01007387 */ /* 0x0003e80000100a00 */
[----:B-1----:R-:W3:Y:S04]  /*470a0*/  LDL.64 R142, [R1+0xc40] ;  /* 0x000c4000018e7983 */ /* 0x002ee80000100a00 */
[----:B------:R-:W5:Y:S04]  /*470b0*/  LDL.LU R101, [R1+0x5690] ;  /* 0x0056900001657983 */ /* 0x000f680000300800 */
[----:B------:R1:W-:Y:S02]  /*470c0*/  STL.64 [R1+0x5580], R126 ;  /* 0x0055807e01007387 */ /* 0x0003e40000100a00 */
[----:B-1----:R-:W1:Y:S02]  /*470d0*/  S2R R127, SR_TID.X ;  /* 0x00000000007f7919 */ /* 0x002e640000002100 */
[----:B-1----:R-:W-:-:S05]  /*470e0*/  LOP3.LUT R127, R127, 0x3f, RZ, 0xc0, !PT ;  /* 0x0000003f7f7f7812 */ /* 0x002fca00078ec0ff */
[----:B------:R-:W-:-:S05]  /*470f0*/  IMAD.SHL.U32 R127, R127, 0x4, RZ ;  /* 0x000000047f7f7824 */ /* 0x000fca00078e00ff */
[----:B------:R-:W-:-:S05]  /*47100*/  LOP3.LUT R127, R127, 0x10, RZ, 0x3c, !PT ;  /* 0x000000107f7f7812 */ /* 0x000fca00078e3cff */
[----:B------:R-:W-:-:S05]  /*47110*/  VIADD R127, R127, UR4 ;  /* 0x000000047f7f7c36 */ /* 0x000fca0008000000 */
[----:B------:R-:W-:Y:S04]  /*47120*/  LDGSTS.E [R127+0x1c900], desc[UR32][R110.64], P4 ;  /* 0x1c9000006e7f7fae */ /* 0x000fe8000a121860 */
[----:B------:R-:W-:Y:S04]  /*47130*/  LDGSTS.E [R127+0x1d100], desc[UR32][R94.64], P4 ;  /* 0x1d1000005e7f7fae */ /* 0x000fe8000a121860 */
[----:B------:R-:W-:Y:S04]  /*47140*/  LDGSTS.E [R127+0x1d900], desc[UR32][R78.64], P4 ;  /* 0x1d9000004e7f7fae */ /* 0x000fe8000a121860 */
[----:B------:R-:W-:Y:S04]  /*47150*/  LDGSTS.E [R127+0x1e100], desc[UR32][R62.64], P4 ;  /* 0x1e1000003e7f7fae */ /* 0x000fe8000a121860 */
[----:B------:R-:W-:Y:S04]  /*47160*/  LDGSTS.E [R127+0x1e900], desc[UR32][R46.64], P4 ;  /* 0x1e9000002e7f7fae */ /* 0x000fe8000a121860 */
[----:B------:R-:W-:Y:S04]  /*47170*/  LDGSTS.E [R127+0x1f100], desc[UR32][R30.64], P4 ;  /* 0x1f1000001e7f7fae */ /* 0x000fe8000a121860 */
[----:B------:R-:W-:Y:S04]  /*47180*/  LDGSTS.E [R127+0x1f900], desc[UR32][R14.64], P4 ;  /* 0x1f9000000e7f7fae */ /* 0x000fe8000a121860 */
[----:B------:R-:W-:Y:S04]  /*47190*/  STL.64 [R1+0x5588], R110 ;  /* 0x0055886e01007387 */ /* 0x000fe80000100a00 */
[----:B------:R-:W-:Y:S04]  /*471a0*/  STL.64 [R1+0x5590], R94 ;  /* 0x0055905e01007387 */ /* 0x000fe80000100a00 */
[----:B------:R-:W-:Y:S04]  /*471b0*/  STL.64 [R1+0x5598], R78 ;  /* 0x0055984e01007387 */ /* 0x000fe80000100a00 */
[----:B------:R-:W-:Y:S04]  /*471c0*/  STL.64 [R1+0x55a0], R62 ;  /* 0x0055a03e01007387 */ /* 0x000fe80000100a00 */
[----:B------:R1:W-:Y:S04]  /*471d0*/  STL.64 [R1+0x55a8], R46 ;  /* 0x0055a82e01007387 */ /* 0x0003e80000100a00 */
[----:B------:R1:W-:Y:S04]  /*471e0*/  STL.64 [R1+0x55b0], R30 ;  /* 0x0055b01e01007387 */ /* 0x0003e80000100a00 */
        /* <DEDUP_REMOVED lines=9> */
[----:B---3--:R-:W-:Y:S04]  /*47280*/  LDGSTS.E [R2+0x200], desc[UR32][R142.64], P4 ;  /* 0x002000008e027fae */ /* 0x008fe8000a121860 */
[----:B--2---:R-:W-:Y:S04]  /*47290*/  LDGSTS.E [R2+0xa00], desc[UR32][R158.64], P4 ;  /* 0x00a000009e027fae */ /* 0x004fe8000a121860 */
[----:B------:R-:W-:Y:S04]  /*472a0*/  LDGSTS.E [R2+0x1200], desc[UR32][R246.64], P4 ;  /* 0x01200000f6027fae */ /* 0x000fe8000a121860 */
[----:B------:R-:W-:Y:S04]  /*472b0*/  LDGSTS.E [R2+0x1a00], desc[UR32][R244.64], P4 ;  /* 0x01a00000f4027fae */ /* 0x000fe8000a121860 */
[----:B----4-:R-:W-:Y:S04]  /*472c0*/  LDGSTS.E [R2+0x2200], desc[UR32][R242.64], P4 ;  /* 0x02200000f2027fae */ /* 0x010fe8000a121860 */
[----:B-----5:R-:W-:Y:S04]  /*472d0*/  LDGSTS.E [R2+0x2a00], desc[UR32][R248.64], P4 ;  /* 0x02a00000f8027fae */ /* 0x020fe8000a121860 */
        /* <DEDUP_REMOVED lines=40> */
[----:B----4-:R-:W-:Y:S04]  /*47560*/  LDGSTS.E [R2+0xba00], desc[UR32][R84.64], P4 ;  /* 0x0ba0000054027fae */ /* 0x010fe8000a121860 */
[----:B---3--:R-:W-:Y:S04]  /*47570*/  LDGSTS.E [R2+0xc200], desc[UR32][R68.64], P4 ;  /* 0x0c20000044027fae */ /* 0x008fe8000a121860 */
[----:B--2---:R-:W-:Y:S04]  /*47580*/  LDGSTS.E [R2+0xca00], desc[UR32][R52.64], P4 ;  /* 0x0ca0000034027fae */ /* 0x004fe8000a121860 */
        /* <DEDUP_REMOVED lines=62> */
[----:B------:R-:W-:Y:S04]  /*47970*/  LDGSTS.E [R2+0x1c200], desc[UR32][R124.64], P4 ;  /* 0x1c2000007c027fae */ /* 0x000fe8000a121860 */
[----:B-1----:R-:W2:Y:S04]  /*47980*/  LDL.64 R156, [R1+0xc00] ;  /* 0x000c0000019c7983 */ /* 0x002ea80000100a00 */
[----:B------:R1:W-:Y:S04]  /*47990*/  STL.64 [R1+0x5538], R140 ;  /* 0x0055388c01007387 */ /* 0x0003e80000100a00 */
[----:B------:R-:W-:Y:S04]  /*479a0*/  LDGSTS.E [R2+0x1ca00], desc[UR32][R108.64], P4 ;  /* 0x1ca000006c027fae */ /* 0x000fe8000a121860 */
[----:B------:R-:W-:Y:S04]  /*479b0*/  LDGSTS.E [R2+0x1d200], desc[UR32][R92.64], P4 ;  /* 0x1d2000005c027fae */ /* 0x000fe8000a121860 */
[----:B-1----:R-:W3:Y:S04]  /*479c0*/  LDL.64 R140, [R1+0xc38] ;  /* 0x000c3800018c7983 */ /* 0x002ee80000100a00 */
        /* <DEDUP_REMOVED lines=66> */
[----:B------:R-:W5:Y:S04]  /*47df0*/  LDL.64 R246, [R1] ;  /* 0x0000000001f67983 */ /* 0x000f680000100a00 */
        /* <DEDUP_REMOVED lines=35> */
[----:B------:R-:W2:Y:S04]  /*48030*/  LDL.LU.64 R248, [R1+0x5600] ;  /* 0x0056000001f87983 */ /* 0x000ea80000300a00 */
[----:B------:R-:W-:Y:S04]  /*48040*/  LDGSTS.E [R252+0x19b00], desc[UR32][R142.64], P4 ;  /* 0x19b000008efc7fae */ /* 0x000fe8000a121860 */
[----:B------:R-:W3:Y:S04]  /*48050*/  LDL.LU.64 R242, [R1+0x55f8] ;  /* 0x0055f80001f27983 */ /* 0x000ee80000300a00 */
[----:B------:R-:W-:Y:S04]  /*48060*/  LDGSTS.E [R252+0x1a300], desc[UR32][R158.64], P4 ;  /* 0x1a3000009efc7fae */ /* 0x000fe8000a121860 */
[----:B------:R-:W4:Y:S04]  /*48070*/  LDL.LU.64 R244, [R1+0x55f0] ;  /* 0x0055f00001f47983 */ /* 0x000f280000300a00 */
[----:B------:R-:W-:Y:S04]  /*48080*/  LDGSTS.E [R252+0x1ab00], desc[UR32][R246.64], P4 ;  /* 0x1ab00000f6fc7fae */ /* 0x000fe8000a121860 */
[----:B------:R-:W5:Y:S04]  /*48090*/  LDL.64 R12, [R1+0xbf8] ;  /* 0x000bf800010c7983 */ /* 0x000f680000100a00 */
[----:B------:R-:W2:Y:S04]  /*480a0*/  LDL.64 R28, [R1+0xbc0] ;  /* 0x000bc000011c7983 */ /* 0x000ea80000100a00 */
[----:B------:R-:W3:Y:S04]  /*480b0*/  LDL.64 R44, [R1+0xb88] ;  /* 0x000b8800012c7983 */ /* 0x000ee80000100a00 */
[----:B------:R-:W4:Y:S04]  /*480c0*/  LDL.64 R60, [R1+0xb50] ;  /* 0x000b5000013c7983 */ /* 0x000f280000100a00 */
        /* <DEDUP_REMOVED lines=17> */
[----:B------:R-:W-:Y:S04]  /*481e0*/  LDGSTS.E [R252+0x1b300], desc[UR32][R154.64], P4 ;  /* 0x1b3000009afc7fae */ /* 0x000fe8000a121860 */
[----:B------:R1:W-:Y:S04]  /*481f0*/  STL.64 [R1+0x54e0], R154 ;  /* 0x0054e09a01007387 */ /* 0x0003e80000100a00 */
[----:B------:R1:W-:Y:S04]  /*48200*/  LDGSTS.E [R252+0x1bb00], desc[UR32][R138.64], P4 ;  /* 0x1bb000008afc7fae */ /* 0x0003e8000a121860 */
[----:B-1----:R-:W5:Y:S04]  /*48210*/  LDL.64 R154, [R1+0xc30] ;  /* 0x000c3000019a7983 */ /* 0x002f680000100a00 */
[----:B------:R1:W-:Y:S01]  /*48220*/  STL.64 [R1+0x54e8], R138 ;  /* 0x0054e88a01007387 */ /* 0x0003e20000100a00 */
[----:B------:R-:W4:Y:S01]  /*48230*/  LDC R252, c[0x0][0x238] ;  /* 0x00008e00fffc7b82 */ /* 0x000f220000000800 */
[----:B-1----:R-:W1:Y:S02]  /*48240*/  S2R R139, SR_TID.X ;  /* 0x00000000008b7919 */ /* 0x002e640000002100 */
[----:B-1----:R-:W-:-:S04]  /*48250*/  LOP3.LUT R139, R139, 0x3f, RZ, 0xc0, !PT ;  /* 0x0000003f8b8b7812 */ /* 0x002fc800078ec0ff */
[----:B------:R-:W-:-:S04]  /*48260*/  SHF.L.U32 R139, R139, 0x2, RZ ;  /* 0x000000028b8b7819 */ /* 0x000fc800000006ff */
        /* <DEDUP_REMOVED lines=18> */
[----:B-1----:R-:W4:Y:S04]  /*48390*/  LDL.64 R42, [R1+0x6b0] ;  /* 0x0006b000012a7983 */ /* 0x002f280000100a00 */
        /* <DEDUP_REMOVED lines=8> */
[----:B-----5:R-:W-:Y:S04]  /*48420*/  LDGSTS.E [R3+0x400], desc[UR32][R154.64], P4 ;  /* 0x004000009a037fae */ /* 0x020fe8000a121860 */
[----:B------:R-:W-:Y:S04]  /*48430*/  LDGSTS.E [R3+0xc00], desc[UR32][R12.64], P4 ;  /* 0x00c000000c037fae */ /* 0x000fe8000a121860 */
[----:B--2---:R-:W-:Y:S04]  /*48440*/  LDGSTS.E [R3+0x1400], desc[UR32][R28.64], P4 ;  /* 0x014000001c037fae */ /* 0x004fe8000a121860 */
[----:B---3--:R-:W-:Y:S04]  /*48450*/  LDGSTS.E [R3+0x1c00], desc[UR32][R44.64], P4 ;  /* 0x01c000002c037fae */ /* 0x008fe8000a121860 */
        /* <DEDUP_REMOVED lines=48> */
[----:B------:R1:W-:Y:S04]  /*48760*/  LDGSTS.E [R3+0xf400], desc[UR32][R122.64], P4 ;  /* 0x0f4000007a037fae */ /* 0x0003e8000a121860 */
[----:B------:R-:W4:Y:S04]  /*48770*/  LDL.LU.64 R246, [R1+0x55e8] ;  /* 0x0055e80001f67983 */ /* 0x000f280000300a00 */
[----:B------:R-:W-:Y:S04]  /*48780*/  LDGSTS.E [R3+0xfc00], desc[UR32][R138.64], P4 ;  /* 0x0fc000008a037fae */ /* 0x000fe8000a121860 */
[----:B--2---:R-:W-:Y:S04]  /*48790*/  LDGSTS.E [R3+0x10400], desc[UR32][R154.64], P4 ;  /* 0x104000009a037fae */ /* 0x004fe8000a121860 */
[----:B---3--:R-:W-:Y:S04]  /*487a0*/  LDGSTS.E [R3+0x10c00], desc[UR32][R12.64], P4 ;  /* 0x10c000000c037fae */ /* 0x008fe8000a121860 */
[----:B------:R-:W2:Y:S04]  /*487b0*/  LDL.64 R138, [R1+0xc28] ;  /* 0x000c2800018a7983 */ /* 0x000ea80000100a00 */
[----:B------:R-:W3:Y:S04]  /*487c0*/  LDL.64 R154, [R1+0xbf0] ;  /* 0x000bf000019a7983 */ /* 0x000ee80000100a00 */
[----:B-----5:R-:W-:Y:S04]  /*487d0*/  LDGSTS.E [R3+0x11400], desc[UR32][R28.64], P4 ;  /* 0x114000001c037fae */ /* 0x020fe8000a121860 */
[----:B------:R-:W5:Y:S04]  /*487e0*/  LDL.64 R12, [R1+0xbb8] ;  /* 0x000bb800010c7983 */ /* 0x000f680000100a00 */
[----:B------:R-:W-:Y:S04]  /*487f0*/  LDGSTS.E [R3+0x11c00], desc[UR32][R44.64], P4 ;  /* 0x11c000002c037fae */ /* 0x000fe8000a121860 */
[----:B------:R-:W4:Y:S04]  /*48800*/  LDL.64 R28, [R1+0xb80] ;  /* 0x000b8000011c7983 */ /* 0x000f280000100a00 */
        /* <DEDUP_REMOVED lines=33> */
[----:B------:R-:W4:Y:S01]  /*48a20*/  LDL.64 R142, [R1+0x7c8] ;  /* 0x0007c800018e7983 */ /* 0x000f220000100a00 */
[----:B-1----:R-:W1:Y:S03]  /*48a30*/  S2R R123, SR_TID.X ;  /* 0x00000000007b7919 */ /* 0x002e660000002100 */
[----:B------:R-:W4:Y:S04]  /*48a40*/  LDL.64 R158, [R1+0x790] ;  /* 0x00079000019e7983 */ /* 0x000f280000100a00 */
[----:B------:R-:W-:Y:S04]  /*48a50*/  STL.64 [R1+0x54a8], R168 ;  /* 0x0054a8a801007387 */ /* 0x000fe80000100a00 */
[----:B------:R1:W-:Y:S04]  /*48a60*/  STL.64 [R1+0x54b0], R152 ;  /* 0x0054b09801007387 */ /* 0x0003e80000100a00 */
[----:B------:R-:W-:Y:S04]  /*48a70*/  STL.64 [R1+0x54b8], R136 ;  /* 0x0054b88801007387 */ /* 0x000fe80000100a00 */
[----:B------:R-:W-:Y:S04]  /*48a80*/  STL.64 [R1+0x54c0], R120 ;  /* 0x0054c07801007387 */ /* 0x000fe80000100a00 */
[----:B------:R-:W-:Y:S04]  /*48a90*/  STL.64 [R1+0x54c8], R104 ;  /* 0x0054c86801007387 */ /* 0x000fe80000100a00 */
[----:B------:R-:W-:Y:S01]  /*48aa0*/  LDGSTS.E [R3+0x1ac00], desc[UR32][R168.64], P4 ;  /* 0x1ac00000a8037fae */ /* 0x000fe2000a121860 */
[----:B-1----:R-:W-:-:S03]  /*48ab0*/  LOP3.LUT R123, R123, 0x3f, RZ, 0xc0, !PT ;  /* 0x0000003f7b7b7812 */ /* 0x002fc600078ec0ff */
[----:B------:R-:W-:Y:S02]  /*48ac0*/  STL.64 [R1+0x54d0], R88 ;  /* 0x0054d05801007387 */ /* 0x000fe40000100a00 */
[----:B------:R-:W-:Y:S02]  /*48ad0*/  IMAD.SHL.U32 R123, R123, 0x4, RZ ;  /* 0x000000047b7b7824 */ /* 0x000fe400078e00ff */
[----:B------:R-:W-:Y:S04]  /*48ae0*/  STL.64 [R1+0x54d8], R72 ;  /* 0x0054d84801007387 */ /* 0x000fe80000100a00 */
[----:B------:R-:W-:Y:S01]  /*48af0*/  STL.64 [R1+0x55d0], R56 ;  /* 0x0055d03801007387 */ /* 0x000fe20000100a00 */
[----:B------:R-:W-:-:S03]  /*48b00*/  LOP3.LUT R123, R123, 0x50, RZ, 0x3c, !PT ;  /* 0x000000507b7b7812 */ /* 0x000fc600078e3cff */
[----:B------:R-:W-:Y:S04]  /*48b10*/  LDGSTS.E [R3+0x1b400], desc[UR32][R152.64], P4 ;  /* 0x1b40000098037fae */ /* 0x000fe8000a121860 */
[----:B------:R-:W-:Y:S04]  /*48b20*/  STL.64 [R1+0x55d8], R40 ;  /* 0x0055d82801007387 */ /* 0x000fe80000100a00 */
[----:B------:R-:W-:Y:S04]  /*48b30*/  LDGSTS.E [R3+0x1bc00], desc[UR32][R136.64], P4 ;  /* 0x1bc0000088037fae */ /* 0x000fe8000a121860 */
[----:B------:R1:W-:Y:S01]  /*48b40*/  STL.64 [R1+0x55e0], R24 ;  /* 0x0055e01801007387 */ /* 0x0003e20000100a00 */
[----:B------:R-:W-:-:S03]  /*48b50*/  VIADD R123, R123, UR4 ;  /* 0x000000047b7b7c36 */ /* 0x000fc60008000000 */
        /* <DEDUP_REMOVED lines=16> */
[----:B------:R-:W4:Y:S04]  /*48c60*/  LDL.64 R106, [R1+0x590] ;  /* 0x00059000016a7983 */ /* 0x000f280000100a00 */
[----:B--2---:R-:W-:Y:S04]  /*48c70*/  LDGSTS.E [R123+0x500], desc[UR32][R138.64], P4 ;  /* 0x005000008a7b7fae */ /* 0x004fe8000a121860 */
[----:B---3--:R-:W-:Y:S04]  /*48c80*/  LDGSTS.E [R123+0xd00], desc[UR32][R154.64], P4 ;  /* 0x00d000009a7b7fae */ /* 0x008fe8000a121860 */
[----:B------:R-:W2:Y:S04]  /*48c90*/  LDL.64 R138, [R1+0x558] ;  /* 0x00055800018a7983 */ /* 0x000ea80000100a00 */
[----:B-----5:R-:W-:Y:S04]  /*48ca0*/  LDGSTS.E [R123+0x1500], desc[UR32][R12.64], P4 ;  /* 0x015000000c7b7fae */ /* 0x020fe8000a121860 */
[----:B------:R-:W3:Y:S04]  /*48cb0*/  LDL.64 R154, [R1+0x520] ;  /* 0x00052000019a7983 */ /* 0x000ee80000100a00 */
[----:B----4-:R-:W-:Y:S04]  /*48cc0*/  LDGSTS.E [R123+0x1d00], desc[UR32][R28.64], P4 ;  /* 0x01d000001c7b7fae */ /* 0x010fe8000a121860 */
[----:B------:R-:W4:Y:S04]  /*48cd0*/  LDL.64 R12, [R1+0x4e0] ;  /* 0x0004e000010c7983 */ /* 0x000f280000100a00 */
        /* <DEDUP_REMOVED lines=36> */
[----:B------:R-:W5:Y:S04]  /*48f20*/  LDL.64 R158, [R1+0x30] ;  /* 0x00003000019e7983 */ /* 0x000f680000100a00 */
        /* <DEDUP_REMOVED lines=14> */
[----:B------:R-:W5:Y:S04]  /*49010*/  LDL.64 R74, [R1+0x630] ;  /* 0x00063000014a7983 */ /* 0x000f680000100a00 */
[----:B------:R-:W5:Y:S04]  /*49020*/  LDL.64 R90, [R1+0x5f8] ;  /* 0x0005f800015a7983 */ /* 0x000f680000100a00 */
[----:B------:R-:W5:Y:S04]  /*49030*/  LDL.64 R106, [R1+0x5c0] ;  /* 0x0005c000016a7983 */ /* 0x000f680000100a00 */
[----:B--2---:R-:W-:Y:S04]  /*49040*/  LDGSTS.E [R123+0xfd00], desc[UR32][R138.64], P4 ;  /* 0x0fd000008a7b7fae */ /* 0x004fe8000a121860 */
[----:B---3--:R-:W-:Y:S04]  /*49050*/  LDGSTS.E [R123+0x10500], desc[UR32][R154.64], P4 ;  /* 0x105000009a7b7fae */ /* 0x008fe8000a121860 */
[----:B------:R-:W2:Y:S04]  /*49060*/  LDL.64 R138, [R1+0xc20] ;  /* 0x000c2000018a7983 */ /* 0x000ea80000100a00 */
[----:B----4-:R-:W-:Y:S04]  /*49070*/  LDGSTS.E [R123+0x10d00], desc[UR32][R12.64], P4 ;  /* 0x10d000000c7b7fae */ /* 0x010fe8000a121860 */
[----:B------:R-:W3:Y:S04]  /*49080*/  LDL.64 R154, [R1+0xbe8] ;  /* 0x000be800019a7983 */ /* 0x000ee80000100a00 */
[----:B-----5:R-:W-:Y:S04]  /*49090*/  LDGSTS.E [R123+0x11500], desc[UR32][R28.64], P4 ;  /* 0x115000001c7b7fae */ /* 0x020fe8000a121860 */
        /* <DEDUP_REMOVED lines=103> */
[----:B------:R-:W5:Y:S04]  /*49710*/  LDL.64 R10, [R1+0x708] ;  /* 0x00070800010a7983 */ /* 0x000f680000100a00 */
[----:B------:R-:W-:Y:S04]  /*49720*/  LDGSTS.E [R250+0xf600], desc[UR32][R122.64], P4 ;  /* 0x0f6000007afa7fae */ /* 0x000fe8000a121860 */
[----:B------:R-:W5:Y:S04]  /*49730*/  LDL.64 R26, [R1+0x6d0] ;  /* 0x0006d000011a7983 */ /* 0x000f680000100a00 */
[----:B------:R-:W5:Y:S04]  /*49740*/  LDL.64 R42, [R1+0x698] ;  /* 0x00069800012a7983 */ /* 0x000f680000100a00 */
[----:B------:R-:W5:Y:S04]  /*49750*/  LDL.64 R58, [R1+0x660] ;  /* 0x00066000013a7983 */ /* 0x000f680000100a00 */
[----:B------:R-:W5:Y:S04]  /*49760*/  LDL.64 R74, [R1+0x628] ;  /* 0x00062800014a7983 */ /* 0x000f680000100a00 */
        /* <DEDUP_REMOVED lines=104> */
[----:B------:R1:W-:Y:S04]  /*49df0*/  LDGSTS.E [R251+0xc700], desc[UR32][R26.64], P4 ;  /* 0x0c7000001afb7fae */ /* 0x0003e8000a121860 */
[----:B------:R-:W-:Y:S04]  /*49e00*/  LDGSTS.E [R251+0xcf00], desc[UR32][R42.64], P4 ;  /* 0x0cf000002afb7fae */ /* 0x000fe8000a121860 */
[----:B------:R-:W-:Y:S04]  /*49e10*/  LDGSTS.E [R251+0xd700], desc[UR32][R58.64], P4 ;  /* 0x0d7000003afb7fae */ /* 0x000fe8000a121860 */
[----:B------:R-:W-:Y:S04]  /*49e20*/  LDGSTS.E [R251+0xdf00], desc[UR32][R74.64], P4 ;  /* 0x0df000004afb7fae */ /* 0x000fe8000a121860 */
[----:B------:R-:W-:Y:S04]  /*49e30*/  LDGSTS.E [R251+0xe700], desc[UR32][R90.64], P4 ;  /* 0x0e7000005afb7fae */ /* 0x000fe8000a121860 */
[----:B------:R-:W-:Y:S04]  /*49e40*/  LDGSTS.E [R251+0xef00], desc[UR32][R106.64], P4 ;  /* 0x0ef000006afb7fae */ /* 0x000fe8000a121860 */
[----:B------:R-:W-:Y:S01]  /*49e50*/  LDGSTS.E [R251+0xf700], desc[UR32][R122.64], P4 ;  /* 0x0f7000007afb7fae */ /* 0x000fe2000a121860 */
[----:B------:R-:W-:-:S04]  /*49e60*/  IMAD.SHL.U32 R252, R252, 0x40, RZ ;  /* 0x00000040fcfc7824 */ /* 0x000fc800078e00ff */
[----:B-1----:R-:W-:-:S04]  /*49e70*/  IMAD.WIDE R26, R252, 0x4, R248 ;  /* 0x00000004fc1a7825 */ /* 0x002fc800078e02f8 */
[C---:B------:R-:W-:Y:S02]  /*49e80*/  IMAD.WIDE R24, R252.reuse, 0x4, R242 ;  /* 0x00000004fc187825 */ /* 0x040fe400078e02f2 */
[----:B------:R-:W1:Y:S01]  /*49e90*/  LDC R243, c[0x0][0x230] ;  /* 0x00008c00fff37b82 */ /* 0x000e620000000800 */
[----:B--2---:R-:W-:Y:S04]  /*49ea0*/  LDGSTS.E [R251+0xff00], desc[UR32][R138.64], P4 ;  /* 0x0ff000008afb7fae */ /* 0x004fe8000a121860 */
[----:B---3--:R-:W-:Y:S04]  /*49eb0*/  LDGSTS.E [R251+0x10700], desc[UR32][R154.64], P4 ;  /* 0x107000009afb7fae */ /* 0x008fe8000a121860 */
[----:B----4-:R2:W-:Y:S04]  /*49ec0*/  LDGSTS.E [R251+0x10f00], desc[UR32][R12.64], P4 ;  /* 0x10f000000cfb7fae */ /* 0x0105e8000a121860 */
[----:B-----5:R3:W-:Y:S04]  /*49ed0*/  LDGSTS.E [R251+0x11700], desc[UR32][R28.64], P4 ;  /* 0x117000001cfb7fae */ /* 0x0207e8000a121860 */
[----:B------:R-:W-:Y:S01]  /*49ee0*/  LDGSTS.E [R251+0x11f00], desc[UR32][R44.64], P4 ;  /* 0x11f000002cfb7fae */ /* 0x000fe2000a121860 */
[----:B--2---:R-:W-:-:S02]  /*49ef0*/  IMAD.WIDE R12, R252, 0x4, R246 ;  /* 0x00000004fc0c7825 */ /* 0x004fc400078e02f6 */
[----:B------:R-:W2:Y:S01]  /*49f00*/  LDC R246, c[0x0][0x230] ;  /* 0x00008c00fff67b82 */ /* 0x000ea20000000800 */
[----:B------:R-:W-:Y:S07]  /*49f10*/  LDGSTS.E [R251+0x12700], desc[UR32][R60.64], P4 ;  /* 0x127000003cfb7fae */ /* 0x000fee000a121860 */
[----:B---3--:R-:W3:Y:S01]  /*49f20*/  LDC R28, c[0x0][0x230] ;  /* 0x00008c00ff1c7b82 */ /* 0x008ee20000000800 */
        /* <DEDUP_REMOVED lines=11> */
[----:B------:R-:W4:Y:S04]  /*49fe0*/  LDL.LU.64 R62, [R1+0x1340] ;  /* 0x00134000013e7983 */ /* 0x000f280000300a00 */
[----:B------:R-:W-:Y:S04]  /*49ff0*/  LDGSTS.E [R251+0x18700], desc[UR32][R94.64], P4 ;  /* 0x187000005efb7fae */ /* 0x000fe8000a121860 */
[----:B------:R-:W5:Y:S04]  /*4a000*/  LDL.LU.64 R78, [R1+0x720] ;  /* 0x00072000014e7983 */ /* 0x000f680000300a00 */
[----:B------:R-:W-:Y:S04]  /*4a010*/  LDGSTS.E [R251+0x18f00], desc[UR32][R110.64], P4 ;  /* 0x18f000006efb7fae */ /* 0x000fe8000a121860 */
[----:B------:R-:W-:Y:S04]  /*4a020*/  LDGSTS.E [R251+0x19700], desc[UR32][R126.64], P4 ;  /* 0x197000007efb7fae */ /* 0x000fe8000a121860 */
[----:B------:R-:W2:Y:S04]  /*4a030*/  LDL.LU.64 R110, [R1+0xc50] ;  /* 0x000c5000016e7983 */ /* 0x000ea80000300a00 */
[----:B------:R-:W-:Y:S04]  /*4a040*/  LDGSTS.E [R251+0x19f00], desc[UR32][R142.64], P4 ;  /* 0x19f000008efb7fae */ /* 0x000fe8000a121860 */
[----:B------:R-:W3:Y:S04]  /*4a050*/  LDL.LU.64 R126, [R1+0xc58] ;  /* 0x000c5800017e7983 */ /* 0x000ee80000300a00 */
[----:B------:R1:W-:Y:S04]  /*4a060*/  LDGSTS.E [R251+0x1a700], desc[UR32][R158.64], P4 ;  /* 0x1a7000009efb7fae */ /* 0x0003e8000a121860 */
[----:B------:R-:W3:Y:S04]  /*4a070*/  LDL.LU.64 R142, [R1+0xc60] ;  /* 0x000c6000018e7983 */ /* 0x000ee80000300a00 */
[----:B------:R-:W-:Y:S01]  /*4a080*/  LDGSTS.E [R251+0x1af00], desc[UR32][R162.64], P4 ;  /* 0x1af00000a2fb7fae */ /* 0x000fe2000a121860 */
[----:B-1----:R-:W1:Y:S03]  /*4a090*/  LDC R159, c[0x0][0x230] ;  /* 0x00008c00ff9f7b82 */ /* 0x002e660000000800 */
[----:B------:R-:W-:Y:S01]  /*4a0a0*/  LDGSTS.E [R251+0x1b700], desc[UR32][R146.64], P4 ;  /* 0x1b70000092fb7fae */ /* 0x000fe2000a121860 */
[----:B------:R-:W-:-:S03]  /*4a0b0*/  IMAD.WIDE R14, R252, 0x4, R244 ;  /* 0x00000004fc0e7825 */ /* 0x000fc600078e02f4 */
[----:B------:R-:W-:Y:S01]  /*4a0c0*/  LDGSTS.E [R251+0x1bf00], desc[UR32][R130.64], P4 ;  /* 0x1bf0000082fb7fae */ /* 0x000fe2000a121860 */
[----:B------:R-:W3:Y:S03]  /*4a0d0*/  LDC R244, c[0x0][0x230] ;  /* 0x00008c00fff47b82 */ /* 0x000ee60000000800 */
[----:B------:R-:W-:Y:S04]  /*4a0e0*/  LDGSTS.E [R251+0x1c700], desc[UR32][R114.64], P4 ;  /* 0x1c70000072fb7fae */ /* 0x000fe8000a121860 */
[----:B------:R-:W3:Y:S01]  /*4a0f0*/  LDL.LU.64 R30, [R1+0xc68] ;  /* 0x000c6800011e7983 */ /* 0x000ee20000300a00 */
[----:B------:R-:W3:Y:S03]  /*4a100*/  LDC R245, c[0x0][0x230] ;  /* 0x00008c00fff57b82 */ /* 0x000ee60000000800 */
[----:B------:R-:W-:Y:S04]  /*4a110*/  LDGSTS.E [R251+0x1cf00], desc[UR32][R98.64], P4 ;  /* 0x1cf0000062fb7fae */ /* 0x000fe8000a121860 */
[----:B------:R-:W3:Y:S01]  /*4a120*/  LDL.LU.64 R46, [R1+0xc70] ;  /* 0x000c7000012e7983 */ /* 0x000ee20000300a00 */
[----:B-1----:R-:W-:-:S03]  /*4a130*/  VIADD R158, R159, 0xffffffab ;  /* 0xffffffab9f9e7836 */ /* 0x002fc60000000000 */
[----:B------:R-:W-:Y:S01]  /*4a140*/  LDGSTS.E [R251+0x1d700], desc[UR32][R82.64], P4 ;  /* 0x1d70000052fb7fae */ /* 0x000fe2000a121860 */
[----:B------:R-:W1:Y:S03]  /*4a150*/  LDC R159, c[0x0][0x230] ;  /* 0x00008c00ff9f7b82 */ /* 0x000e660000000800 */
[----:B------:R-:W3:Y:S04]  /*4a160*/  LDL.LU.64 R94, [R1+0xc78] ;  /* 0x000c7800015e7983 */ /* 0x000ee80000300a00 */
[----:B------:R-:W-:Y:S04]  /*4a170*/  LDGSTS.E [R251+0x1df00], desc[UR32][R66.64], P4 ;  /* 0x1df0000042fb7fae */ /* 0x000fe8000a121860 */
[----:B------:R-:W-:Y:S04]  /*4a180*/  LDGSTS.E [R251+0x1e700], desc[UR32][R50.64], P4 ;  /* 0x1e70000032fb7fae */ /* 0x000fe8000a121860 */
[----:B------:R-:W-:Y:S04]  /*4a190*/  LDGSTS.E [R251+0x1ef00], desc[UR32][R34.64], P4 ;  /* 0x1ef0000022fb7fae */ /* 0x000fe8000a121860 */
[----:B------:R-:W-:Y:S04]  /*4a1a0*/  STL.64 [R1+0x1b30], R26 ;  /* 0x001b301a01007387 */ /* 0x000fe80000100a00 */
[----:B------:R-:W-:Y:S01]  /*4a1b0*/  LDGSTS.E [R251+0x1f700], desc[UR32][R18.64], P4 ;  /* 0x1f70000012fb7fae */ /* 0x000fe2000a121860 */
[----:B-1----:R-:W-:-:S03]  /*4a1c0*/  VIADD R10, R159, 0xffffffa7 ;  /* 0xffffffa79f0a7836 */ /* 0x002fc60000000000 */
[----:B------:R-:W-:Y:S04]  /*4a1d0*/  STL.64 [R1+0x1b38], R24 ;  /* 0x001b381801007387 */ /* 0x000fe80000100a00 */
[----:B------:R-:W-:Y:S01]  /*4a1e0*/  LDGSTS.E [R251+0x1ff00], desc[UR32][R170.64], P4 ;  /* 0x1ff00000aafb7fae */ /* 0x000fe2000a121860 */
[----:B------:R-:W-:-:S03]  /*4a1f0*/  ISETP.GE.U32.AND P4, PT, R158, 0x7fffff6c, PT ;  /* 0x7fffff6c9e00780c */ /* 0x000fc60003f86070 */
[----:B------:R5:W-:Y:S04]  /*4a200*/  STL.64 [R1+0x1b40], R14 ;  /* 0x001b400e01007387 */ /* 0x000be80000100a00 */
[----:B------:R2:W-:Y:S04]  /*4a210*/  STL.64 [R1+0x1b48], R12 ;  /* 0x001b480c01007387 */ /* 0x0005e80000100a00 */
[----:B------:R-:W3:Y:S04]  /*4a220*/  LDL.LU.64 R158, [R1+0xc80] ;  /* 0x000c8000019e7983 */ /* 0x000ee80000300a00 */
[----:B------:R-:W0:Y:S01]  /*4a230*/  LDGDEPBAR ;  /* 0x00000000000079af */ /* 0x000e220000000000 */
[----:B------:R-:W-:Y:S06]  /*4a240*/  BAR.SYNC.DEFER_BLOCKING 0x0 ;  /* 0x0000000000007b1d */ /* 0x000fec0000010000 */
[----:B------:R-:W-:Y:S01]  /*4a250*/  @!PT LDS RZ, [RZ] ;  /* 0x00000000fffff984 */ /* 0x000fe20000000800 */
[----:B------:R-:W-:Y:S01]  /*4a260*/  @!PT LDS RZ, [RZ] ;  /* 0x00000000fffff984 */ /* 0x000fe20000000800 */
[----:B------:R-:W-:Y:S01]  /*4a270*/  @!PT LDS RZ, [RZ] ;  /* 0x00000000fffff984 */ /* 0x000fe20000000800 */
[----:B------:R-:W-:Y:S04]  /*4a280*/  LDGSTS.E [R0+0x50000], desc[UR32][R26.64], !P3 ;  /* 0x500000001a007fae */ /* 0x000fe8000d921860 */
[----:B------:R-:W-:Y:S04]  /*4a290*/  LDGSTS.E [R0+0x50100], desc[UR32][R24.64], !P3 ;  /* 0x5010000018007fae */ /* 0x000fe8000d921860 */
[----:B------:R5:W-:Y:S04]  /*4a2a0*/  LDGSTS.E [R0+0x50200], desc[UR32][R14.64], !P3 ;  /* 0x502000000e007fae */ /* 0x000be8000d921860 */
[----:B------:R2:W-:Y:S01]  /*4a2b0*/  LDGSTS.E [R0+0x50300], desc[UR32][R12.64], !P3 ;  /* 0x503000000c007fae */ /* 0x0005e2000d921860 */
[----:B------:R-:W-:Y:S01]  /*4a2c0*/  ISETP.GE.U32.AND P3, PT, R10, 0x7fffff68, PT ;  /* 0x7fffff680a00780c */ /* 0x000fe20003f66070 */
[----:B-----5:R-:W-:-:S02]  /*4a2d0*/  IMAD.WIDE R14, R252, 0x4, R78 ;  /* 0x00000004fc0e7825 */ /* 0x020fc400078e024e */
[----:B------:R-:W1:Y:S02]  /*4a2e0*/  LDC R79, c[0x0][0x230] ;  /* 0x00008c00ff4f7b82 */ /* 0x000e640000000800 */
[----:B----4-:R-:W-:-:S05]  /*4a2f0*/  IMAD.WIDE R24, R252, 0x4, R62 ;  /* 0x00000004fc187825 */ /* 0x010fca00078e023e */
[----:B------:R-:W-:Y:S04]  /*4a300*/  STL.64 [R1+0x1560], R24 ;  /* 0x0015601801007387 */ /* 0x000fe80000100a00 */
[----:B------:R-:W4:Y:S01]  /*4a310*/  LDL.LU.64 R156, [R1+0xc88] ;  /* 0x000c8800019c7983 */ /* 0x000f220000300a00 */
[----:B--2---:R-:W-:-:S03]  /*4a320*/  IMAD.WIDE R12, R252, 0x4, R110 ;  /* 0x00000004fc0c7825 */ /* 0x004fc600078e026e */
[----:B------:R2:W-:Y:S04]  /*4a330*/  STL.64 [R1+0x1578], R14 ;  /* 0x0015780e01007387 */ /* 0x0005e80000100a00 */
[----:B------:R-:W5:Y:S01]  /*4a340*/  LDL.LU.64 R110, [R1+0xc90] ;  /* 0x000c9000016e7983 */ /* 0x000f620000300a00 */
[----:B---3--:R-:W-:-:S03]  /*4a350*/  IMAD.WIDE R10, R252, 0x4, R126 ;  /* 0x00000004fc0a7825 */ /* 0x008fc600078e027e */
[----:B------:R3:W-:Y:S04]  /*4a360*/  STL.64 [R1+0x1590], R12 ;  /* 0x0015900c01007387 */ /* 0x0007e80000100a00 */
[----:B------:R-:W5:Y:S01]  /*4a370*/  LDL.LU.64 R126, [R1+0xc98] ;  /* 0x000c9800017e7983 */ /* 0x000f620000300a00 */
[----:B------:R-:W-:-:S03]  /*4a380*/  IMAD.WIDE R26, R252, 0x4, R142 ;  /* 0x00000004fc1a7825 */ /* 0x000fc600078e028e */
[----:B------:R2:W-:Y:S04]  /*4a390*/  LDGSTS.E [R0+0x51000], desc[UR32][R24.64], !P2 ;  /* 0x5100000018007fae */ /* 0x0005e8000d121860 */
[----:B------:R3:W-:Y:S01]  /*4a3a0*/  STL.64 [R1+0x15a8], R10 ;  /* 0x0015a80a01007387 */ /* 0x0007e20000100a00 */
[----:B-1----:R-:W-:-:S03]  /*4a3b0*/  VIADD R242, R79, 0xffffffa3 ;  /* 0xffffffa34ff27836 */ /* 0x002fc60000000000 */
[----:B------:R-:W-:Y:S04]  /*4a3c0*/  LDGSTS.E [R0+0x51100], desc[UR32][R14.64], !P2 ;  /* 0x511000000e007fae */ /* 0x000fe8000d121860 */
[----:B------:R3:W-:Y:S04]  /*4a3d0*/  LDGSTS.E [R0+0x51200], desc[UR32][R12.64], !P2 ;  /* 0x512000000c007fae */ /* 0x0007e8000d121860 */
[----:B------:R1:W-:Y:S04]  /*4a3e0*/  LDGSTS.E [R0+0x51300], desc[UR32][R10.64], !P2 ;  /* 0x513000000a007fae */ /* 0x0003e8000d121860 */
[----:B--2---:R-:W2:Y:S01]  /*4a3f0*/  LDL.LU.64 R14, [R1+0xca0] ;  /* 0x000ca000010e7983 */ /* 0x004ea20000300a00 */
[----:B------:R-:W-:-:S03]  /*4a400*/  IMAD.WIDE R24, R252, 0x4, R30 ;  /* 0x00000004fc187825 */ /* 0x000fc600078e021e */
[----:B------:R-:W2:Y:S04]  /*4a410*/  LDL.LU.64 R62, [R1+0xca8] ;  /* 0x000ca800013e7983 */ /* 0x000ea80000300a00 */
[----:B------:R-:W2:Y:S01]  /*4a420*/  LDL.LU.64 R78, [R1+0xcb0] ;  /* 0x000cb000014e7983 */ /* 0x000ea20000300a00 */
[----:B---3--:R-:W-:-:S03]  /*4a430*/  IMAD.WIDE R12, R252, 0x4, R46 ;  /* 0x00000004fc0c7825 */ /* 0x008fc600078e022e */
[----:B------:R3:W-:Y:S04]  /*4a440*/  STL.64 [R1+0x15c0], R26 ;  /* 0x0015c01a01007387 */ /* 0x0007e80000100a00 */
[----:B------:R-:W2:Y:S01]  /*4a450*/  LDL.LU.64 R142, [R1+0xcb8] ;  /* 0x000cb800018e7983 */ /* 0x000ea20000300a00 */
[----:B-1----:R-:W-:-:S03]  /*4a460*/  IMAD.WIDE R10, R252, 0x4, R94 ;  /* 0x00000004fc0a7825 */ /* 0x002fc600078e025e */
[----:B------:R4:W-:Y:S04]  /*4a470*/  STL.64 [R1+0x15d8], R24 ;  /* 0x0015d81801007387 */ /* 0x0009e80000100a00 */
[----:B------:R5:W-:Y:S04]  /*4a480*/  STL.64 [R1+0x15f0], R12 ;  /* 0x0015f00c01007387 */ /* 0x000be80000100a00 */
[----:B------:R1:W-:Y:S04]  /*4a490*/  STL.64 [R1+0x1608], R10 ;  /* 0x0016080a01007387 */ /* 0x0003e80000100a00 */
[----:B------:R3:W-:Y:S04]  /*4a4a0*/  LDGSTS.E [R0+0x52000], desc[UR32][R26.64], !P6 ;  /* 0x520000001a007fae */ /* 0x0007e8000f121860 */
[----:B------:R-:W2:Y:S04]  /*4a4b0*/  LDL.LU.64 R30, [R1+0xcc0] ;  /* 0x000cc000011e7983 */ /* 0x000ea80000300a00 */
[----:B------:R-:W2:Y:S04]  /*4a4c0*/  LDL.LU.64 R46, [R1+0xcc8] ;  /* 0x000cc800012e7983 */ /* 0x000ea80000300a00 */
[----:B------:R-:W2:Y:S04]  /*4a4d0*/  LDL.LU.64 R94, [R1+0xcd0] ;  /* 0x000cd000015e7983 */ /* 0x000ea80000300a00 */
[----:B------:R4:W-:Y:S04]  /*4a4e0*/  LDGSTS.E [R0+0x52100], desc[UR32][R24.64], !P6 ;  /* 0x5210000018007fae */ /* 0x0009e8000f121860 */
[----:B------:R5:W-:Y:S01]  /*4a4f0*/  LDGSTS.E [R0+0x52200], desc[UR32][R12.64], !P6 ;  /* 0x522000000c007fae */ /* 0x000be2000f121860 */
[----:B---3--:R-:W-:-:S03]  /*4a500*/  IMAD.WIDE R26, R252, 0x4, R158 ;  /* 0x00000004fc1a7825 */ /* 0x008fc600078e029e */
[----:B------:R1:W-:Y:S04]  /*4a510*/  LDGSTS.E [R0+0x52300], desc[UR32][R10.64], !P6 ;  /* 0x523000000a007fae */ /* 0x0003e8000f121860 */
[----:B------:R-:W-:Y:S04]  /*4a520*/  STL.64 [R1+0x1620], R26 ;  /* 0x0016201a01007387 */ /* 0x000fe80000100a00 */
[----:B------:R-:W3:Y:S04]  /*4a530*/  LDL.LU.64 R158, [R1+0xcd8] ;  /* 0x000cd800019e7983 */ /* 0x000ee80000300a00 */
[----:B------:R-:W-:Y:S01]  /*4a540*/  LDGSTS.E [R0+0x53000], desc[UR32][R26.64], !P5 ;  /* 0x530000001a007fae */ /* 0x000fe2000e921860 */
[----:B----4-:R-:W-:-:S05]  /*4a550*/  IMAD.WIDE R24, R252, 0x4, R156 ;  /* 0x00000004fc187825 */ /* 0x010fca00078e029c */
[----:B------:R2:W-:Y:S01]  /*4a560*/  STL.64 [R1+0x1638], R24 ;  /* 0x0016381801007387 */ /* 0x0005e20000100a00 */
[----:B-----5:R-:W-:-:S03]  /*4a570*/  IMAD.WIDE R12, R252, 0x4, R110 ;  /* 0x00000004fc0c7825 */ /* 0x020fc600078e026e */
[----:B------:R2:W-:Y:S01]  /*4a580*/  LDGSTS.E [R0+0x53100], desc[UR32][R24.64], !P5 ;  /* 0x5310000018007fae */ /* 0x0005e2000e921860 */
[----:B-1----:R-:W-:-:S03]  /*4a590*/  IMAD.WIDE R10, R252, 0x4, R126 ;  /* 0x00000004fc0a7825 */ /* 0x002fc600078e027e */
[----:B------:R1:W-:Y:S04]  /*4a5a0*/  STL.64 [R1+0x1650], R12 ;  /* 0x0016500c01007387 */ /* 0x0003e80000100a00 */
[----:B------:R4:W-:Y:S04]  /*4a5b0*/  STL.64 [R1+0x1668], R10 ;  /* 0x0016680a01007387 */ /* 0x0009e80000100a00 */
[----:B------:R1:W-:Y:S04]  /*4a5c0*/  LDGSTS.E [R0+0x53200], desc[UR32][R12.64], !P5 ;  /* 0x532000000c007fae */ /* 0x0003e8000e921860 */
[----:B------:R-:W5:Y:S04]  /*4a5d0*/  LDL.LU.64 R110, [R1+0xce0] ;  /* 0x000ce000016e7983 */ /* 0x000f680000300a00 */
[----:B------:R4:W-:Y:S04]  /*4a5e0*/  LDGSTS.E [R0+0x53300], desc[UR32][R10.64], !P5 ;  /* 0x533000000a007fae */ /* 0x0009e8000e921860 */
[----:B------:R-:W5:Y:S01]  /*4a5f0*/  LDL.LU.64 R126, [R1+0xce8] ;  /* 0x000ce800017e7983 */ /* 0x000f620000300a00 */
[----:B--2---:R-:W-:-:S04]  /*4a600*/  IMAD.WIDE R24, R252, 0x4, R14 ;  /* 0x00000004fc187825 */ /* 0x004fc800078e020e */
[C---:B------:R-:W-:Y:S01]  /*4a610*/  IMAD.WIDE R14, R252.reuse, 0x4, R62 ;  /* 0x00000004fc0e7825 */ /* 0x040fe200078e023e */
[----:B------:R2:W-:Y:S03]  /*4a620*/  STL.64 [R1+0x1680], R24 ;  /* 0x0016801801007387 */ /* 0x0005e60000100a00 */
[C---:B-1----:R-:W-:Y:S01]  /*4a630*/  IMAD.WIDE R12, R252.reuse, 0x4, R78 ;  /* 0x00000004fc0c7825 */ /* 0x042fe200078e024e */
[----:B------:R-:W5:Y:S04]  /*4a640*/  LDL.LU.64 R156, [R1+0xcf0] ;  /* 0x000cf000019c7983 */ /* 0x000f680000300a00 */
[----:B------:R1:W-:Y:S01]  /*4a650*/  STL.64 [R1+0x1698], R14 ;  /* 0x0016980e01007387 */ /* 0x0003e20000100a00 */
[----:B----4-:R-:W-:-:S03]  /*4a660*/  IMAD.WIDE R10, R252, 0x4, R142 ;  /* 0x00000004fc0a7825 */ /* 0x010fc600078e028e */
[----:B------:R-:W4:Y:S04]  /*4a670*/  LDL.LU.64 R62, [R1+0xcf8] ;  /* 0x000cf800013e7983 */ /* 0x000f280000300a00 */
[----:B------:R1:W-:Y:S04]  /*4a680*/  STL.64 [R1+0x16b0], R12 ;  /* 0x0016b00c01007387 */ /* 0x0003e80000100a00 */
[----:B------:R3:W-:Y:S04]  /*4a690*/  STL.64 [R1+0x16c8], R10 ;  /* 0x0016c80a01007387 */ /* 0x0007e80000100a00 */
[----:B------:R2:W-:Y:S04]  /*4a6a0*/  LDGSTS.E [R0+0x54000], desc[UR32][R24.64], !P1 ;  /* 0x5400000018007fae */ /* 0x0005e8000c921860 */
[----:B------:R-:W4:Y:S04]  /*4a6b0*/  LDL.LU.64 R78, [R1+0xd00] ;  /* 0x000d0000014e7983 */ /* 0x000f280000300a00 */
[----:B------:R1:W-:Y:S01]  /*4a6c0*/  LDGSTS.E [R0+0x54100], desc[UR32][R14.64], !P1 ;  /* 0x541000000e007fae */ /* 0x0003e2000c921860 */
[----:B--2---:R-:W-:-:S03]  /*4a6d0*/  IMAD.WIDE R24, R252, 0x4, R30 ;  /* 0x00000004fc187825 */ /* 0x004fc600078e021e */
[----:B------:R2:W-:Y:S04]  /*4a6e0*/  LDGSTS.E [R0+0x54200], desc[UR32][R12.64], !P1 ;  /* 0x542000000c007fae */ /* 0x0005e8000c921860 */
[----:B------:R-:W4:Y:S01]  /*4a6f0*/  LDL.LU.64 R142, [R1+0xd08] ;  /* 0x000d0800018e7983 */ /* 0x000f220000300a00 */
[----:B-1----:R-:W-:-:S03]  /*4a700*/  IMAD.WIDE R14, R252, 0x4, R46 ;  /* 0x00000004fc0e7825 */ /* 0x002fc600078e022e */
[----:B------:R5:W-:Y:S01]  /*4a710*/  STL.64 [R1+0x16e0], R24 ;  /* 0x0016e01801007387 */ /* 0x000be20000100a00 */
[----:B--2---:R-:W-:-:S03]  /*4a720*/  IMAD.WIDE R12, R252, 0x4, R94 ;  /* 0x00000004fc0c7825 */ /* 0x004fc600078e025e */
[----:B------:R3:W-:Y:S04]  /*4a730*/  LDGSTS.E [R0+0x54300], desc[UR32][R10.64], !P1 ;  /* 0x543000000a007fae */ /* 0x0007e8000c921860 */
[----:B------:R-:W2:Y:S04]  /*4a740*/  LDL.LU.64 R94, [R1+0xd10] ;  /* 0x000d1000015e7983 */ /* 0x000ea80000300a00 */
[----:B------:R1:W-:Y:S01]  /*4a750*/  STL.64 [R1+0x16f8], R14 ;  /* 0x0016f80e01007387 */ /* 0x0003e20000100a00 */
[----:B---3--:R-:W-:-:S03]  /*4a760*/  IMAD.WIDE R10, R252, 0x4, R158 ;  /* 0x00000004fc0a7825 */ /* 0x008fc600078e029e */
[----:B------:R5:W-:Y:S04]  /*4a770*/  LDGSTS.E [R0+0x55000], desc[UR32][R24.64], !P4 ;  /* 0x5500000018007fae */ /* 0x000be8000e121860 */
[----:B------:R-:W3:Y:S04]  /*4a780*/  LDL.LU.64 R158, [R1+0xd18] ;  /* 0x000d1800019e7983 */ /* 0x000ee80000300a00 */
[----:B------:R1:W-:Y:S04]  /*4a790*/  STL.64 [R1+0x1710], R12 ;  /* 0x0017100c01007387 */ /* 0x0003e80000100a00 */
[----:B------:R1:W-:Y:S04]  /*4a7a0*/  LDGSTS.E [R0+0x55100], desc[UR32][R14.64], !P4 ;  /* 0x551000000e007fae */ /* 0x0003e8000e121860 */
[----:B------:R4:W-:Y:S04]  /*4a7b0*/  STL.64 [R1+0x1728], R10 ;  /* 0x0017280a01007387 */ /* 0x0009e80000100a00 */
[----:B------:R1:W-:Y:S04]  /*4a7c0*/  LDGSTS.E [R0+0x55200], desc[UR32][R12.64], !P4 ;  /* 0x552000000c007fae */ /* 0x0003e8000e121860 */
[----:B------:R-:W3:Y:S04]  /*4a7d0*/  LDL.LU.64 R30, [R1+0xd20] ;  /* 0x000d2000011e7983 */ /* 0x000ee80000300a00 */
[----:B------:R4:W-:Y:S04]  /*4a7e0*/  LDGSTS.E [R0+0x55300], desc[UR32][R10.64], !P4 ;  /* 0x553000000a007fae */ /* 0x0009e8000e121860 */
[----:B------:R-:W3:Y:S01]  /*4a7f0*/  LDL.LU.64 R46, [R1+0xd28] ;  /* 0x000d2800012e7983 */ /* 0x000ee20000300a00 */
[----:B-----5:R-:W-:-:S05]  /*4a800*/  IMAD.WIDE R24, R252, 0x4, R110 ;  /* 0x00000004fc187825 */ /* 0x020fca00078e026e */
[----:B------:R-:W-:Y:S01]  /*4a810*/  STL.64 [R1+0x1740], R24 ;  /* 0x0017401801007387 */ /* 0x000fe20000100a00 */
[----:B-1----:R-:W-:-:S03]  /*4a820*/  IMAD.WIDE R14, R252, 0x4, R126 ;  /* 0x00000004fc0e7825 */ /* 0x002fc600078e027e */
[----:B------:R-:W5:Y:S04]  /*4a830*/  LDL.LU.64 R110, [R1+0xd30] ;  /* 0x000d3000016e7983 */ /* 0x000f680000300a00 */
[----:B------:R1:W-:Y:S04]  /*4a840*/  STL.64 [R1+0x1758], R14 ;  /* 0x0017580e01007387 */ /* 0x0003e80000100a00 */
[----:B------:R-:W5:Y:S01]  /*4a850*/  LDL.LU.64 R126, [R1+0xd38] ;  /* 0x000d3800017e7983 */ /* 0x000f620000300a00 */
[----:B------:R-:W-:-:S03]  /*4a860*/  IMAD.WIDE R12, R252, 0x4, R156 ;  /* 0x00000004fc0c7825 */ /* 0x000fc600078e029c */
[----:B------:R1:W-:Y:S01]  /*4a870*/  LDGSTS.E [R0+0x56000], desc[UR32][R24.64], !P3 ;  /* 0x5600000018007fae */ /* 0x0003e2000d921860 */
[----:B----4-:R-:W-:-:S03]  /*4a880*/  IMAD.WIDE R10, R252, 0x4, R62 ;  /* 0x00000004fc0a7825 */ /* 0x010fc600078e023e */
[----:B------:R2:W-:Y:S04]  /*4a890*/  STL.64 [R1+0x1770], R12 ;  /* 0x0017700c01007387 */ /* 0x0005e80000100a00 */
[----:B------:R3:W-:Y:S04]  /*4a8a0*/  STL.64 [R1+0x1788], R10 ;  /* 0x0017880a01007387 */ /* 0x0007e80000100a00 */
[----:B------:R-:W-:Y:S04]  /*4a8b0*/  LDGSTS.E [R0+0x56100], desc[UR32][R14.64], !P3 ;  /* 0x561000000e007fae */ /* 0x000fe8000d921860 */
[----:B------:R-:W4:Y:S01]  /*4a8c0*/  LDL.LU.64 R156, [R1+0xd40] ;  /* 0x000d4000019c7983 */ /* 0x000f220000300a00 */
[----:B------:R-:W-:-:S03]  /*4a8d0*/  IMAD.WIDE R26, R252, 0x4, R78 ;  /* 0x00000004fc1a7825 */ /* 0x000fc600078e024e */
[----:B------:R2:W-:Y:S04]  /*4a8e0*/  LDGSTS.E [R0+0x56200], desc[UR32][R12.64], !P3 ;  /* 0x562000000c007fae */ /* 0x0005e8000d921860 */
[----:B-1----:R-:W4:Y:S04]  /*4a8f0*/  LDL.LU.64 R14, [R1+0xd48] ;  /* 0x000d4800010e7983 */ /* 0x002f280000300a00 */
[----:B------:R1:W-:Y:S01]  /*4a900*/  STL.64 [R1+0x17a0], R26 ;  /* 0x0017a01a01007387 */ /* 0x0003e20000100a00 */
[----:B------:R-:W-:-:S03]  /*4a910*/  IMAD.WIDE R24, R252, 0x4, R142 ;  /* 0x00000004fc187825 */ /* 0x000fc600078e028e */
[----:B------:R-:W4:Y:S04]  /*4a920*/  LDL.LU.64 R62, [R1+0xd50] ;  /* 0x000d5000013e7983 */ /* 0x000f280000300a00 */
[----:B------:R3:W-:Y:S04]  /*4a930*/  LDGSTS.E [R0+0x56300], desc[UR32][R10.64], !P3 ;  /* 0x563000000a007fae */ /* 0x0007e8000d921860 */
[----:B------:R1:W-:Y:S01]  /*4a940*/  STL.64 [R1+0x17b8], R24 ;  /* 0x0017b81801007387 */ /* 0x0003e20000100a00 */
[----:B--2---:R-:W-:-:S03]  /*4a950*/  IMAD.WIDE R12, R252, 0x4, R94 ;  /* 0x00000004fc0c7825 */ /* 0x004fc600078e025e */
[----:B------:R-:W2:Y:S04]  /*4a960*/  LDL.LU.64 R142, [R1+0xd58] ;  /* 0x000d5800018e7983 */ /* 0x000ea80000300a00 */
[----:B------:R5:W-:Y:S01]  /*4a970*/  STL.64 [R1+0x17d0], R12 ;  /* 0x0017d00c01007387 */ /* 0x000be20000100a00 */
[----:B---3--:R-:W-:-:S05]  /*4a980*/  IMAD.WIDE R10, R252, 0x4, R158 ;  /* 0x00000004fc0a7825 */ /* 0x008fca00078e029e */
[----:B------:R3:W-:Y:S04]  /*4a990*/  STL.64 [R1+0x17e8], R10 ;  /* 0x0017e80a01007387 */ /* 0x0007e80000100a00 */
[----:B------:R-:W2:Y:S04]  /*4a9a0*/  LDL.LU.64 R78, [R1+0xd60] ;  /* 0x000d6000014e7983 */ /* 0x000ea80000300a00 */
[----:B------:R-:W2:Y:S04]  /*4a9b0*/  LDL.LU.64 R94, [R1+0xd68] ;  /* 0x000d6800015e7983 */ /* 0x000ea80000300a00 */
[----:B------:R-:W2:Y:S01]  /*4a9c0*/  LDL.LU.64 R158, [R1+0xd70] ;  /* 0x000d7000019e7983 */ /* 0x000ea20000300a00 */
[----:B------:R-:W-:Y:S01]  /*4a9d0*/  ISETP.GE.U32.AND P2, PT, R242, 0x7fffff64, PT ;  /* 0x7fffff64f200780c */ /* 0x000fe20003f46070 */
[----:B------:R-:W-:-:S05]  /*4a9e0*/  VIADD R242, R28, 0xffffff9f ;  /* 0xffffff9f1cf27836 */ /* 0x000fca0000000000 */
[----:B------:R-:W-:Y:S02]  /*4a9f0*/  ISETP.GE.U32.AND P6, PT, R242, 0x7fffff60, PT ;  /* 0x7fffff60f200780c */ /* 0x000fe40003fc6070 */
[----:B------:R-:W-:Y:S02]  /*4aa00*/  IADD3 R242, R244, -0x65, RZ ;  /* 0xffffff9bf4f27810 */ /* 0x000fe40007ffe0ff */
[----:B------:R-:W2:Y:S03]  /*4aa10*/  LDC R244, c[0x0][0x230] ;  /* 0x00008c00fff47b82 */ /* 0x000ea60000000800 */
[----:B------:R1:W-:Y:S04]  /*4aa20*/  LDGSTS.E [R0+0x57000], desc[UR32][R26.64], !P2 ;  /* 0x570000001a007fae */ /* 0x0003e8000d121860 */
[----:B------:R3:W-:Y:S01]  /*4aa30*/  LDGSTS.E [R0+0x57100], desc[UR32][R24.64], !P2 ;  /* 0x5710000018007fae */ /* 0x0007e2000d121860 */
[----:B------:R-:W-:-:S03]  /*4aa40*/  ISETP.GE.U32.AND P5, PT, R242, 0x7fffff5c, PT ;  /* 0x7fffff5cf200780c */ /* 0x000fc60003fa6070 */
[----:B------:R5:W-:Y:S01]  /*4aa50*/  LDGSTS.E [R0+0x57200], desc[UR32][R12.64], !P2 ;  /* 0x572000000c007fae */ /* 0x000be2000d121860 */
[----:B-1----:R-:W-:-:S03]  /*4aa60*/  IMAD.WIDE R26, R252, 0x4, R30 ;  /* 0x00000004fc1a7825 */ /* 0x002fc600078e021e */
[----:B------:R1:W-:Y:S01]  /*4aa70*/  LDGSTS.E [R0+0x57300], desc[UR32][R10.64], !P2 ;  /* 0x573000000a007fae */ /* 0x0003e2000d121860 */
[----:B---3--:R-:W-:-:S03]  /*4aa80*/  IMAD.WIDE R24, R252, 0x4, R46 ;  /* 0x00000004fc187825 */ /* 0x008fc600078e022e */
[----:B------:R-:W-:Y:S04]  /*4aa90*/  STL.64 [R1+0x1800], R26 ;  /* 0x0018001a01007387 */ /* 0x000fe80000100a00 */
[----:B------:R4:W-:Y:S04]  /*4aaa0*/  STL.64 [R1+0x1818], R24 ;  /* 0x0018181801007387 */ /* 0x0009e80000100a00 */
[----:B------:R-:W-:Y:S04]  /*4aab0*/  LDGSTS.E [R0+0x58000], desc[UR32][R26.64], !P6 ;  /* 0x580000001a007fae */ /* 0x000fe8000f121860 */
[----:B------:R4:W-:Y:S01]  /*4aac0*/  LDGSTS.E [R0+0x58100], desc[UR32][R24.64], !P6 ;  /* 0x5810000018007fae */ /* 0x0009e2000f121860 */
[----:B-----5:R-:W-:-:S05]  /*4aad0*/  IMAD.WIDE R12, R252, 0x4, R110 ;  /* 0x00000004fc0c7825 */ /* 0x020fca00078e026e */
[----:B------:R3:W-:Y:S01]  /*4aae0*/  STL.64 [R1+0x1830], R12 ;  /* 0x0018300c01007387 */ /* 0x0007e20000100a00 */
[----:B-1----:R-:W-:-:S03]  /*4aaf0*/  IMAD.WIDE R10, R252, 0x4, R126 ;  /* 0x00000004fc0a7825 */ /* 0x002fc600078e027e */
[----:B------:R-:W5:Y:S04]  /*4ab00*/  LDL.LU.64 R30, [R1+0xd78] ;  /* 0x000d7800011e7983 */ /* 0x000f680000300a00 */
[----:B------:R2:W-:Y:S04]  /*4ab10*/  STL.64 [R1+0x1848], R10 ;  /* 0x0018480a01007387 */ /* 0x0005e80000100a00 */
[----:B------:R3:W-:Y:S04]  /*4ab20*/  LDGSTS.E [R0+0x58200], desc[UR32][R12.64], !P6 ;  /* 0x582000000c007fae */ /* 0x0007e8000f121860 */
[----:B------:R-:W5:Y:S04]  /*4ab30*/  LDL.LU.64 R46, [R1+0xd80] ;  /* 0x000d8000012e7983 */ /* 0x000f680000300a00 */
[----:B------:R-:W5:Y:S04]  /*4ab40*/  LDL.LU.64 R110, [R1+0xd88] ;  /* 0x000d8800016e7983 */ /* 0x000f680000300a00 */
[----:B------:R-:W5:Y:S01]  /*4ab50*/  LDL.LU.64 R126, [R1+0xd90] ;  /* 0x000d9000017e7983 */ /* 0x000f620000300a00 */
[----:B----4-:R-:W-:-:S03]  /*4ab60*/  IMAD.WIDE R24, R252, 0x4, R156 ;  /* 0x00000004fc187825 */ /* 0x010fc600078e029c */
[----:B------:R2:W-:Y:S01]  /*4ab70*/  LDGSTS.E [R0+0x58300], desc[UR32][R10.64], !P6 ;  /* 0x583000000a007fae */ /* 0x0005e2000f121860 */
[----:B------:R-:W-:-:S03]  /*4ab80*/  IMAD.WIDE R14, R252, 0x4, R14 ;  /* 0x00000004fc0e7825 */ /* 0x000fc600078e020e */
[----:B------:R1:W-:Y:S04]  /*4ab90*/  STL.64 [R1+0x1870], R24 ;  /* 0x0018701801007387 */ /* 0x0003e80000100a00 */
[----:B------:R4:W-:Y:S01]  /*4aba0*/  STL.64 [R1+0x1898], R14 ;  /* 0x0018980e01007387 */ /* 0x0009e20000100a00 */
[----:B---3--:R-:W-:-:S03]  /*4abb0*/  IMAD.WIDE R12, R252, 0x4, R62 ;  /* 0x00000004fc0c7825 */ /* 0x008fc600078e023e */
[----:B------:R1:W-:Y:S04]  /*4abc0*/  LDGSTS.E [R0+0x59000], desc[UR32][R24.64], !P5 ;  /* 0x5900000018007fae */ /* 0x0003e8000e921860 */
[----:B------:R3:W-:Y:S04]  /*4abd0*/  STL.64 [R1+0x18f0], R12 ;  /* 0x0018f00c01007387 */ /* 0x0007e80000100a00 */
[----:B------:R4:W-:Y:S01]  /*4abe0*/  LDGSTS.E [R0+0x59100], desc[UR32][R14.64], !P5 ;  /* 0x591000000e007fae */ /* 0x0009e2000e921860 */
[----:B--2---:R-:W-:-:S03]  /*4abf0*/  IMAD.WIDE R10, R252, 0x4, R142 ;  /* 0x00000004fc0a7825 */ /* 0x004fc600078e028e */
[----:B------:R3:W-:Y:S04]  /*4ac00*/  LDGSTS.E [R0+0x59200], desc[UR32][R12.64], !P5 ;  /* 0x592000000c007fae */ /* 0x0007e8000e921860 */
[----:B------:R-:W2:Y:S04]  /*4ac10*/  LDL.LU.64 R142, [R1+0xd98] ;  /* 0x000d9800018e7983 */ /* 0x000ea80000300a00 */
[----:B------:R5:W-:Y:S04]  /*4ac20*/  STL.64 [R1+0x1918], R10 ;  /* 0x0019180a01007387 */ /* 0x000be80000100a00 */
[----:B------:R-:W2:Y:S01]  /*4ac30*/  LDL.LU.64 R62, [R1+0xda0] ;  /* 0x000da000013e7983 */ /* 0x000ea20000300a00 */
[----:B------:R-:W-:-:S02]  /*4ac40*/  VIADD R242, R243, 0xffffff97 ;  /* 0xffffff97f3f27836 */ /* 0x000fc40000000000 */
[----:B------:R-:W2:Y:S01]  /*4ac50*/  LDC R243, c[0x0][0x230] ;  /* 0x00008c00fff37b82 */ /* 0x000ea20000000800 */
[----:B------:R5:W-:Y:S01]  /*4ac60*/  LDGSTS.E [R0+0x59300], desc[UR32][R10.64], !P5 ;  /* 0x593000000a007fae */ /* 0x000be2000e921860 */
[----:B-1----:R-:W-:-:S04]  /*4ac70*/  IMAD.WIDE R24, R252, 0x4, R78 ;  /* 0x00000004fc187825 */ /* 0x002fc800078e024e */
[C---:B----4-:R-:W-:Y:S01]  /*4ac80*/  IMAD.WIDE R14, R252.reuse, 0x4, R94 ;  /* 0x00000004fc0e7825 */ /* 0x050fe200078e025e */
[----:B------:R1:W-:Y:S03]  /*4ac90*/  STL.64 [R1+0x1930], R24 ;  /* 0x0019301801007387 */ /* 0x0003e60000100a00 */
[----:B---3--:R-:W-:Y:S01]  /*4aca0*/  IMAD.WIDE R12, R252, 0x4, R158 ;  /* 0x00000004fc0c7825 */ /* 0x008fe200078e029e */
[----:B------:R-:W3:Y:S04]  /*4acb0*/  LDL.LU.64 R78, [R1+0xda8] ;  /* 0x000da800014e7983 */ /* 0x000ee80000300a00 */
[----:B------:R-:W-:Y:S04]  /*4acc0*/  STL.64 [R1+0x1948], R14 ;  /* 0x0019480e01007387 */ /* 0x000fe80000100a00 */
[----:B------:R-:W4:Y:S04]  /*4acd0*/  LDL.LU.64 R94, [R1+0xdb0] ;  /* 0x000db000015e7983 */ /* 0x000f280000300a00 */
[----:B------:R1:W-:Y:S04]  /*4ace0*/  STL.64 [R1+0x1960], R12 ;  /* 0x0019600c01007387 */ /* 0x0003e80000100a00 */
[----:B------:R-:W4:Y:S01]  /*4acf0*/  LDL.LU.64 R158, [R1+0xdb8] ;  /* 0x000db800019e7983 */ /* 0x000f220000300a00 */
[----:B------:R-:W-:Y:S01]  /*4ad00*/  ISETP.GE.U32.AND P1, PT, R242, 0x7fffff58, PT ;  /* 0x7fffff58f200780c */ /* 0x000fe20003f26070 */
[----:B------:R-:W-:-:S02]  /*4ad10*/  VIADD R242, R245, 0xffffff93 ;  /* 0xffffff93f5f27836 */ /* 0x000fc40000000000 */
[----:B------:R-:W4:Y:S03]  /*4ad20*/  LDC R245, c[0x0][0x230] ;  /* 0x00008c00fff57b82 */ /* 0x000f260000000800 */
[----:B------:R-:W-:-:S07]  /*4ad30*/  ISETP.GE.U32.AND P4, PT, R242, 0x7fffff54, PT ;  /* 0x7fffff54f200780c */ /* 0x000fce0003f86070 */
[----:B------:R1:W-:Y:S04]  /*4ad40*/  LDGSTS.E [R0+0x5a000], desc[UR32][R24.64], !P1 ;  /* 0x5a00000018007fae */ /* 0x0003e8000c921860 */
[----:B------:R-:W-:Y:S04]  /*4ad50*/  LDGSTS.E [R0+0x5a100], desc[UR32][R14.64], !P1 ;  /* 0x5a1000000e007fae */ /* 0x000fe8000c921860 */
[----:B------:R1:W-:Y:S01]  /*4ad60*/  LDGSTS.E [R0+0x5a200], desc[UR32][R12.64], !P1 ;  /* 0x5a2000000c007fae */ /* 0x0003e2000c921860 */
[----:B-----5:R-:W-:-:S05]  /*4ad70*/  IMAD.WIDE R10, R252, 0x4, R30 ;  /* 0x00000004fc0a7825 */ /* 0x020fca00078e021e */
[----:B------:R2:W-:Y:S04]  /*4ad80*/  STL.64 [R1+0x1978], R10 ;  /* 0x0019780a01007387 */ /* 0x0005e80000100a00 */
[----:B------:R-:W5:Y:S01]  /*4ad90*/  LDL.LU.64 R140, [R1+0xdc0] ;  /* 0x000dc000018c7983 */ /* 0x000f620000300a00 */
[----:B------:R-:W-:-:S03]  /*4ada0*/  IMAD.WIDE R26, R252, 0x4, R46 ;  /* 0x00000004fc1a7825 */ /* 0x000fc600078e022e */
[----:B------:R2:W-:Y:S01]  /*4adb0*/  LDGSTS.E [R0+0x5a300], desc[UR32][R10.64], !P1 ;  /* 0x5a3000000a007fae */ /* 0x0005e2000c921860 */
[----:B-1----:R-:W-:-:S03]  /*4adc0*/  IMAD.WIDE R24, R252, 0x4, R110 ;  /* 0x00000004fc187825 */ /* 0x002fc600078e026e */
[----:B------:R1:W-:Y:S01]  /*4add0*/  STL.64 [R1+0x1990], R26 ;  /* 0x0019901a01007387 */ /* 0x0003e20000100a00 */
[----:B------:R-:W-:-:S03]  /*4ade0*/  IMAD.WIDE R12, R252, 0x4, R126 ;  /* 0x00000004fc0c7825 */ /* 0x000fc600078e027e */
[----:B------:R-:W5:Y:S04]  /*4adf0*/  LDL.LU.64 R14, [R1+0xdc8] ;  /* 0x000dc800010e7983 */ /* 0x000f680000300a00 */
[----:B------:R3:W-:Y:S04]  /*4ae00*/  STL.64 [R1+0x19a8], R24 ;  /* 0x0019a81801007387 */ /* 0x0007e80000100a00 */
[----:B------:R-:W5:Y:S04]  /*4ae10*/  LDL.LU.64 R156, [R1+0xdd0] ;  /* 0x000dd000019c7983 */ /* 0x000f680000300a00 */
[----:B------:R4:W-:Y:S04]  /*4ae20*/  STL.64 [R1+0x19c0], R12 ;  /* 0x0019c00c01007387 */ /* 0x0009e80000100a00 */
[----:B------:R-:W5:Y:S04]  /*4ae30*/  LDL.LU.64 R110, [R1+0xdd8] ;  /* 0x000dd800016e7983 */ /* 0x000f680000300a00 */
[----:B------:R1:W-:Y:S04]  /*4ae40*/  LDGSTS.E [R0+0x5b000], desc[UR32][R26.64], !P4 ;  /* 0x5b0000001a007fae */ /* 0x0003e8000e121860 */
[----:B------:R3:W-:Y:S04]  /*4ae50*/  LDGSTS.E [R0+0x5b100], desc[UR32][R24.64], !P4 ;  /* 0x5b10000018007fae */ /* 0x0007e8000e121860 */
[----:B------:R4:W-:Y:S01]  /*4ae60*/  LDGSTS.E [R0+0x5b200], desc[UR32][R12.64], !P4 ;  /* 0x5b2000000c007fae */ /* 0x0009e2000e121860 */
[----:B--2---:R-:W-:-:S05]  /*4ae70*/  IMAD.WIDE R10, R252, 0x4, R142 ;  /* 0x00000004fc0a7825 */ /* 0x004fca00078e028e */
[----:B------:R2:W-:Y:S04]  /*4ae80*/  STL.64 [R1+0x19d8], R10 ;  /* 0x0019d80a01007387 */ /* 0x0005e80000100a00 */
[----:B------:R-:W5:Y:S01]  /*4ae90*/  LDL.LU.64 R30, [R1+0xde0] ;  /* 0x000de000011e7983 */ /* 0x000f620000300a00 */
[----:B-1----:R-:W-:-:S03]  /*4aea0*/  IMAD.WIDE R26, R252, 0x4, R62 ;  /* 0x00000004fc1a7825 */ /* 0x002fc600078e023e */
[----:B------:R-:W5:Y:S04]  /*4aeb0*/  LDL.LU.64 R46, [R1+0xde8] ;  /* 0x000de800012e7983 */ /* 0x000f680000300a00 */
[----:B------:R-:W5:Y:S04]  /*4aec0*/  LDL.LU.64 R126, [R1+0xdf0] ;  /* 0x000df000017e7983 */ /* 0x000f680000300a00 */
[----:B------:R2:W-:Y:S01]  /*4aed0*/  LDGSTS.E [R0+0x5b300], desc[UR32][R10.64], !P4 ;  /* 0x5b3000000a007fae */ /* 0x0005e2000e121860 */
[----:B---3--:R-:W-:-:S03]  /*4aee0*/  IMAD.WIDE R24, R252, 0x4, R78 ;  /* 0x00000004fc187825 */ /* 0x008fc600078e024e */
[----:B------:R-:W3:Y:S04]  /*4aef0*/  LDL.LU.64 R142, [R1+0xdf8] ;  /* 0x000df800018e7983 */ /* 0x000ee80000300a00 */
[----:B------:R-:W-:Y:S01]  /*4af00*/  STL.64 [R1+0x19e8], R26 ;  /* 0x0019e81a01007387 */ /* 0x000fe20000100a00 */
[----:B----4-:R-:W-:-:S03]  /*4af10*/  IMAD.WIDE R12, R252, 0x4, R94 ;  /* 0x00000004fc0c7825 */ /* 0x010fc600078e025e */
[----:B------:R5:W-:Y:S01]  /*4af20*/  STL.64 [R1+0x19f8], R24 ;  /* 0x0019f81801007387 */ /* 0x000be20000100a00 */
[----:B--2---:R-:W-:-:S03]  /*4af30*/  IMAD.WIDE R10, R252, 0x4, R158 ;  /* 0x00000004fc0a7825 */ /* 0x004fc600078e029e */
[----:B------:R1:W-:Y:S04]  /*4af40*/  STL.64 [R1+0x1a08], R12 ;  /* 0x001a080c01007387 */ /* 0x0003e80000100a00 */
[----:B------:R2:W-:Y:S04]  /*4af50*/  STL.64 [R1+0x1a18], R10 ;  /* 0x001a180a01007387 */ /* 0x0005e80000100a00 */
[----:B------:R-:W4:Y:S04]  /*4af60*/  LDL.LU.64 R62, [R1+0xe00] ;  /* 0x000e0000013e7983 */ /* 0x000f280000300a00 */
[----:B------:R-:W4:Y:S04]  /*4af70*/  LDL.LU.64 R78, [R1+0xe08] ;  /* 0x000e0800014e7983 */ /* 0x000f280000300a00 */
[----:B------:R-:W4:Y:S04]  /*4af80*/  LDL.LU.64 R94, [R1+0xe10] ;  /* 0x000e1000015e7983 */ /* 0x000f280000300a00 */
[----:B------:R-:W4:Y:S01]  /*4af90*/  LDL.LU.64 R158, [R1+0xe18] ;  /* 0x000e1800019e7983 */ /* 0x000f220000300a00 */
[----:B------:R-:W-:-:S02]  /*4afa0*/  VIADD R242, R244, 0xffffff8f ;  /* 0xffffff8ff4f27836 */ /* 0x000fc40000000000 */
[----:B------:R-:W4:Y:S03]  /*4afb0*/  LDC R244, c[0x0][0x230] ;  /* 0x00008c00fff47b82 */ /* 0x000f260000000800 */
[----:B------:R-:W-:Y:S01]  /*4afc0*/  ISETP.GE.U32.AND P3, PT, R242, 0x7fffff50, PT ;  /* 0x7fffff50f200780c */ /* 0x000fe20003f66070 */
[----:B------:R-:W-:-:S04]  /*4afd0*/  VIADD R242, R243, 0xffffff8b ;  /* 0xffffff8bf3f27836 */ /* 0x000fc80000000000 */
[----:B------:R-:W4:Y:S01]  /*4afe0*/  LDC R243, c[0x0][0x230] ;  /* 0x00008c00fff37b82 */ /* 0x000f220000000800 */
[----:B------:R-:W-:Y:S01]  /*4aff0*/  ISETP.GE.U32.AND P2, PT, R242, 0x7fffff4c, PT ;  /* 0x7fffff4cf200780c */ /* 0x000fe20003f46070 */
[----:B------:R-:W-:-:S06]  /*4b000*/  VIADD R242, R245, 0xffffff87 ;  /* 0xffffff87f5f27836 */ /* 0x000fcc0000000000 */
[----:B------:R-:W-:Y:S01]  /*4b010*/  LDGSTS.E [R0+0x5c000], desc[UR32][R26.64], !P3 ;  /* 0x5c0000001a007fae */ /* 0x000fe2000d921860 */
[----:B------:R-:W4:Y:S03]  /*4b020*/  LDC R245, c[0x0][0x230] ;  /* 0x00008c00fff57b82 */ /* 0x000f260000000800 */
[----:B------:R5:W-:Y:S01]  /*4b030*/  LDGSTS.E [R0+0x5c100], desc[UR32][R24.64], !P3 ;  /* 0x5c10000018007fae */ /* 0x000be2000d921860 */
[----:B------:R-:W-:-:S03]  /*4b040*/  ISETP.GE.U32.AND P6, PT, R242, 0x7fffff48, PT ;  /* 0x7fffff48f200780c */ /* 0x000fc60003fc6070 */
[----:B------:R1:W-:Y:S04]  /*4b050*/  LDGSTS.E [R0+0x5c200], desc[UR32][R12.64], !P3 ;  /* 0x5c2000000c007fae */ /* 0x0003e8000d921860 */
[----:B------:R2:W-:Y:S01]  /*4b060*/  LDGSTS.E [R0+0x5c300], desc[UR32][R10.64], !P3 ;  /* 0x5c3000000a007fae */ /* 0x0005e2000d921860 */
[----:B-----5:R-:W-:-:S05]  /*4b070*/  IMAD.WIDE R24, R252, 0x4, R140 ;  /* 0x00000004fc187825 */ /* 0x020fca00078e028c */
[----:B------:R5:W-:Y:S04]  /*4b080*/  STL.64 [R1+0x1a28], R24 ;  /* 0x001a281801007387 */ /* 0x000be80000100a00 */
[----:B------:R5:W-:Y:S01]  /*4b090*/  LDGSTS.E [R0+0x5d000], desc[UR32][R24.64], !P2 ;  /* 0x5d00000018007fae */ /* 0x000be2000d121860 */
[----:B------:R-:W-:-:S04]  /*4b0a0*/  IMAD.WIDE R14, R252, 0x4, R14 ;  /* 0x00000004fc0e7825 */ /* 0x000fc800078e020e */
[C---:B-1----:R-:W-:Y:S01]  /*4b0b0*/  IMAD.WIDE R12, R252.reuse, 0x4, R156 ;  /* 0x00000004fc0c7825 */ /* 0x042fe200078e029c */
[----:B------:R1:W-:Y:S04]  /*4b0c0*/  STL.64 [R1+0x1a38], R14 ;  /* 0x001a380e01007387 */ /* 0x0003e80000100a00 */
[----:B------:R1:W-:Y:S01]  /*4b0d0*/  LDGSTS.E [R0+0x5d100], desc[UR32][R14.64], !P2 ;  /* 0x5d1000000e007fae */ /* 0x0003e2000d121860 */
[----:B--2---:R-:W-:-:S03]  /*4b0e0*/  IMAD.WIDE R10, R252, 0x4, R110 ;  /* 0x00000004fc0a7825 */ /* 0x004fc600078e026e */
[----:B------:R2:W-:Y:S04]  /*4b0f0*/  STL.64 [R1+0x1a58], R12 ;  /* 0x001a580c01007387 */ /* 0x0005e80000100a00 */
[----:B------:R3:W-:Y:S04]  /*4b100*/  STL.64 [R1+0x1a68], R10 ;  /* 0x001a680a01007387 */ /* 0x0007e80000100a00 */
[----:B------:R2:W-:Y:S04]  /*4b110*/  LDGSTS.E [R0+0x5d200], desc[UR32][R12.64], !P2 ;  /* 0x5d2000000c007fae */ /* 0x0005e8000d121860 */
[----:B------:R-:W4:Y:S04]  /*4b120*/  LDL.LU.64 R110, [R1+0xe20] ;  /* 0x000e2000016e7983 */ /* 0x000f280000300a00 */
[----:B------:R3:W-:Y:S01]  /*4b130*/  LDGSTS.E [R0+0x5d300], desc[UR32][R10.64], !P2 ;  /* 0x5d3000000a007fae */ /* 0x0007e2000d121860 */
[----:B-----5:R-:W-:-:S04]  /*4b140*/  IMAD.WIDE R24, R252, 0x4, R30 ;  /* 0x00000004fc187825 */ /* 0x020fc800078e021e */
[C---:B-1----:R-:W-:Y:S01]  /*4b150*/  IMAD.WIDE R14, R252.reuse, 0x4, R46 ;  /* 0x00000004fc0e7825 */ /* 0x042fe200078e022e */
[----:B------:R4:W-:Y:S03]  /*4b160*/  STL.64 [R1+0x1a90], R24 ;  /* 0x001a901801007387 */ /* 0x0009e60000100a00 */
[C---:B--2---:R-:W-:Y:S01]  /*4b170*/  IMAD.WIDE R12, R252.reuse, 0x4, R126 ;  /* 0x00000004fc0c7825 */ /* 0x044fe200078e027e */
[----:B------:R-:W2:Y:S04]  /*4b180*/  LDL.LU.64 R30, [R1+0xe28] ;  /* 0x000e2800011e7983 */ /* 0x000ea80000300a00 */
[----:B------:R1:W-:Y:S04]  /*4b190*/  STL.64 [R1+0x1a98], R14 ;  /* 0x001a980e01007387 */ /* 0x0003e80000100a00 */
[----:B------:R-:W5:Y:S01]  /*4b1a0*/  LDL.LU.64 R46, [R1+0xe30] ;  /* 0x000e3000012e7983 */ /* 0x000f620000300a00 */
[----:B---3--:R-:W-:-:S03]  /*4b1b0*/  IMAD.WIDE R10, R252, 0x4, R142 ;  /* 0x00000004fc0a7825 */ /* 0x008fc600078e028e */
[----:B------:R3:W-:Y:S04]  /*4b1c0*/  STL.64 [R1+0x1ac0], R12 ;  /* 0x001ac00c01007387 */ /* 0x0007e80000100a00 */
[----:B------:R-:W5:Y:S04]  /*4b1d0*/  LDL.LU.64 R126, [R1+0xe38] ;  /* 0x000e3800017e7983 */ /* 0x000f680000300a00 */
[----:B------:R4:W-:Y:S04]  /*4b1e0*/  LDGSTS.E [R0+0x5e000], desc[UR32][R24.64], !P6 ;  /* 0x5e00000018007fae */ /* 0x0009e8000f121860 */
[----:B------:R1:W-:Y:S04]  /*4b1f0*/  LDGSTS.E [R0+0x5e100], desc[UR32][R14.64], !P6 ;  /* 0x5e1000000e007fae */ /* 0x0003e8000f121860 */
[----:B------:R3:W-:Y:S01]  /*4b200*/  STL.64 [R1+0x1ac8], R10 ;  /* 0x001ac80a01007387 */ /* 0x0007e20000100a00 */
[----:B----4-:R-:W-:-:S03]  /*4b210*/  IMAD.WIDE R24, R252, 0x4, R62 ;  /* 0x00000004fc187825 */ /* 0x010fc600078e023e */
[----:B------:R3:W-:Y:S01]  /*4b220*/  LDGSTS.E [R0+0x5e200], desc[UR32][R12.64], !P6 ;  /* 0x5e2000000c007fae */ /* 0x0007e2000f121860 */
[----:B-1----:R-:W-:-:S03]  /*4b230*/  IMAD.WIDE R14, R252, 0x4, R78 ;  /* 0x00000004fc0e7825 */ /* 0x002fc600078e024e */
[----:B------:R-:W4:Y:S04]  /*4b240*/  LDL.LU.64 R142, [R1+0xe40] ;  /* 0x000e4000018e7983 */ /* 0x000f280000300a00 */
[----:B------:R-:W-:Y:S01]  /*4b250*/  STL.64 [R1+0x1af0], R24 ;  /* 0x001af01801007387 */ /* 0x000fe20000100a00 */
[----:B---3--:R-:W-:-:S03]  /*4b260*/  IMAD.WIDE R12, R252, 0x4, R94 ;  /* 0x00000004fc0c7825 */ /* 0x008fc600078e025e */
[----:B------:R-:W3:Y:S04]  /*4b270*/  LDL.LU.64 R156, [R1+0xe48] ;  /* 0x000e4800019c7983 */ /* 0x000ee80000300a00 */
[----:B------:R1:W-:Y:S04]  /*4b280*/  STL.64 [R1+0x1af8], R14 ;  /* 0x001af80e01007387 */ /* 0x0003e80000100a00 */
[----:B------:R1:W-:Y:S04]  /*4b290*/  LDGSTS.E [R0+0x5e300], desc[UR32][R10.64], !P6 ;  /* 0x5e3000000a007fae */ /* 0x0003e8000f121860 */
[----:B------:R-:W3:Y:S04]  /*4b2a0*/  LDL.LU.64 R94, [R1+0xe50] ;  /* 0x000e5000015e7983 */ /* 0x000ee80000300a00 */
[----:B------:R5:W-:Y:S01]  /*4b2b0*/  STL.64 [R1+0x1b00], R12 ;  /* 0x001b000c01007387 */ /* 0x000be20000100a00 */
[----:B-1----:R-:W-:-:S03]  /*4b2c0*/  IMAD.WIDE R10, R252, 0x4, R158 ;  /* 0x00000004fc0a7825 */ /* 0x002fc600078e029e */
[----:B------:R-:W3:Y:S01]  /*4b2d0*/  LDL.LU.64 R158, [R1+0xe58] ;  /* 0x000e5800019e7983 */ /* 0x000ee20000300a00 */
[----:B------:R-:W-:-:S03]  /*4b2e0*/  VIADD R242, R244, 0xffffff83 ;  /* 0xffffff83f4f27836 */ /* 0x000fc60000000000 */
[----:B------:R1:W-:Y:S01]  /*4b2f0*/  STL.64 [R1+0x1b08], R10 ;  /* 0x001b080a01007387 */ /* 0x0003e20000100a00 */
[----:B------:R-:W3:Y:S01]  /*4b300*/  LDC R244, c[0x0][0x230] ;  /* 0x00008c00fff47b82 */ /* 0x000ee20000000800 */
[----:B------:R-:W-:Y:S01]  /*4b310*/  ISETP.GE.U32.AND P5, PT, R242, 0x7fffff44, PT ;  /* 0x7fffff44f200780c */ /* 0x000fe20003fa6070 */
[----:B------:R-:W-:-:S05]  /*4b320*/  VIADD R242, R243, 0xffffffbe ;  /* 0xffffffbef3f27836 */ /* 0x000fca0000000000 */
[----:B------:R-:W-:Y:S01]  /*4b330*/  ISETP.GE.U32.AND P1, PT, R242, 0x7fffff7f, PT ;  /* 0x7fffff7ff200780c */ /* 0x000fe20003f26070 */
[----:B------:R-:W3:Y:S06]  /*4b340*/  LDC R243, c[0x0][0x230] ;  /* 0x00008c00fff37b82 */ /* 0x000eec0000000800 */
[----:B------:R2:W-:Y:S04]  /*4b350*/  LDGSTS.E [R0+0x5f000], desc[UR32][R24.64], !P5 ;  /* 0x5f00000018007fae */ /* 0x0005e8000e921860 */
[----:B------:R-:W-:Y:S04]  /*4b360*/  LDGSTS.E [R0+0x5f100], desc[UR32][R14.64], !P5 ;  /* 0x5f1000000e007fae */ /* 0x000fe8000e921860 */
[----:B------:R5:W-:Y:S04]  /*4b370*/  LDGSTS.E [R0+0x5f200], desc[UR32][R12.64], !P5 ;  /* 0x5f2000000c007fae */ /* 0x000be8000e921860 */
[----:B------:R1:W-:Y:S04]  /*4b380*/  LDGSTS.E [R0+0x5f300], desc[UR32][R10.64], !P5 ;  /* 0x5f3000000a007fae */ /* 0x0003e8000e921860 */
[----:B------:R-:W3:Y:S04]  /*4b390*/  LDL.LU.64 R14, [R1+0xe60] ;  /* 0x000e6000010e7983 */ /* 0x000ee80000300a00 */
[----:B------:R-:W3:Y:S04]  /*4b3a0*/  LDL.LU.64 R62, [R1+0xe68] ;  /* 0x000e6800013e7983 */ /* 0x000ee80000300a00 */
[----:B------:R-:W3:Y:S01]  /*4b3b0*/  LDL.LU.64 R78, [R1+0xe70] ;  /* 0x000e7000014e7983 */ /* 0x000ee20000300a00 */
[----:B------:R-:W-:-:S05]  /*4b3c0*/  IMAD.WIDE R26, R252, 0x4, R110 ;  /* 0x00000004fc1a7825 */ /* 0x000fca00078e026e */
[----:B------:R4:W-:Y:S04]  /*4b3d0*/  STL.64 [R1+0x1340], R26 ;  /* 0x0013401a01007387 */ /* 0x0009e80000100a00 */
[----:B------:R-:W3:Y:S04]  /*4b3e0*/  LDL.LU.64 R110, [R1+0xe78] ;  /* 0x000e7800016e7983 */ /* 0x000ee80000300a00 */
[----:B------:R4:W-:Y:S01]  /*4b3f0*/  LDGSTS.E [R2+0x50400], desc[UR32][R26.64], !P1 ;  /* 0x504000001a027fae */ /* 0x0009e2000c921860 */
[----:B--2---:R-:W-:-:S04]  /*4b400*/  IMAD.WIDE R24, R252, 0x4, R30 ;  /* 0x00000004fc187825 */ /* 0x004fc800078e021e */
[C---:B-----5:R-:W-:Y:S01]  /*4b410*/  IMAD.WIDE R12, R252.reuse, 0x4, R46 ;  /* 0x00000004fc0c7825 */ /* 0x060fe200078e022e */
[----:B------:R3:W-:Y:S03]  /*4b420*/  STL.64 [R1+0x1458], R24 ;  /* 0x0014581801007387 */ /* 0x0007e60000100a00 */
[C---:B-1----:R-:W-:Y:S01]  /*4b430*/  IMAD.WIDE R10, R252.reuse, 0x4, R126 ;  /* 0x00000004fc0a7825 */ /* 0x042fe200078e027e */
[----:B------:R1:W-:Y:S04]  /*4b440*/  STL.64 [R1+0x1480], R12 ;  /* 0x0014800c01007387 */ /* 0x0003e80000100a00 */
[----:B------:R2:W-:Y:S04]  /*4b450*/  STL.64 [R1+0x1498], R10 ;  /* 0x0014980a01007387 */ /* 0x0005e80000100a00 */
[----:B------:R-:W5:Y:S04]  /*4b460*/  LDL.LU.64 R30, [R1+0xe80] ;  /* 0x000e8000011e7983 */ /* 0x000f680000300a00 */
[----:B------:R-:W5:Y:S04]  /*4b470*/  LDL.LU.64 R46, [R1+0xe88] ;  /* 0x000e8800012e7983 */ /* 0x000f680000300a00 */
[----:B------:R3:W-:Y:S01]  /*4b480*/  LDGSTS.E [R2+0x50500], desc[UR32][R24.64], !P1 ;  /* 0x5050000018027fae */ /* 0x0007e2000c921860 */
[----:B----4-:R-:W-:-:S03]  /*4b490*/  IMAD.WIDE R26, R252, 0x4, R142 ;  /* 0x00000004fc1a7825 */ /* 0x010fc600078e028e */
[----:B------:R1:W-:Y:S04]  /*4b4a0*/  LDGSTS.E [R2+0x50600], desc[UR32][R12.64], !P1 ;  /* 0x506000000c027fae */ /* 0x0003e8000c921860 */
[----:B------:R2:W-:Y:S01]  /*4b4b0*/  LDGSTS.E [R2+0x50700], desc[UR32][R10.64], !P1 ;  /* 0x507000000a027fae */ /* 0x0005e2000c921860 */
[----:B---3--:R-:W-:-:S03]  /*4b4c0*/  IMAD.WIDE R24, R252, 0x4, R156 ;  /* 0x00000004fc187825 */ /* 0x008fc600078e029c */
[----:B------:R-:W3:Y:S04]  /*4b4d0*/  LDL.LU.64 R126, [R1+0xe90] ;  /* 0x000e9000017e7983 */ /* 0x000ee80000300a00 */
[----:B------:R-:W-:Y:S04]  /*4b4e0*/  STL.64 [R1+0x14b0], R26 ;  /* 0x0014b01a01007387 */ /* 0x000fe80000100a00 */
[----:B------:R-:W4:Y:S01]  /*4b4f0*/  LDL.LU.64 R142, [R1+0xe98] ;  /* 0x000e9800018e7983 */ /* 0x000f220000300a00 */
[----:B-1----:R-:W-:-:S03]  /*4b500*/  IMAD.WIDE R12, R252, 0x4, R94 ;  /* 0x00000004fc0c7825 */ /* 0x002fc600078e025e */
[----:B------:R1:W-:Y:S04]  /*4b510*/  STL.64 [R1+0x14c8], R24 ;  /* 0x0014c81801007387 */ /* 0x0003e80000100a00 */
[----:B------:R1:W-:Y:S01]  /*4b520*/  STL.64 [R1+0x14e0], R12 ;  /* 0x0014e00c01007387 */ /* 0x0003e20000100a00 */
[----:B--2---:R-:W-:-:S05]  /*4b530*/  IMAD.WIDE R10, R252, 0x4, R158 ;  /* 0x00000004fc0a7825 */ /* 0x004fca00078e029e */
[----:B------:R2:W-:Y:S04]  /*4b540*/  STL.64 [R1+0x14f8], R10 ;  /* 0x0014f80a01007387 */ /* 0x0005e80000100a00 */
[----:B------:R-:W4:Y:S04]  /*4b550*/  LDL.LU.64 R94, [R1+0xea0] ;  /* 0x000ea000015e7983 */ /* 0x000f280000300a00 */
[----:B------:R-:W4:Y:S01]  /*4b560*/  LDL.LU.64 R158, [R1+0xea8] ;  /* 0x000ea800019e7983 */ /* 0x000f220000300a00 */
[----:B------:R-:W-:Y:S02]  /*4b570*/  IADD3 R242, R245, -0x46, RZ ;  /* 0xffffffbaf5f27810 */ /* 0x000fe40007ffe0ff */
[----:B------:R-:W4:Y:S02]  /*4b580*/  LDC R245, c[0x0][0x230] ;  /* 0x00008c00fff57b82 */ /* 0x000f240000000800 */
[----:B------:R-:W-:Y:S01]  /*4b590*/  ISETP.GE.U32.AND P4, PT, R242, 0x7fffff7b, PT ;  /* 0x7fffff7bf200780c */ /* 0x000fe20003f86070 */
[----:B------:R-:W-:-:S05]  /*4b5a0*/  VIADD R242, R244, 0xffffffb6 ;  /* 0xffffffb6f4f27836 */ /* 0x000fca0000000000 */
[----:B------:R-:W-:Y:S01]  /*4b5b0*/  ISETP.GE.U32.AND P3, PT, R242, 0x7fffff77, PT ;  /* 0x7fffff77f200780c */ /* 0x000fe20003f66070 */
[----:B------:R-:W-:Y:S01]  /*4b5c0*/  VIADD R242, R243, 0xffffffb2 ;  /* 0xffffffb2f3f27836 */ /* 0x000fe20000000000 */
[----:B------:R-:W4:Y:S05]  /*4b5d0*/  LDC R244, c[0x0][0x230] ;  /* 0x00008c00fff47b82 */ /* 0x000f2a0000000800 */
[----:B------:R-:W-:Y:S03]  /*4b5e0*/  LDGSTS.E [R2+0x51400], desc[UR32][R26.64], !P4 ;  /* 0x514000001a027fae */ /* 0x000fe6000e121860 */
[----:B------:R-:W4:Y:S01]  /*4b5f0*/  LDC R243, c[0x0][0x230] ;  /* 0x00008c00fff37b82 */ /* 0x000f220000000800 */
[----:B------:R1:W-:Y:S01]  /*4b600*/  LDGSTS.E [R2+0x51500], desc[UR32][R24.64], !P4 ;  /* 0x5150000018027fae */ /* 0x0003e2000e121860 */
[----:B------:R-:W-:-:S03]  /*4b610*/  ISETP.GE.U32.AND P2, PT, R242, 0x7fffff73, PT ;  /* 0x7fffff73f200780c */ /* 0x000fc60003f46070 */
[----:B------:R2:W-:Y:S04]  /*4b620*/  LDGSTS.E [R2+0x51600], desc[UR32][R12.64], !P4 ;  /* 0x516000000c027fae */ /* 0x0005e8000e121860 */
[----:B------:R2:W-:Y:S01]  /*4b630*/  LDGSTS.E [R2+0x51700], desc[UR32][R10.64], !P4 ;  /* 0x517000000a027fae */ /* 0x0005e2000e121860 */
[----:B-1----:R-:W-:-:S04]  /*4b640*/  IMAD.WIDE R24, R252, 0x4, R14 ;  /* 0x00000004fc187825 */ /* 0x002fc800078e020e */
[C---:B------:R-:W-:Y:S01]  /*4b650*/  IMAD.WIDE R14, R252.reuse, 0x4, R62 ;  /* 0x00000004fc0e7825 */ /* 0x040fe200078e023e */
[----:B------:R5:W-:Y:S03]  /*4b660*/  STL.64 [R1+0x1510], R24 ;  /* 0x0015101801007387 */ /* 0x000be60000100a00 */
[C---:B--2---:R-:W-:Y:S01]  /*4b670*/  IMAD.WIDE R12, R252.reuse, 0x4, R78 ;  /* 0x00000004fc0c7825 */ /* 0x044fe200078e024e */
[----:B------:R-:W2:Y:S04]  /*4b680*/  LDL.LU.64 R156, [R1+0xeb0] ;  /* 0x000eb000019c7983 */ /* 0x000ea80000300a00 */
[----:B------:R1:W-:Y:S04]  /*4b690*/  STL.64 [R1+0x1528], R14 ;  /* 0x0015280e01007387 */ /* 0x0003e80000100a00 */
[----:B------:R5:W-:Y:S04]  /*4b6a0*/  LDGSTS.E [R2+0x52400], desc[UR32][R24.64], !P3 ;  /* 0x5240000018027fae */ /* 0x000be8000d921860 */
[----:B------:R-:W2:Y:S04]  /*4b6b0*/  LDL.LU.64 R62, [R1+0xeb8] ;  /* 0x000eb800013e7983 */ /* 0x000ea80000300a00 */
[----:B------:R3:W-:Y:S04]  /*4b6c0*/  STL.64 [R1+0x1538], R12 ;  /* 0x0015380c01007387 */ /* 0x0007e80000100a00 */
[----:B------:R1:W-:Y:S04]  /*4b6d0*/  LDGSTS.E [R2+0x52500], desc[UR32][R14.64], !P3 ;  /* 0x525000000e027fae */ /* 0x0003e8000d921860 */
[----:B------:R3:W-:Y:S01]  /*4b6e0*/  LDGSTS.E [R2+0x52600], desc[UR32][R12.64], !P3 ;  /* 0x526000000c027fae */ /* 0x0007e2000d921860 */
[----:B------:R-:W-:-:S05]  /*4b6f0*/  IMAD.WIDE R10, R252, 0x4, R110 ;  /* 0x00000004fc0a7825 */ /* 0x000fca00078e026e */
[----:B------:R4:W-:Y:S04]  /*4b700*/  STL.64 [R1+0x1548], R10 ;  /* 0x0015480a01007387 */ /* 0x0009e80000100a00 */
[----:B------:R-:W2:Y:S04]  /*4b710*/  LDL.LU.64 R78, [R1+0xec0] ;  /* 0x000ec000014e7983 */ /* 0x000ea80000300a00 */
[----:B------:R-:W2:Y:S04]  /*4b720*/  LDL.LU.64 R110, [R1+0xec8] ;  /* 0x000ec800016e7983 */ /* 0x000ea80000300a00 */
[----:B------:R4:W-:Y:S01]  /*4b730*/  LDGSTS.E [R2+0x52700], desc[UR32][R10.64], !P3 ;  /* 0x527000000a027fae */ /* 0x0009e2000d921860 */
[----:B-----5:R-:W-:-:S04]  /*4b740*/  IMAD.WIDE R24, R252, 0x4, R30 ;  /* 0x00000004fc187825 */ /* 0x020fc800078e021e */
[C---:B-1----:R-:W-:Y:S01]  /*4b750*/  IMAD.WIDE R14, R252.reuse, 0x4, R46 ;  /* 0x00000004fc0e7825 */ /* 0x042fe200078e022e */
[----:B------:R1:W-:Y:S04]  /*4b760*/  STL.64 [R1+0x1558], R24 ;  /* 0x0015581801007387 */ /* 0x0003e80000100a00 */
[----:B------:R1:W-:Y:S04]  /*4b770*/  LDGSTS.E [R2+0x53400], desc[UR32][R24.64], !P2 ;  /* 0x5340000018027fae */ /* 0x0003e8000d121860 */
[----:B------:R5:W-:Y:S01]  /*4b780*/  LDGSTS.E [R2+0x53500], desc[UR32][R14.64], !P2 ;  /* 0x535000000e027fae */ /* 0x000be2000d121860 */
[----:B---3--:R-:W-:-:S03]  /*4b790*/  IMAD.WIDE R12, R252, 0x4, R126 ;  /* 0x00000004fc0c7825 */ /* 0x008fc600078e027e */
[----:B------:R-:W3:Y:S04]  /*4b7a0*/  LDL.LU.64 R126, [R1+0xed0] ;  /* 0x000ed000017e7983 */ /* 0x000ee80000300a00 */
[----:B------:R5:W-:Y:S01]  /*4b7b0*/  STL.64 [R1+0x1570], R14 ;  /* 0x0015700e01007387 */ /* 0x000be20000100a00 */
[----:B----4-:R-:W-:-:S03]  /*4b7c0*/  IMAD.WIDE R10, R252, 0x4, R142 ;  /* 0x00000004fc0a7825 */ /* 0x010fc600078e028e */
[----:B------:R-:W4:Y:S04]  /*4b7d0*/  LDL.LU.64 R142, [R1+0xed8] ;  /* 0x000ed800018e7983 */ /* 0x000f280000300a00 */
[----:B------:R2:W-:Y:S04]  /*4b7e0*/  STL.64 [R1+0x1588], R12 ;  /* 0x0015880c01007387 */ /* 0x0005e80000100a00 */
[----:B------:R2:W-:Y:S04]  /*4b7f0*/  STL.64 [R1+0x15a0], R10 ;  /* 0x0015a00a01007387 */ /* 0x0005e80000100a00 */
[----:B------:R-:W4:Y:S04]  /*4b800*/  LDL.LU.64 R30, [R1+0xee0] ;  /* 0x000ee000011e7983 */ /* 0x000f280000300a00 */
[----:B------:R-:W4:Y:S01]  /*4b810*/  LDL.LU.64 R46, [R1+0xee8] ;  /* 0x000ee800012e7983 */ /* 0x000f220000300a00 */
[----:B-1----:R-:W-:-:S03]  /*4b820*/  IMAD.WIDE R24, R252, 0x4, R94 ;  /* 0x00000004fc187825 */ /* 0x002fc600078e025e */
[----:B------:R2:W-:Y:S01]  /*4b830*/  LDGSTS.E [R2+0x53600], desc[UR32][R12.64], !P2 ;  /* 0x536000000c027fae */ /* 0x0005e2000d121860 */
[----:B-----5:R-:W-:-:S03]  /*4b840*/  IMAD.WIDE R14, R252, 0x4, R158 ;  /* 0x00000004fc0e7825 */ /* 0x020fc600078e029e */
[----:B------:R-:W-:Y:S04]  /*4b850*/  STL.64 [R1+0x15b8], R24 ;  /* 0x0015b81801007387 */ /* 0x000fe80000100a00 */
[----:B------:R-:W5:Y:S04]  /*4b860*/  LDL.LU.64 R94, [R1+0xef0] ;  /* 0x000ef000015e7983 */ /* 0x000f680000300a00 */
[----:B------:R1:W-:Y:S04]  /*4b870*/  STL.64 [R1+0x15d0], R14 ;  /* 0x0015d00e01007387 */ /* 0x0003e80000100a00 */
[----:B------:R-:W5:Y:S01]  /*4b880*/  LDL.LU.64 R158, [R1+0xef8] ;  /* 0x000ef800019e7983 */ /* 0x000f620000300a00 */
[----:B------:R-:W-:-:S02]  /*4b890*/  VIADD R242, R245, 0xffffffae ;  /* 0xffffffaef5f27836 */ /* 0x000fc40000000000 */
[----:B------:R-:W5:Y:S01]  /*4b8a0*/  LDC R245, c[0x0][0x230] ;  /* 0x00008c00fff57b82 */ /* 0x000f620000000800 */
[----:B------:R1:W-:Y:S02]  /*4b8b0*/  LDGSTS.E [R2+0x53700], desc[UR32][R10.64], !P2 ;  /* 0x537000000a027fae */ /* 0x0003e4000d121860 */
[----:B------:R-:W-:Y:S01]  /*4b8c0*/  ISETP.GE.U32.AND P6, PT, R242, 0x7fffff6f, PT ;  /* 0x7fffff6ff200780c */ /* 0x000fe20003fc6070 */
[----:B------:R-:W-:-:S04]  /*4b8d0*/  VIADD R242, R244, 0xffffffaa ;  /* 0xffffffaaf4f27836 */ /* 0x000fc80000000000 */
[----:B------:R-:W5:Y:S01]  /*4b8e0*/  LDC R244, c[0x0][0x230] ;  /* 0x00008c00fff47b82 */ /* 0x000f620000000800 */
[----:B------:R-:W-:-:S07]  /*4b8f0*/  ISETP.GE.U32.AND P5, PT, R242, 0x7fffff6b, PT ;  /* 0x7fffff6bf200780c */ /* 0x000fce0003fa6070 */
[----:B------:R1:W-:Y:S04]  /*4b900*/  LDGSTS.E [R2+0x54400], desc[UR32][R24.64], !P6 ;  /* 0x5440000018027fae */ /* 0x0003e8000f121860 */
[----:B------:R-:W-:Y:S01]  /*4b910*/  LDGSTS.E [R2+0x54500], desc[UR32][R14.64], !P6 ;  /* 0x545000000e027fae */ /* 0x000fe2000f121860 */
[----:B--2---:R-:W-:-:S05]  /*4b920*/  IMAD.WIDE R12, R252, 0x4, R156 ;  /* 0x00000004fc0c7825 */ /* 0x004fca00078e029c */
[----:B------:R3:W-:Y:S04]  /*4b930*/  STL.64 [R1+0x15e8], R12 ;  /* 0x0015e80c01007387 */ /* 0x0007e80000100a00 */
[----:B------:R3:W-:Y:S01]  /*4b940*/  LDGSTS.E [R2+0x54600], desc[UR32][R12.64], !P6 ;  /* 0x546000000c027fae */ /* 0x0007e2000f121860 */
[----:B-1----:R-:W-:-:S05]  /*4b950*/  IMAD.WIDE R10, R252, 0x4, R62 ;  /* 0x00000004fc0a7825 */ /* 0x002fca00078e023e */
[----:B------:R4:W-:Y:S04]  /*4b960*/  STL.64 [R1+0x1600], R10 ;  /* 0x0016000a01007387 */ /* 0x0009e80000100a00 */
[----:B------:R-:W2:Y:S04]  /*4b970*/  LDL.LU.64 R156, [R1+0xf00] ;  /* 0x000f0000019c7983 */ /* 0x000ea80000300a00 */
[----:B------:R4:W-:Y:S04]  /*4b980*/  LDGSTS.E [R2+0x54700], desc[UR32][R10.64], !P6 ;  /* 0x547000000a027fae */ /* 0x0009e8000f121860 */
[----:B------:R-:W2:Y:S01]  /*4b990*/  LDL.LU.64 R14, [R1+0xf08] ;  /* 0x000f0800010e7983 */ /* 0x000ea20000300a00 */
[----:B------:R-:W-:-:S04]  /*4b9a0*/  IMAD.WIDE R26, R252, 0x4, R78 ;  /* 0x00000004fc1a7825 */ /* 0x000fc800078e024e */
[C---:B------:R-:W-:Y:S01]  /*4b9b0*/  IMAD.WIDE R24, R252.reuse, 0x4, R110 ;  /* 0x00000004fc187825 */ /* 0x040fe200078e026e */
[----:B------:R1:W-:Y:S04]  /*4b9c0*/  STL.64 [R1+0x1618], R26 ;  /* 0x0016181a01007387 */ /* 0x0003e80000100a00 */
[----:B------:R-:W2:Y:S04]  /*4b9d0*/  LDL.LU.64 R62, [R1+0xf10] ;  /* 0x000f1000013e7983 */ /* 0x000ea80000300a00 */
[----:B------:R1:W-:Y:S04]  /*4b9e0*/  STL.64 [R1+0x1630], R24 ;  /* 0x0016301801007387 */ /* 0x0003e80000100a00 */
[----:B------:R-:W2:Y:S04]  /*4b9f0*/  LDL.LU.64 R110, [R1+0xf18] ;  /* 0x000f1800016e7983 */ /* 0x000ea80000300a00 */
[----:B------:R1:W-:Y:S04]  /*4ba00*/  LDGSTS.E [R2+0x55400], desc[UR32][R26.64], !P5 ;  /* 0x554000001a027fae */ /* 0x0003e8000e921860 */
[----:B------:R1:W-:Y:S01]  /*4ba10*/  LDGSTS.E [R2+0x55500], desc[UR32][R24.64], !P5 ;  /* 0x5550000018027fae */ /* 0x0003e2000e921860 */
[----:B---3--:R-:W-:-:S04]  /*4ba20*/  IMAD.WIDE R12, R252, 0x4, R126 ;  /* 0x00000004fc0c7825 */ /* 0x008fc800078e027e */
[C---:B----4-:R-:W-:Y:S01]  /*4ba30*/  IMAD.WIDE R10, R252.reuse, 0x4, R142 ;  /* 0x00000004fc0a7825 */ /* 0x050fe200078e028e */
[----:B------:R5:W-:Y:S04]  /*4ba40*/  STL.64 [R1+0x1648], R12 ;  /* 0x0016480c01007387 */ /* 0x000be80000100a00 */
[----:B------:R3:W-:Y:S04]  /*4ba50*/  STL.64 [R1+0x1660], R10 ;  /* 0x0016600a01007387 */ /* 0x0007e80000100a00 */
[----:B------:R-:W4:Y:S01]  /*4ba60*/  LDL.LU.64 R78, [R1+0xf20] ;  /* 0x000f2000014e7983 */ /* 0x000f220000300a00 */
[----:B-1----:R-:W-:-:S03]  /*4ba70*/  IMAD.WIDE R26, R252, 0x4, R30 ;  /* 0x00000004fc1a7825 */ /* 0x002fc600078e021e */
[----:B------:R-:W4:Y:S01]  /*4ba80*/  LDL.LU.64 R126, [R1+0xf28] ;  /* 0x000f2800017e7983 */ /* 0x000f220000300a00 */
[----:B------:R-:W-:-:S03]  /*4ba90*/  IMAD.WIDE R24, R252, 0x4, R46 ;  /* 0x00000004fc187825 */ /* 0x000fc600078e022e */
[----:B------:R5:W-:Y:S04]  /*4baa0*/  LDGSTS.E [R2+0x55600], desc[UR32][R12.64], !P5 ;  /* 0x556000000c027fae */ /* 0x000be8000e921860 */
[----:B------:R-:W4:Y:S04]  /*4bab0*/  LDL.LU.64 R142, [R1+0xf30] ;  /* 0x000f3000018e7983 */ /* 0x000f280000300a00 */
[----:B------:R3:W-:Y:S01]  /*4bac0*/  LDGSTS.E [R2+0x55700], desc[UR32][R10.64], !P5 ;  /* 0x557000000a027fae */ /* 0x0007e2000e921860 */
[----:B-----5:R-:W-:-:S03]  /*4bad0*/  IMAD.WIDE R12, R252, 0x4, R94 ;  /* 0x00000004fc0c7825 */ /* 0x020fc600078e025e */
[----:B------:R-:W-:Y:S04]  /*4bae0*/  STL.64 [R1+0x1678], R26 ;  /* 0x0016781a01007387 */ /* 0x000fe80000100a00 */
[----:B------:R2:W-:Y:S01]  /*4baf0*/  STL.64 [R1+0x1690], R24 ;  /* 0x0016901801007387 */ /* 0x0005e20000100a00 */
[----:B---3--:R-:W-:-:S03]  /*4bb00*/  IMAD.WIDE R10, R252, 0x4, R158 ;  /* 0x00000004fc0a7825 */ /* 0x008fc600078e029e */
[----:B------:R1:W-:Y:S04]  /*4bb10*/  STL.64 [R1+0x16a8], R12 ;  /* 0x0016a80c01007387 */ /* 0x0003e80000100a00 */
[----:B------:R-:W3:Y:S04]  /*4bb20*/  LDL.LU.64 R30, [R1+0xf38] ;  /* 0x000f3800011e7983 */ /* 0x000ee80000300a00 */
[----:B------:R5:W-:Y:S04]  /*4bb30*/  STL.64 [R1+0x16c0], R10 ;  /* 0x0016c00a01007387 */ /* 0x000be80000100a00 */
[----:B------:R-:W3:Y:S04]  /*4bb40*/  LDL.LU.64 R46, [R1+0xf40] ;  /* 0x000f4000012e7983 */ /* 0x000ee80000300a00 */
[----:B------:R-:W3:Y:S04]  /*4bb50*/  LDL.LU.64 R94, [R1+0xf48] ;  /* 0x000f4800015e7983 */ /* 0x000ee80000300a00 */
[----:B------:R-:W3:Y:S01]  /*4bb60*/  LDL.LU.64 R158, [R1+0xf50] ;  /* 0x000f5000019e7983 */ /* 0x000ee20000300a00 */
[----:B------:R-:W-:-:S02]  /*4bb70*/  VIADD R242, R243, 0xffffffa6 ;  /* 0xffffffa6f3f27836 */ /* 0x000fc40000000000 */
[----:B------:R-:W3:Y:S03]  /*4bb80*/  LDC R243, c[0x0][0x230] ;  /* 0x00008c00fff37b82 */ /* 0x000ee60000000800 */
[----:B------:R-:W-:Y:S01]  /*4bb90*/  ISETP.GE.U32.AND P1, PT, R242, 0x7fffff67, PT ;  /* 0x7fffff67f200780c */ /* 0x000fe20003f26070 */
[----:B------:R-:W-:-:S04]  /*4bba0*/  VIADD R242, R245, 0xffffffa2 ;  /* 0xffffffa2f5f27836 */ /* 0x000fc80000000000 */
[----:B------:R-:W3:Y:S01]  /*4bbb0*/  LDC R245, c[0x0][0x230] ;  /* 0x00008c00fff57b82 */ /* 0x000ee20000000800 */
[----:B------:R-:W-:Y:S01]  /*4bbc0*/  ISETP.GE.U32.AND P4, PT, R242, 0x7fffff63, PT ;  /* 0x7fffff63f200780c */ /* 0x000fe20003f86070 */
[----:B------:R-:W-:-:S06]  /*4bbd0*/  VIADD R242, R244, 0xffffff9e ;  /* 0xffffff9ef4f27836 */ /* 0x000fcc0000000000 */
[----:B------:R-:W-:Y:S01]  /*4bbe0*/  LDGSTS.E [R2+0x56400], desc[UR32][R26.64], !P1 ;  /* 0x564000001a027fae */ /* 0x000fe2000c921860 */
[----:B------:R-:W3:Y:S03]  /*4bbf0*/  LDC R244, c[0x0][0x230] ;  /* 0x00008c00fff47b82 */ /* 0x000ee60000000800 */
[----:B------:R2:W-:Y:S04]  /*4bc00*/  LDGSTS.E [R2+0x56500], desc[UR32][R24.64], !P1 ;  /* 0x5650000018027fae */ /* 0x0005e8000c921860 */
[----:B------:R1:W-:Y:S01]  /*4bc10*/  LDGSTS.E [R2+0x56600], desc[UR32][R12.64], !P1 ;  /* 0x566000000c027fae */ /* 0x0003e2000c921860 */
[----:B------:R-:W-:-:S03]  /*4bc20*/  ISETP.GE.U32.AND P3, PT, R242, 0x7fffff5f, PT ;  /* 0x7fffff5ff200780c */ /* 0x000fc60003f66070 */
[----:B------:R5:W-:Y:S01]  /*4bc30*/  LDGSTS.E [R2+0x56700], desc[UR32][R10.64], !P1 ;  /* 0x567000000a027fae */ /* 0x000be2000c921860 */
[----:B--2---:R-:W-:-:S04]  /*4bc40*/  IMAD.WIDE R24, R252, 0x4, R156 ;  /* 0x00000004fc187825 */ /* 0x004fc800078e029c */
[C---:B------:R-:W-:Y:S01]  /*4bc50*/  IMAD.WIDE R14, R252.reuse, 0x4, R14 ;  /* 0x00000004fc0e7825 */ /* 0x040fe200078e020e */
[----:B------:R4:W-:Y:S04]  /*4bc60*/  STL.64 [R1+0x16d8], R24 ;  /* 0x0016d81801007387 */ /* 0x0009e80000100a00 */
[----:B------:R2:W-:Y:S04]  /*4bc70*/  STL.64 [R1+0x16f0], R14 ;  /* 0x0016f00e01007387 */ /* 0x0005e80000100a00 */
[----:B------:R4:W-:Y:S04]  /*4bc80*/  LDGSTS.E [R2+0x57400], desc[UR32][R24.64], !P4 ;  /* 0x5740000018027fae */ /* 0x0009e8000e121860 */
[----:B------:R2:W-:Y:S01]  /*4bc90*/  LDGSTS.E [R2+0x57500], desc[UR32][R14.64], !P4 ;  /* 0x575000000e027fae */ /* 0x0005e2000e121860 */
[----:B-1----:R-:W-:-:S05]  /*4bca0*/  IMAD.WIDE R12, R252, 0x4, R62 ;  /* 0x00000004fc0c7825 */ /* 0x002fca00078e023e */
[----:B------:R1:W-:Y:S01]  /*4bcb0*/  STL.64 [R1+0x1708], R12 ;  /* 0x0017080c01007387 */ /* 0x0003e20000100a00 */
[----:B-----5:R-:W-:-:S03]  /*4bcc0*/  IMAD.WIDE R10, R252, 0x4, R110 ;  /* 0x00000004fc0a7825 */ /* 0x020fc600078e026e */
[----:B------:R1:W-:Y:S04]  /*4bcd0*/  LDGSTS.E [R2+0x57600], desc[UR32][R12.64], !P4 ;  /* 0x576000000c027fae */ /* 0x0003e8000e121860 */
[----:B------:R-:W5:Y:S04]  /*4bce0*/  LDL.LU.64 R110, [R1+0xf58] ;  /* 0x000f5800016e7983 */ /* 0x000f680000300a00 */
[----:B------:R3:W-:Y:S04]  /*4bcf0*/  STL.64 [R1+0x1720], R10 ;  /* 0x0017200a01007387 */ /* 0x0007e80000100a00 */
[----:B------:R-:W5:Y:S04]  /*4bd00*/  LDL.LU.64 R62, [R1+0xf60] ;  /* 0x000f6000013e7983 */ /* 0x000f680000300a00 */
[----:B------:R3:W-:Y:S01]  /*4bd10*/  LDGSTS.E [R2+0x57700], desc[UR32][R10.64], !P4 ;  /* 0x577000000a027fae */ /* 0x0007e2000e121860 */
[----:B----4-:R-:W-:-:S04]  /*4bd20*/  IMAD.WIDE R24, R252, 0x4, R78 ;  /* 0x00000004fc187825 */ /* 0x010fc800078e024e */
[C---:B--2---:R-:W-:Y:S01]  /*4bd30*/  IMAD.WIDE R14, R252.reuse, 0x4, R126 ;  /* 0x00000004fc0e7825 */ /* 0x044fe200078e027e */
[----:B------:R2:W-:Y:S04]  /*4bd40*/  STL.64 [R1+0x1738], R24 ;  /* 0x0017381801007387 */ /* 0x0005e80000100a00 */
[----:B------:R-:W4:Y:S01]  /*4bd50*/  LDL.LU.64 R78, [R1+0xf68] ;  /* 0x000f6800014e7983 */ /* 0x000f220000300a00 */
[----:B-1----:R-:W-:-:S03]  /*4bd60*/  IMAD.WIDE R12, R252, 0x4, R142 ;  /* 0x00000004fc0c7825 */ /* 0x002fc600078e028e */
[----:B------:R-:W-:Y:S04]  /*4bd70*/  STL.64 [R1+0x1750], R14 ;  /* 0x0017500e01007387 */ /* 0x000fe80000100a00 */
[----:B------:R-:W4:Y:S04]  /*4bd80*/  LDL.LU.64 R126, [R1+0xf70] ;  /* 0x000f7000017e7983 */ /* 0x000f280000300a00 */
[----:B------:R1:W-:Y:S04]  /*4bd90*/  STL.64 [R1+0x1768], R12 ;  /* 0x0017680c01007387 */ /* 0x0003e80000100a00 */
[----:B------:R-:W4:Y:S04]  /*4bda0*/  LDL.LU.64 R142, [R1+0xf78] ;  /* 0x000f7800018e7983 */ /* 0x000f280000300a00 */
[----:B------:R2:W-:Y:S01]  /*4bdb0*/  LDGSTS.E [R2+0x58400], desc[UR32][R24.64], !P3 ;  /* 0x5840000018027fae */ /* 0x0005e2000d921860 */
[----:B---3--:R-:W-:-:S03]  /*4bdc0*/  IMAD.WIDE R10, R252, 0x4, R30 ;  /* 0x00000004fc0a7825 */ /* 0x008fc600078e021e */
[----:B------:R-:W-:Y:S04]  /*4bdd0*/  LDGSTS.E [R2+0x58500], desc[UR32][R14.64], !P3 ;  /* 0x585000000e027fae */ /* 0x000fe8000d921860 */
[----:B------:R5:W-:Y:S01]  /*4bde0*/  STL.64 [R1+0x1780], R10 ;  /* 0x0017800a01007387 */ /* 0x000be20000100a00 */
[----:B------:R-:W-:-:S03]  /*4bdf0*/  IMAD.WIDE R26, R252, 0x4, R46 ;  /* 0x00000004fc1a7825 */ /* 0x000fc600078e022e */
[----:B------:R1:W-:Y:S01]  /*4be00*/  LDGSTS.E [R2+0x58600], desc[UR32][R12.64], !P3 ;  /* 0x586000000c027fae */ /* 0x0003e2000d921860 */
[----:B--2---:R-:W-:-:S03]  /*4be10*/  IMAD.WIDE R24, R252, 0x4, R94 ;  /* 0x00000004fc187825 */ /* 0x004fc600078e025e */
[----:B------:R-:W2:Y:S04]  /*4be20*/  LDL.LU.64 R140, [R1+0xf80] ;  /* 0x000f8000018c7983 */ /* 0x000ea80000300a00 */
[----:B------:R3:W-:Y:S01]  /*4be30*/  STL.64 [R1+0x1798], R26 ;  /* 0x0017981a01007387 */ /* 0x0007e20000100a00 */
[----:B-1----:R-:W-:-:S03]  /*4be40*/  IMAD.WIDE R12, R252, 0x4, R158 ;  /* 0x00000004fc0c7825 */ /* 0x002fc600078e029e */
[----:B------:R-:W2:Y:S04]  /*4be50*/  LDL.LU.64 R14, [R1+0xf88] ;  /* 0x000f8800010e7983 */ /* 0x000ea80000300a00 */
[----:B------:R4:W-:Y:S04]  /*4be60*/  STL.64 [R1+0x17b0], R24 ;  /* 0x0017b01801007387 */ /* 0x0009e80000100a00 */
[----:B------:R-:W2:Y:S04]  /*4be70*/  LDL.LU.64 R156, [R1+0xf90] ;  /* 0x000f9000019c7983 */ /* 0x000ea80000300a00 */
[----:B------:R1:W-:Y:S04]  /*4be80*/  STL.64 [R1+0x17c8], R12 ;  /* 0x0017c80c01007387 */ /* 0x0003e80000100a00 */
[----:B------:R-:W2:Y:S01]  /*4be90*/  LDL.LU.64 R158, [R1+0xf98] ;  /* 0x000f9800019e7983 */ /* 0x000ea20000300a00 */
[----:B------:R-:W-:-:S02]  /*4bea0*/  IADD3 R242, R243, -0x66, RZ ;  /* 0xffffff9af3f27810 */ /* 0x000fc40007ffe0ff */
[----:B------:R-:W2:Y:S01]  /*4beb0*/  LDC R243, c[0x0][0x230] ;  /* 0x00008c00fff37b82 */ /* 0x000ea20000000800 */
[----:B------:R5:W-:Y:S01]  /*4bec0*/  LDGSTS.E [R2+0x58700], desc[UR32][R10.64], !P3 ;  /* 0x587000000a027fae */ /* 0x000be2000d921860 */
[----:B------:R-:W-:Y:S01]  /*4bed0*/  ISETP.GE.U32.AND P2, PT, R242, 0x7fffff5b, PT ;  /* 0x7fffff5bf200780c */ /* 0x000fe20003f46070 */
[----:B------:R-:W-:-:S05]  /*4bee0*/  VIADD R242, R245, 0xffffff96 ;  /* 0xffffff96f5f27836 */ /* 0x000fca0000000000 */
[----:B------:R-:W-:Y:S01]  /*4bef0*/  ISETP.GE.U32.AND P6, PT, R242, 0x7fffff57, PT ;  /* 0x7fffff57f200780c */ /* 0x000fe20003fc6070 */
[----:B------:R-:W2:Y:S06]  /*4bf00*/  LDC R245, c[0x0][0x230] ;  /* 0x00008c00fff57b82 */ /* 0x000eac0000000800 */
[----:B------:R3:W-:Y:S04]  /*4bf10*/  LDGSTS.E [R2+0x59400], desc[UR32][R26.64], !P2 ;  /* 0x594000001a027fae */ /* 0x0007e8000d121860 */
[----:B------:R4:W-:Y:S04]  /*4bf20*/  LDGSTS.E [R2+0x59500], desc[UR32][R24.64], !P2 ;  /* 0x5950000018027fae */ /* 0x0009e8000d121860 */
[----:B------:R1:W-:Y:S01]  /*4bf30*/  LDGSTS.E [R2+0x59600], desc[UR32][R12.64], !P2 ;  /* 0x596000000c027fae */ /* 0x0003e2000d121860 */
[----:B-----5:R-:W-:-:S05]  /*4bf40*/  IMAD.WIDE R10, R252, 0x4, R110 ;  /* 0x00000004fc0a7825 */ /* 0x020fca00078e026e */
[----:B------:R5:W-:Y:S01]  /*4bf50*/  STL.64 [R1+0x17e0], R10 ;  /* 0x0017e00a01007387 */ /* 0x000be20000100a00 */
[----:B---3--:R-:W-:-:S03]  /*4bf60*/  IMAD.WIDE R26, R252, 0x4, R62 ;  /* 0x00000004fc1a7825 */ /* 0x008fc600078e023e */
[----:B------:R-:W3:Y:S04]  /*4bf70*/  LDL.LU.64 R30, [R1+0xfa0] ;  /* 0x000fa000011e7983 */ /* 0x000ee80000300a00 */
[----:B------:R5:W-:Y:S04]  /*4bf80*/  LDGSTS.E [R2+0x59700], desc[UR32][R10.64], !P2 ;  /* 0x597000000a027fae */ /* 0x000be8000d121860 */
[----:B------:R-:W3:Y:S04]  /*4bf90*/  LDL.LU.64 R46, [R1+0xfa8] ;  /* 0x000fa800012e7983 */ /* 0x000ee80000300a00 */
[----:B------:R-:W3:Y:S04]  /*4bfa0*/  LDL.LU.64 R94, [R1+0xfb0] ;  /* 0x000fb000015e7983 */ /* 0x000ee80000300a00 */
[----:B------:R-:W3:Y:S04]  /*4bfb0*/  LDL.LU.64 R110, [R1+0xfb8] ;  /* 0x000fb800016e7983 */ /* 0x000ee80000300a00 */
[----:B------:R-:W-:Y:S04]  /*4bfc0*/  STL.64 [R1+0x17f8], R26 ;  /* 0x0017f81a01007387 */ /* 0x000fe80000100a00 */
[----:B------:R-:W-:Y:S01]  /*4bfd0*/  LDGSTS.E [R2+0x5a400], desc[UR32][R26.64], !P6 ;  /* 0x5a4000001a027fae */ /* 0x000fe2000f121860 */
[----:B----4-:R-:W-:-:S04]  /*4bfe0*/  IMAD.WIDE R24, R252, 0x4, R78 ;  /* 0x00000004fc187825 */ /* 0x010fc800078e024e */
[C---:B-1----:R-:W-:Y:S01]  /*4bff0*/  IMAD.WIDE R12, R252.reuse, 0x4, R126 ;  /* 0x00000004fc0c7825 */ /* 0x042fe200078e027e */
[----:B------:R2:W-:Y:S03]  /*4c000*/  STL.64 [R1+0x1810], R24 ;  /* 0x0018101801007387 */ /* 0x0005e60000100a00 */
[C---:B-----5:R-:W-:Y:S01]  /*4c010*/  IMAD.WIDE R10, R252.reuse, 0x4, R142 ;  /* 0x00000004fc0a7825 */ /* 0x060fe200078e028e */
[----:B------:R1:W-:Y:S04]  /*4c020*/  STL.64 [R1+0x1828], R12 ;  /* 0x0018280c01007387 */ /* 0x0003e80000100a00 */
[----:B------:R4:W-:Y:S04]  /*4c030*/  STL.64 [R1+0x1840], R10 ;  /* 0x0018400a01007387 */ /* 0x0009e80000100a00 */
[----:B------:R-:W5:Y:S04]  /*4c040*/  LDL.LU.64 R62, [R1+0xfc0] ;  /* 0x000fc000013e7983 */ /* 0x000f680000300a00 */
[----:B------:R2:W-:Y:S04]  /*4c050*/  LDGSTS.E [R2+0x5a500], desc[UR32][R24.64], !P6 ;  /* 0x5a50000018027fae */ /* 0x0005e8000f121860 */
[----:B------:R-:W5:Y:S04]  /*4c060*/  LDL.LU.64 R78, [R1+0xfc8] ;  /* 0x000fc800014e7983 */ /* 0x000f680000300a00 */
[----:B------:R1:W-:Y:S01]  /*4c070*/  LDGSTS.E [R2+0x5a600], desc[UR32][R12.64], !P6 ;  /* 0x5a6000000c027fae */ /* 0x0003e2000f121860 */
[----:B--2---:R-:W-:-:S03]  /*4c080*/  IMAD.WIDE R24, R252, 0x4, R140 ;  /* 0x00000004fc187825 */ /* 0x004fc600078e028c */
[----:B------:R-:W2:Y:S01]  /*4c090*/  LDL.LU.64 R126, [R1+0xfd0] ;  /* 0x000fd000017e7983 */ /* 0x000ea20000300a00 */
[----:B------:R-:W-:-:S03]  /*4c0a0*/  IMAD.WIDE R14, R252, 0x4, R14 ;  /* 0x00000004fc0e7825 */ /* 0x000fc600078e020e */
[----:B------:R4:W-:Y:S04]  /*4c0b0*/  LDGSTS.E [R2+0x5a700], desc[UR32][R10.64], !P6 ;  /* 0x5a7000000a027fae */ /* 0x0009e8000f121860 */
[----:B------:R-:W2:Y:S01]  /*4c0c0*/  LDL.LU.64 R142, [R1+0xfd8] ;  /* 0x000fd800018e7983 */ /* 0x000ea20000300a00 */
[----:B-1----:R-:W-:-:S03]  /*4c0d0*/  IMAD.WIDE R12, R252, 0x4, R156 ;  /* 0x00000004fc0c7825 */ /* 0x002fc600078e029c */
[----:B------:R3:W-:Y:S04]  /*4c0e0*/  STL.64 [R1+0x1858], R24 ;  /* 0x0018581801007387 */ /* 0x0007e80000100a00 */
[----:B------:R1:W-:Y:S01]  /*4c0f0*/  STL.64 [R1+0x1890], R14 ;  /* 0x0018900e01007387 */ /* 0x0003e20000100a00 */
[----:B----4-:R-:W-:-:S03]  /*4c100*/  IMAD.WIDE R10, R252, 0x4, R158 ;  /* 0x00000004fc0a7825 */ /* 0x010fc600078e029e */
[----:B------:R4:W-:Y:S04]  /*4c110*/  STL.64 [R1+0x18b8], R12 ;  /* 0x0018b80c01007387 */ /* 0x0009e80000100a00 */
[----:B------:R4:W-:Y:S04]  /*4c120*/  STL.64 [R1+0x1910], R10 ;  /* 0x0019100a01007387 */ /* 0x0009e80000100a00 */
[----:B------:R-:W2:Y:S01]  /*4c130*/  LDL.LU.64 R158, [R1+0xfe0] ;  /* 0x000fe000019e7983 */ /* 0x000ea20000300a00 */
[----:B------:R-:W-:Y:S02]  /*4c140*/  VIADD R242, R244, 0xffffff92 ;  /* 0xffffff92f4f27836 */ /* 0x000fe40000000000 */
[----:B------:R-:W2:Y:S03]  /*4c150*/  LDC R244, c[0x0][0x230] ;  /* 0x00008c00fff47b82 */ /* 0x000ea60000000800 */
[----:B------:R-:W-:Y:S01]  /*4c160*/  ISETP.GE.U32.AND P5, PT, R242, 0x7fffff53, PT ;  /* 0x7fffff53f200780c */ /* 0x000fe20003fa6070 */
[----:B------:R-:W-:-:S04]  /*4c170*/  VIADD R242, R243, 0xffffff8e ;  /* 0xffffff8ef3f27836 */ /* 0x000fc80000000000 */
[----:B------:R-:W2:Y:S01]  /*4c180*/  LDC R243, c[0x0][0x230] ;  /* 0x00008c00fff37b82 */ /* 0x000ea20000000800 */
[----:B------:R-:W-:Y:S01]  /*4c190*/  ISETP.GE.U32.AND P1, PT, R242, 0x7fffff4f, PT ;  /* 0x7fffff4ff200780c */ /* 0x000fe20003f26070 */
[----:B------:R-:W-:-:S06]  /*4c1a0*/  VIADD R242, R245, 0xffffff8a ;  /* 0xffffff8af5f27836 */ /* 0x000fcc0000000000 */
[----:B------:R3:W-:Y:S01]  /*4c1b0*/  LDGSTS.E [R2+0x5b400], desc[UR32][R24.64], !P5 ;  /* 0x5b40000018027fae */ /* 0x0007e2000e921860 */
[----:B------:R-:W2:Y:S03]  /*4c1c0*/  LDC R245, c[0x0][0x230] ;  /* 0x00008c00fff57b82 */ /* 0x000ea60000000800 */
[----:B------:R1:W-:Y:S04]  /*4c1d0*/  LDGSTS.E [R2+0x5b500], desc[UR32][R14.64], !P5 ;  /* 0x5b5000000e027fae */ /* 0x0003e8000e921860 */
[----:B------:R4:W-:Y:S01]  /*4c1e0*/  LDGSTS.E [R2+0x5b600], desc[UR32][R12.64], !P5 ;  /* 0x5b6000000c027fae */ /* 0x0009e2000e921860 */
[----:B------:R-:W-:-:S03]  /*4c1f0*/  ISETP.GE.U32.AND P4, PT, R242, 0x7fffff4b, PT ;  /* 0x7fffff4bf200780c */ /* 0x000fc60003f86070 */
[----:B------:R4:W-:Y:S01]  /*4c200*/  LDGSTS.E [R2+0x5b700], desc[UR32][R10.64], !P5 ;  /* 0x5b7000000a027fae */ /* 0x0009e2000e921860 */
[----:B---3--:R-:W-:-:S05]  /*4c210*/  IMAD.WIDE R24, R252, 0x4, R30 ;  /* 0x00000004fc187825 */ /* 0x008fca00078e021e */
[----:B------:R5:W-:Y:S01]  /*4c220*/  STL.64 [R1+0x1928], R24 ;  /* 0x0019281801007387 */ /* 0x000be20000100a00 */
[----:B-1----:R-:W-:-:S03]  /*4c230*/  IMAD.WIDE R14, R252, 0x4, R46 ;  /* 0x00000004fc0e7825 */ /* 0x002fc600078e022e */
[----:B------:R-:W3:Y:S01]  /*4c240*/  LDL.LU.64 R30, [R1+0xfe8] ;  /* 0x000fe800011e7983 */ /* 0x000ee20000300a00 */
[----:B----4-:R-:W-:-:S03]  /*4c250*/  IMAD.WIDE R12, R252, 0x4, R94 ;  /* 0x00000004fc0c7825 */ /* 0x010fc600078e025e */
[----:B------:R1:W-:Y:S01]  /*4c260*/  STL.64 [R1+0x1940], R14 ;  /* 0x0019400e01007387 */ /* 0x0003e20000100a00 */
[----:B------:R-:W-:-:S03]  /*4c270*/  IMAD.WIDE R10, R252, 0x4, R110 ;  /* 0x00000004fc0a7825 */ /* 0x000fc600078e026e */
[----:B------:R-:W4:Y:S04]  /*4c280*/  LDL.LU.64 R46, [R1+0xff0] ;  /* 0x000ff000012e7983 */ /* 0x000f280000300a00 */
[----:B------:R5:W-:Y:S04]  /*4c290*/  LDGSTS.E [R2+0x5c400], desc[UR32][R24.64], !P1 ;  /* 0x5c40000018027fae */ /* 0x000be8000c921860 */
[----:B------:R2:W-:Y:S04]  /*4c2a0*/  STL.64 [R1+0x1958], R12 ;  /* 0x0019580c01007387 */ /* 0x0005e80000100a00 */
[----:B------:R-:W4:Y:S04]  /*4c2b0*/  LDL.LU.64 R94, [R1+0xff8] ;  /* 0x000ff800015e7983 */ /* 0x000f280000300a00 */
[----:B------:R1:W-:Y:S04]  /*4c2c0*/  LDGSTS.E [R2+0x5c500], desc[UR32][R14.64], !P1 ;  /* 0x5c5000000e027fae */ /* 0x0003e8000c921860 */
[----:B------:R2:W-:Y:S04]  /*4c2d0*/  STL.64 [R1+0x1970], R10 ;  /* 0x0019700a01007387 */ /* 0x0005e80000100a00 */
[----:B------:R2:W-:Y:S04]  /*4c2e0*/  LDGSTS.E [R2+0x5c600], desc[UR32][R12.64], !P1 ;  /* 0x5c6000000c027fae */ /* 0x0005e8000c921860 */
[----:B------:R-:W4:Y:S04]  /*4c2f0*/  LDL.LU.64 R110, [R1+0x1000] ;  /* 0x00100000016e7983 */ /* 0x000f280000300a00 */
[----:B------:R2:W-:Y:S01]  /*4c300*/  LDGSTS.E [R2+0x5c700], desc[UR32][R10.64], !P1 ;  /* 0x5c7000000a027fae */ /* 0x0005e2000c921860 */
[----:B-----5:R-:W-:-:S05]  /*4c310*/  IMAD.WIDE R24, R252, 0x4, R62 ;  /* 0x00000004fc187825 */ /* 0x020fca00078e023e */
[----:B------:R-:W-:Y:S01]  /*4c320*/  STL.64 [R1+0x1988], R24 ;  /* 0x0019881801007387 */ /* 0x000fe20000100a00 */
[----:B-1----:R-:W-:-:S03]  /*4c330*/  IMAD.WIDE R14, R252, 0x4, R78 ;  /* 0x00000004fc0e7825 */ /* 0x002fc600078e024e */
[----:B------:R-:W5:Y:S04]  /*4c340*/  LDL.LU.64 R156, [R1+0x1008] ;  /* 0x00100800019c7983 */ /* 0x000f680000300a00 */
[----:B------:R1:W-:Y:S01]  /*4c350*/  STL.64 [R1+0x19a0], R14 ;  /* 0x0019a00e01007387 */ /* 0x0003e20000100a00 */
[----:B--2---:R-:W-:-:S03]  /*4c360*/  IMAD.WIDE R12, R252, 0x4, R126 ;  /* 0x00000004fc0c7825 */ /* 0x004fc600078e027e */
[----:B------:R3:W-:Y:S04]  /*4c370*/  LDGSTS.E [R2+0x5d400], desc[UR32][R24.64], !P4 ;  /* 0x5d40000018027fae */ /* 0x0007e8000e121860 */
[----:B------:R-:W2:Y:S01]  /*4c380*/  LDL.LU.64 R126, [R1+0x1010] ;  /* 0x00101000017e7983 */ /* 0x000ea20000300a00 */
[----:B------:R-:W-:-:S03]  /*4c390*/  IMAD.WIDE R10, R252, 0x4, R142 ;  /* 0x00000004fc0a7825 */ /* 0x000fc600078e028e */
[----:B------:R4:W-:Y:S04]  /*4c3a0*/  STL.64 [R1+0x19b8], R12 ;  /* 0x0019b80c01007387 */ /* 0x0009e80000100a00 */
[----:B------:R-:W2:Y:S04]  /*4c3b0*/  LDL.LU.64 R142, [R1+0x1018] ;  /* 0x00101800018e7983 */ /* 0x000ea80000300a00 */
[----:B------:R4:W-:Y:S04]  /*4c3c0*/  STL.64 [R1+0x19d0], R10 ;  /* 0x0019d00a01007387 */ /* 0x0009e80000100a00 */
[----:B------:R-:W-:Y:S01]  /*4c3d0*/  LDGSTS.E [R2+0x5d500], desc[UR32][R14.64], !P4 ;  /* 0x5d5000000e027fae */ /* 0x000fe2000e121860 */
[----:B------:R-:W-:-:S03]  /*4c3e0*/  IMAD.WIDE R26, R252, 0x4, R158 ;  /* 0x00000004fc1a7825 */ /* 0x000fc600078e029e */
[----:B------:R4:W-:Y:S04]  /*4c3f0*/  LDGSTS.E [R2+0x5d600], desc[UR32][R12.64], !P4 ;  /* 0x5d6000000c027fae */ /* 0x0009e8000e121860 */
[----:B-1----:R-:W2:Y:S04]  /*4c400*/  LDL.LU.64 R14, [R1+0x1020] ;  /* 0x00102000010e7983 */ /* 0x002ea80000300a00 */
[----:B------:R-:W2:Y:S04]  /*4c410*/  LDL.LU.64 R62, [R1+0x1028] ;  /* 0x00102800013e7983 */ /* 0x000ea80000300a00 */
[----:B------:R-:W2:Y:S04]  /*4c420*/  LDL.LU.64 R78, [R1+0x1030] ;  /* 0x00103000014e7983 */ /* 0x000ea80000300a00 */
[----:B------:R1:W-:Y:S04]  /*4c430*/  STL.64 [R1+0x19e0], R26 ;  /* 0x0019e01a01007387 */ /* 0x0003e80000100a00 */
[----:B------:R-:W2:Y:S01]  /*4c440*/  LDL.LU.64 R158, [R1+0x1038] ;  /* 0x00103800019e7983 */ /* 0x000ea20000300a00 */
[----:B------:R-:W-:-:S02]  /*4c450*/  VIADD R242, R244, 0xffffff86 ;  /* 0xffffff86f4f27836 */ /* 0x000fc40000000000 */
[----:B------:R-:W2:Y:S01]  /*4c460*/  LDC R244, c[0x0][0x230] ;  /* 0x00008c00fff47b82 */ /* 0x000ea20000000800 */
[----:B------:R1:W-:Y:S02]  /*4c470*/  LDGSTS.E [R2+0x5d700], desc[UR32][R10.64], !P4 ;  /* 0x5d7000000a027fae */ /* 0x0003e4000e121860 */
[----:B------:R-:W-:Y:S01]  /*4c480*/  ISETP.GE.U32.AND P3, PT, R242, 0x7fffff47, PT ;  /* 0x7fffff47f200780c */ /* 0x000fe20003f66070 */
[----:B------:R-:W-:-:S04]  /*4c490*/  VIADD R242, R243, 0xffffff82 ;  /* 0xffffff82f3f27836 */ /* 0x000fc80000000000 */
[----:B------:R-:W2:Y:S01]  /*4c4a0*/  LDC R243, c[0x0][0x230] ;  /* 0x00008c00fff37b82 */ /* 0x000ea20000000800 */
[----:B------:R-:W-:-:S07]  /*4c4b0*/  ISETP.GE.U32.AND P2, PT, R242, 0x7fffff43, PT ;  /* 0x7fffff43f200780c */ /* 0x000fce0003f46070 */
[----:B------:R1:W-:Y:S01]  /*4c4c0*/  LDGSTS.E [R2+0x5e400], desc[UR32][R26.64], !P3 ;  /* 0x5e4000001a027fae */ /* 0x0003e2000d921860 */
[----:B---3--:R-:W-:-:S04]  /*4c4d0*/  IMAD.WIDE R24, R252, 0x4, R30 ;  /* 0x00000004fc187825 */ /* 0x008fc800078e021e */
[C---:B----4-:R-:W-:Y:S01]  /*4c4e0*/  IMAD.WIDE R12, R252.reuse, 0x4, R46 ;  /* 0x00000004fc0c7825 */ /* 0x050fe200078e022e */
[----:B------:R5:W-:Y:S04]  /*4c4f0*/  STL.64 [R1+0x19f0], R24 ;  /* 0x0019f01801007387 */ /* 0x000be80000100a00 */
[----:B------:R2:W-:Y:S04]  /*4c500*/  STL.64 [R1+0x1a00], R12 ;  /* 0x001a000c01007387 */ /* 0x0005e80000100a00 */
[----:B------:R5:W-:Y:S01]  /*4c510*/  LDGSTS.E [R2+0x5e500], desc[UR32][R24.64], !P3 ;  /* 0x5e50000018027fae */ /* 0x000be2000d921860 */
[----:B-1----:R-:W-:-:S03]  /*4c520*/  IMAD.WIDE R10, R252, 0x4, R94 ;  /* 0x00000004fc0a7825 */ /* 0x002fc600078e025e */
[----:B------:R2:W-:Y:S04]  /*4c530*/  LDGSTS.E [R2+0x5e600], desc[UR32][R12.64], !P3 ;  /* 0x5e6000000c027fae */ /* 0x0005e8000d921860 */
[----:B------:R1:W-:Y:S04]  /*4c540*/  STL.64 [R1+0x1a10], R10 ;  /* 0x001a100a01007387 */ /* 0x0003e80000100a00 */
[----:B------:R-:W3:Y:S04]  /*4c550*/  LDL.LU.64 R30, [R1+0x1040] ;  /* 0x00104000011e7983 */ /* 0x000ee80000300a00 */
[----:B------:R-:W4:Y:S01]  /*4c560*/  LDL.LU.64 R46, [R1+0x1048] ;  /* 0x00104800012e7983 */ /* 0x000f220000300a00 */
[----:B------:R-:W-:-:S03]  /*4c570*/  IMAD.WIDE R26, R252, 0x4, R110 ;  /* 0x00000004fc1a7825 */ /* 0x000fc600078e026e */
[----:B------:R1:W-:Y:S04]  /*4c580*/  LDGSTS.E [R2+0x5e700], desc[UR32][R10.64], !P3 ;  /* 0x5e7000000a027fae */ /* 0x0003e8000d921860 */
[----:B------:R-:W4:Y:S04]  /*4c590*/  LDL.LU.64 R94, [R1+0x1050] ;  /* 0x00105000015e7983 */ /* 0x000f280000300a00 */
[----:B------:R-:W-:Y:S04]  /*4c5a0*/  STL.64 [R1+0x1a20], R26 ;  /* 0x001a201a01007387 */ /* 0x000fe80000100a00 */
[----:B------:R-:W4:Y:S04]  /*4c5b0*/  LDL.LU.64 R110, [R1+0x1058] ;  /* 0x00105800016e7983 */ /* 0x000f280000300a00 */
[----:B------:R-:W-:Y:S01]  /*4c5c0*/  LDGSTS.E [R2+0x5f400], desc[UR32][R26.64], !P2 ;  /* 0x5f4000001a027fae */ /* 0x000fe2000d121860 */
[----:B-----5:R-:W-:-:S05]  /*4c5d0*/  IMAD.WIDE R24, R252, 0x4, R156 ;  /* 0x00000004fc187825 */ /* 0x020fca00078e029c */
[----:B------:R5:W-:Y:S04]  /*4c5e0*/  STL.64 [R1+0x1a30], R24 ;  /* 0x001a301801007387 */ /* 0x000be80000100a00 */
[----:B------:R5:W-:Y:S01]  /*4c5f0*/  LDGSTS.E [R2+0x5f500], desc[UR32][R24.64], !P2 ;  /* 0x5f50000018027fae */ /* 0x000be2000d121860 */
[----:B--2---:R-:W-:-:S05]  /*4c600*/  IMAD.WIDE R12, R252, 0x4, R126 ;  /* 0x00000004fc0c7825 */ /* 0x004fca00078e027e */
[----:B------:R2:W-:Y:S01]  /*4c610*/  STL.64 [R1+0x1a50], R12 ;  /* 0x001a500c01007387 */ /* 0x0005e20000100a00 */
[----:B-1----:R-:W-:-:S03]  /*4c620*/  IMAD.WIDE R10, R252, 0x4, R142 ;  /* 0x00000004fc0a7825 */ /* 0x002fc600078e028e */
[----:B------:R2:W-:Y:S04]  /*4c630*/  LDGSTS.E [R2+0x5f600], desc[UR32][R12.64], !P2 ;  /* 0x5f6000000c027fae */ /* 0x0005e8000d121860 */
[----:B------:R1:W-:Y:S04]  /*4c640*/  STL.64 [R1+0x1a60], R10 ;  /* 0x001a600a01007387 */ /* 0x0003e80000100a00 */
[----:B------:R-:W4:Y:S04]  /*4c650*/  LDL.LU.64 R126, [R1+0x1060] ;  /* 0x00106000017e7983 */ /* 0x000f280000300a00 */
[----:B------:R1:W-:Y:S04]  /*4c660*/  LDGSTS.E [R2+0x5f700], desc[UR32][R10.64], !P2 ;  /* 0x5f7000000a027fae */ /* 0x0003e8000d121860 */
[----:B------:R-:W4:Y:S01]  /*4c670*/  LDL.LU.64 R142, [R1+0x1068] ;  /* 0x00106800018e7983 */ /* 0x000f220000300a00 */
[----:B-----5:R-:W-:-:S04]  /*4c680*/  IMAD.WIDE R24, R252, 0x4, R14 ;  /* 0x00000004fc187825 */ /* 0x020fc800078e020e */
[C---:B------:R-:W-:Y:S01]  /*4c690*/  IMAD.WIDE R14, R252.reuse, 0x4, R62 ;  /* 0x00000004fc0e7825 */ /* 0x040fe200078e023e */
[----:B------:R3:W-:Y:S03]  /*4c6a0*/  STL.64 [R1+0xc98], R24 ;  /* 0x000c981801007387 */ /* 0x0007e60000100a00 */
[C---:B--2---:R-:W-:Y:S01]  /*4c6b0*/  IMAD.WIDE R12, R252.reuse, 0x4, R78 ;  /* 0x00000004fc0c7825 */ /* 0x044fe200078e024e */
[----:B------:R-:W2:Y:S04]  /*4c6c0*/  LDL.LU.64 R156, [R1+0x1070] ;  /* 0x00107000019c7983 */ /* 0x000ea80000300a00 */
[----:B------:R4:W-:Y:S01]  /*4c6d0*/  STL.64 [R1+0xca8], R14 ;  /* 0x000ca80e01007387 */ /* 0x0009e20000100a00 */
[----:B-1----:R-:W-:-:S03]  /*4c6e0*/  IMAD.WIDE R10, R252, 0x4, R158 ;  /* 0x00000004fc0a7825 */ /* 0x002fc600078e029e */
[----:B------:R-:W5:Y:S04]  /*4c6f0*/  LDL.LU.64 R62, [R1+0x1078] ;  /* 0x00107800013e7983 */ /* 0x000f680000300a00 */
[----:B------:R1:W-:Y:S04]  /*4c700*/  STL.64 [R1+0xcb8], R12 ;  /* 0x000cb80c01007387 */ /* 0x0003e80000100a00 */
[----:B------:R1:W-:Y:S04]  /*4c710*/  STL.64 [R1+0xcc8], R10 ;  /* 0x000cc80a01007387 */ /* 0x0003e80000100a00 */
[----:B------:R-:W5:Y:S04]  /*4c720*/  LDL.LU.64 R78, [R1+0x1080] ;  /* 0x00108000014e7983 */ /* 0x000f680000300a00 */
[----:B------:R-:W5:Y:S01]  /*4c730*/  LDL.LU.64 R158, [R1+0x1088] ;  /* 0x00108800019e7983 */ /* 0x000f620000300a00 */
[----:B------:R-:W-:-:S02]  /*4c740*/  VIADD R242, R245, 0xffffffbd ;  /* 0xffffffbdf5f27836 */ /* 0x000fc40000000000 */
[----:B------:R-:W5:Y:S03]  /*4c750*/  LDC R245, c[0x0][0x230] ;  /* 0x00008c00fff57b82 */ /* 0x000f660000000800 */
[----:B------:R-:W-:Y:S02]  /*4c760*/  ISETP.GE.U32.AND P6, PT, R242, 0x7fffff7e, PT ;  /* 0x7fffff7ef200780c */ /* 0x000fe40003fc6070 */
[----:B------:R-:W-:-:S03]  /*4c770*/  IADD3 R242, R244, -0x47, RZ ;  /* 0xffffffb9f4f27810 */ /* 0x000fc60007ffe0ff */
[----:B------:R-:W5:Y:S01]  /*4c780*/  LDC R244, c[0x0][0x230] ;  /* 0x00008c00fff47b82 */ /* 0x000f620000000800 */
[----:B------:R-:W-:Y:S01]  /*4c790*/  ISETP.GE.U32.AND P5, PT, R242, 0x7fffff7a, PT ;  /* 0x7fffff7af200780c */ /* 0x000fe20003fa6070 */
[----:B------:R-:W-:-:S06]  /*4c7a0*/  VIADD R242, R243, 0xffffffb5 ;  /* 0xffffffb5f3f27836 */ /* 0x000fcc0000000000 */
[----:B------:R3:W-:Y:S01]  /*4c7b0*/  LDGSTS.E [R3+0x50800], desc[UR32][R24.64], !P6 ;  /* 0x5080000018037fae */ /* 0x0007e2000f121860 */
[----:B------:R-:W5:Y:S03]  /*4c7c0*/  LDC R243, c[0x0][0x230] ;  /* 0x00008c00fff37b82 */ /* 0x000f660000000800 */
[----:B------:R4:W-:Y:S01]  /*4c7d0*/  LDGSTS.E [R3+0x50900], desc[UR32][R14.64], !P6 ;  /* 0x509000000e037fae */ /* 0x0009e2000f121860 */
[----:B------:R-:W-:-:S03]  /*4c7e0*/  ISETP.GE.U32.AND P1, PT, R242, 0x7fffff76, PT ;  /* 0x7fffff76f200780c */ /* 0x000fc60003f26070 */
[----:B------:R1:W-:Y:S04]  /*4c7f0*/  LDGSTS.E [R3+0x50a00], desc[UR32][R12.64], !P6 ;  /* 0x50a000000c037fae */ /* 0x0003e8000f121860 */
[----:B------:R1:W-:Y:S01]  /*4c800*/  LDGSTS.E [R3+0x50b00], desc[UR32][R10.64], !P6 ;  /* 0x50b000000a037fae */ /* 0x0003e2000f121860 */
[----:B---3--:R-:W-:-:S04]  /*4c810*/  IMAD.WIDE R24, R252, 0x4, R30 ;  /* 0x00000004fc187825 */ /* 0x008fc800078e021e */
[C---:B----4-:R-:W-:Y:S01]  /*4c820*/  IMAD.WIDE R14, R252.reuse, 0x4, R46 ;  /* 0x00000004fc0e7825 */ /* 0x050fe200078e022e */
[----:B------:R3:W-:Y:S04]  /*4c830*/  STL.64 [R1+0xcd8], R24 ;  /* 0x000cd81801007387 */ /* 0x0007e80000100a00 */
[----:B------:R3:W-:Y:S01]  /*4c840*/  LDGSTS.E [R3+0x51800], desc[UR32][R24.64], !P5 ;  /* 0x5180000018037fae */ /* 0x0007e2000e921860 */
[----:B-1----:R-:W-:-:S03]  /*4c850*/  IMAD.WIDE R12, R252, 0x4, R94 ;  /* 0x00000004fc0c7825 */ /* 0x002fc600078e025e */
[----:B------:R1:W-:Y:S04]  /*4c860*/  LDGSTS.E [R3+0x51900], desc[UR32][R14.64], !P5 ;  /* 0x519000000e037fae */ /* 0x0003e8000e921860 */
[----:B------:R-:W4:Y:S01]  /*4c870*/  LDL.LU.64 R94, [R1+0x1090] ;  /* 0x00109000015e7983 */ /* 0x000f220000300a00 */
[----:B------:R-:W-:-:S03]  /*4c880*/  IMAD.WIDE R10, R252, 0x4, R110 ;  /* 0x00000004fc0a7825 */ /* 0x000fc600078e026e */
[----:B------:R1:W-:Y:S04]  /*4c890*/  STL.64 [R1+0xce8], R14 ;  /* 0x000ce80e01007387 */ /* 0x0003e80000100a00 */
[----:B------:R-:W4:Y:S04]  /*4c8a0*/  LDL.LU.64 R110, [R1+0x1098] ;  /* 0x00109800016e7983 */ /* 0x000f280000300a00 */
[----:B------:R2:W-:Y:S04]  /*4c8b0*/  STL.64 [R1+0xcf8], R12 ;  /* 0x000cf80c01007387 */ /* 0x0005e80000100a00 */
[----:B------:R5:W-:Y:S04]  /*4c8c0*/  STL.64 [R1+0xd08], R10 ;  /* 0x000d080a01007387 */ /* 0x000be80000100a00 */
[----:B------:R2:W-:Y:S04]  /*4c8d0*/  LDGSTS.E [R3+0x51a00], desc[UR32][R12.64], !P5 ;  /* 0x51a000000c037fae */ /* 0x0005e8000e921860 */
[----:B------:R-:W4:Y:S04]  /*4c8e0*/  LDL.LU.64 R30, [R1+0x10a0] ;  /* 0x0010a000011e7983 */ /* 0x000f280000300a00 */
[----:B------:R5:W-:Y:S04]  /*4c8f0*/  LDGSTS.E [R3+0x51b00], desc[UR32][R10.64], !P5 ;  /* 0x51b000000a037fae */ /* 0x000be8000e921860 */
[----:B------:R-:W4:Y:S01]  /*4c900*/  LDL.LU.64 R46, [R1+0x10a8] ;  /* 0x0010a800012e7983 */ /* 0x000f220000300a00 */
[----:B---3--:R-:W-:-:S05]  /*4c910*/  IMAD.WIDE R24, R252, 0x4, R126 ;  /* 0x00000004fc187825 */ /* 0x008fca00078e027e */
[----:B------:R3:W-:Y:S01]  /*4c920*/  STL.64 [R1+0xd18], R24 ;  /* 0x000d181801007387 */ /* 0x0007e20000100a00 */
[----:B-1----:R-:W-:-:S03]  /*4c930*/  IMAD.WIDE R14, R252, 0x4, R142 ;  /* 0x00000004fc0e7825 */ /* 0x002fc600078e028e */
[----:B------:R-:W4:Y:S04]  /*4c940*/  LDL.LU.64 R126, [R1+0x10b0] ;  /* 0x0010b000017e7983 */ /* 0x000f280000300a00 */
[----:B------:R1:W-:Y:S04]  /*4c950*/  STL.64 [R1+0x1450], R14 ;  /* 0x0014500e01007387 */ /* 0x0003e80000100a00 */
[----:B------:R-:W4:Y:S01]  /*4c960*/  LDL.LU.64 R142, [R1+0x10b8] ;  /* 0x0010b800018e7983 */ /* 0x000f220000300a00 */
[----:B--2---:R-:W-:-:S03]  /*4c970*/  IMAD.WIDE R12, R252, 0x4, R156 ;  /* 0x00000004fc0c7825 */ /* 0x004fc600078e029c */
[----:B------:R3:W-:Y:S01]  /*4c980*/  LDGSTS.E [R3+0x52800], desc[UR32][R24.64], !P1 ;  /* 0x5280000018037fae */ /* 0x0007e2000c921860 */
[----:B-----5:R-:W-:-:S03]  /*4c990*/  IMAD.WIDE R10, R252, 0x4, R62 ;  /* 0x00000004fc0a7825 */ /* 0x020fc600078e023e */
[----:B------:R4:W-:Y:S04]  /*4c9a0*/  STL.64 [R1+0x1478], R12 ;  /* 0x0014780c01007387 */ /* 0x0009e80000100a00 */
[----:B------:R2:W-:Y:S04]  /*4c9b0*/  STL.64 [R1+0x1490], R10 ;  /* 0x0014900a01007387 */ /* 0x0005e80000100a00 */
[----:B------:R-:W-:Y:S01]  /*4c9c0*/  LDGSTS.E [R3+0x52900], desc[UR32][R14.64], !P1 ;  /* 0x529000000e037fae */ /* 0x000fe2000c921860 */
[----:B------:R-:W-:-:S03]  /*4c9d0*/  IMAD.WIDE R26, R252, 0x4, R78 ;  /* 0x00000004fc1a7825 */ /* 0x000fc600078e024e */
[----:B------:R-:W5:Y:S01]  /*4c9e0*/  LDL.LU.64 R156, [R1+0x10c0] ;  /* 0x0010c000019c7983 */ /* 0x000f620000300a00 */
[----:B---3--:R-:W-:-:S03]  /*4c9f0*/  IMAD.WIDE R24, R252, 0x4, R158 ;  /* 0x00000004fc187825 */ /* 0x008fc600078e029e */
[----:B------:R4:W-:Y:S04]  /*4ca00*/  LDGSTS.E [R3+0x52a00], desc[UR32][R12.64], !P1 ;  /* 0x52a000000c037fae */ /* 0x0009e8000c921860 */
[----:B-1----:R-:W3:Y:S04]  /*4ca10*/  LDL.LU.64 R14, [R1+0x10c8] ;  /* 0x0010c800010e7983 */ /* 0x002ee80000300a00 */
[----:B------:R1:W-:Y:S04]  /*4ca20*/  STL.64 [R1+0x14a8], R26 ;  /* 0x0014a81a01007387 */ /* 0x0003e80000100a00 */
[----:B------:R-:W3:Y:S04]  /*4ca30*/  LDL.LU.64 R62, [R1+0x10d0] ;  /* 0x0010d000013e7983 */ /* 0x000ee80000300a00 */
[----:B------:R1:W-:Y:S04]  /*4ca40*/  STL.64 [R1+0x14c0], R24 ;  /* 0x0014c01801007387 */ /* 0x0003e80000100a00 */
[----:B------:R-:W3:Y:S01]  /*4ca50*/  LDL.LU.64 R158, [R1+0x10d8] ;  /* 0x0010d800019e7983 */ /* 0x000ee20000300a00 */
[----:B------:R-:W-:-:S02]  /*4ca60*/  VIADD R242, R245, 0xffffffb1 ;  /* 0xffffffb1f5f27836 */ /* 0x000fc40000000000 */
[----:B------:R-:W3:Y:S01]  /*4ca70*/  LDC R245, c[0x0][0x230] ;  /* 0x00008c00fff57b82 */ /* 0x000ee20000000800 */
[----:B------:R2:W-:Y:S02]  /*4ca80*/  LDGSTS.E [R3+0x52b00], desc[UR32][R10.64], !P1 ;  /* 0x52b000000a037fae */ /* 0x0005e4000c921860 */
[----:B------:R-:W-:Y:S01]  /*4ca90*/  ISETP.GE.U32.AND P4, PT, R242, 0x7fffff72, PT ;  /* 0x7fffff72f200780c */ /* 0x000fe20003f86070 */
[----:B------:R-:W-:-:S04]  /*4caa0*/  VIADD R242, R244, 0xffffffad ;  /* 0xffffffadf4f27836 */ /* 0x000fc80000000000 */
[----:B------:R-:W3:Y:S01]  /*4cab0*/  LDC R244, c[0x0][0x230] ;  /* 0x00008c00fff47b82 */ /* 0x000ee20000000800 */
[----:B------:R-:W-:-:S07]  /*4cac0*/  ISETP.GE.U32.AND P3, PT, R242, 0x7fffff6e, PT ;  /* 0x7fffff6ef200780c */ /* 0x000fce0003f66070 */
[----:B------:R1:W-:Y:S04]  /*4cad0*/  LDGSTS.E [R3+0x53800], desc[UR32][R26.64], !P4 ;  /* 0x538000001a037fae */ /* 0x0003e8000e121860 */
[----:B------:R1:W-:Y:S01]  /*4cae0*/  LDGSTS.E [R3+0x53900], desc[UR32][R24.64], !P4 ;  /* 0x5390000018037fae */ /* 0x0003e2000e121860 */
[----:B----4-:R-:W-:-:S04]  /*4caf0*/  IMAD.WIDE R12, R252, 0x4, R94 ;  /* 0x00000004fc0c7825 */ /* 0x010fc800078e025e */
[C---:B--2---:R-:W-:Y:S01]  /*4cb00*/  IMAD.WIDE R10, R252.reuse, 0x4, R110 ;  /* 0x00000004fc0a7825 */ /* 0x044fe200078e026e */
[----:B------:R2:W-:Y:S04]  /*4cb10*/  STL.64 [R1+0x14d8], R12 ;  /* 0x0014d80c01007387 */ /* 0x0005e80000100a00 */
[----:B------:R4:W-:Y:S04]  /*4cb20*/  STL.64 [R1+0x14f0], R10 ;  /* 0x0014f00a01007387 */ /* 0x0009e80000100a00 */
[----:B------:R2:W-:Y:S04]  /*4cb30*/  LDGSTS.E [R3+0x53a00], desc[UR32][R12.64], !P4 ;  /* 0x53a000000c037fae */ /* 0x0005e8000e121860 */
[----:B------:R-:W3:Y:S01]  /*4cb40*/  LDL.LU.64 R78, [R1+0x10e0] ;  /* 0x0010e000014e7983 */ /* 0x000ee20000300a00 */
[----:B-1----:R-:W-:-:S03]  /*4cb50*/  IMAD.WIDE R26, R252, 0x4, R30 ;  /* 0x00000004fc1a7825 */ /* 0x002fc600078e021e */
[----:B------:R4:W-:Y:S04]  /*4cb60*/  LDGSTS.E [R3+0x53b00], desc[UR32][R10.64], !P4 ;  /* 0x53b000000a037fae */ /* 0x0009e8000e121860 */
[----:B------:R-:W3:Y:S01]  /*4cb70*/  LDL.LU.64 R94, [R1+0x10e8] ;  /* 0x0010e800015e7983 */ /* 0x000ee20000300a00 */
[----:B------:R-:W-:-:S03]  /*4cb80*/  IMAD.WIDE R24, R252, 0x4, R46 ;  /* 0x00000004fc187825 */ /* 0x000fc600078e022e */
[----:B------:R-:W3:Y:S04]  /*4cb90*/  LDL.LU.64 R110, [R1+0x10f0] ;  /* 0x0010f000016e7983 */ /* 0x000ee80000300a00 */
[----:B------:R-:W-:Y:S04]  /*4cba0*/  STL.64 [R1+0x1508], R26 ;  /* 0x0015081a01007387 */ /* 0x000fe80000100a00 */
[----:B------:R5:W-:Y:S04]  /*4cbb0*/  STL.64 [R1+0x1520], R24 ;  /* 0x0015201801007387 */ /* 0x000be80000100a00 */
[----:B------:R-:W-:Y:S04]  /*4cbc0*/  LDGSTS.E [R3+0x54800], desc[UR32][R26.64], !P3 ;  /* 0x548000001a037fae */ /* 0x000fe8000d921860 */
[----:B------:R5:W-:Y:S01]  /*4cbd0*/  LDGSTS.E [R3+0x54900], desc[UR32][R24.64], !P3 ;  /* 0x5490000018037fae */ /* 0x000be2000d921860 */
[----:B--2---:R-:W-:-:S05]  /*4cbe0*/  IMAD.WIDE R12, R252, 0x4, R126 ;  /* 0x00000004fc0c7825 */ /* 0x004fca00078e027e */
[----:B------:R1:W-:Y:S01]  /*4cbf0*/  STL.64 [R1+0x1530], R12 ;  /* 0x0015300c01007387 */ /* 0x0003e20000100a00 */
[----:B----4-:R-:W-:-:S03]  /*4cc00*/  IMAD.WIDE R10, R252, 0x4, R142 ;  /* 0x00000004fc0a7825 */ /* 0x010fc600078e028e */
[----:B------:R-:W2:Y:S04]  /*4cc10*/  LDL.LU.64 R30, [R1+0x10f8] ;  /* 0x0010f800011e7983 */ /* 0x000ea80000300a00 */
[----:B------:R4:W-:Y:S04]  /*4cc20*/  STL.64 [R1+0x1540], R10 ;  /* 0x0015400a01007387 */ /* 0x0009e80000100a00 */
[----:B------:R1:W-:Y:S04]  /*4cc30*/  LDGSTS.E [R3+0x54a00], desc[UR32][R12.64], !P3 ;  /* 0x54a000000c037fae */ /* 0x0003e8000d921860 */
[----:B------:R-:W2:Y:S04]  /*4cc40*/  LDL.LU.64 R46, [R1+0x1100] ;  /* 0x00110000012e7983 */ /* 0x000ea80000300a00 */
[----:B------:R-:W2:Y:S04]  /*4cc50*/  LDL.LU.64 R126, [R1+0x1108] ;  /* 0x00110800017e7983 */ /* 0x000ea80000300a00 */
[----:B------:R-:W2:Y:S01]  /*4cc60*/  LDL.LU.64 R142, [R1+0x1110] ;  /* 0x00111000018e7983 */ /* 0x000ea20000300a00 */
[----:B-----5:R-:W-:-:S03]  /*4cc70*/  IMAD.WIDE R24, R252, 0x4, R156 ;  /* 0x00000004fc187825 */ /* 0x020fc600078e029c */
[----:B------:R4:W-:Y:S01]  /*4cc80*/  LDGSTS.E [R3+0x54b00], desc[UR32][R10.64], !P3 ;  /* 0x54b000000a037fae */ /* 0x0009e2000d921860 */
[----:B---3--:R-:W-:-:S03]  /*4cc90*/  IMAD.WIDE R14, R252, 0x4, R14 ;  /* 0x00000004fc0e7825 */ /* 0x008fc600078e020e */
[----:B------:R3:W-:Y:S01]  /*4cca0*/  STL.64 [R1+0x1550], R24 ;  /* 0x0015501801007387 */ /* 0x0007e20000100a00 */
[----:B-1----:R-:W-:-:S03]  /*4ccb0*/  IMAD.WIDE R12, R252, 0x4, R62 ;  /* 0x00000004fc0c7825 */ /* 0x002fc600078e023e */
[----:B------:R1:W-:Y:S04]  /*4ccc0*/  STL.64 [R1+0x1568], R14 ;  /* 0x0015680e01007387 */ /* 0x0003e80000100a00 */
[----:B------:R5:W-:Y:S01]  /*4ccd0*/  STL.64 [R1+0x1580], R12 ;  /* 0x0015800c01007387 */ /* 0x000be20000100a00 */
[----:B----4-:R-:W-:-:S03]  /*4cce0*/  IMAD.WIDE R10, R252, 0x4, R158 ;  /* 0x00000004fc0a7825 */ /* 0x010fc600078e029e */
[----:B------:R-:W4:Y:S01]  /*4ccf0*/  LDL.LU.64 R158, [R1+0x1118] ;  /* 0x00111800019e7983 */ /* 0x000f220000300a00 */
[----:B------:R-:W-:-:S03]  /*4cd00*/  VIADD R242, R243, 0xffffffa9 ;  /* 0xffffffa9f3f27836 */ /* 0x000fc60000000000 */
[----:B------:R2:W-:Y:S01]  /*4cd10*/  STL.64 [R1+0x1598], R10 ;  /* 0x0015980a01007387 */ /* 0x0005e20000100a00 */
[----:B------:R-:W4:Y:S01]  /*4cd20*/  LDC R243, c[0x0][0x230] ;  /* 0x00008c00fff37b82 */ /* 0x000f220000000800 */
[----:B------:R-:W-:Y:S01]  /*4cd30*/  ISETP.GE.U32.AND P2, PT, R242, 0x7fffff6a, PT ;  /* 0x7fffff6af200780c */ /* 0x000fe20003f46070 */
[----:B------:R-:W-:Y:S01]  /*4cd40*/  VIADD R242, R245, 0xffffffa5 ;  /* 0xffffffa5f5f27836 */ /* 0x000fe20000000000 */
[----:B------:R-:W4:Y:S04]  /*4cd50*/  LDL.LU.64 R62, [R1+0x1120] ;  /* 0x00112000013e7983 */ /* 0x000f280000300a00 */
[----:B------:R-:W-:Y:S01]  /*4cd60*/  ISETP.GE.U32.AND P6, PT, R242, 0x7fffff66, PT ;  /* 0x7fffff66f200780c */ /* 0x000fe20003fc6070 */
[----:B------:R-:W4:Y:S06]  /*4cd70*/  LDC R245, c[0x0][0x230] ;  /* 0x00008c00fff57b82 */ /* 0x000f2c0000000800 */
[----:B------:R3:W-:Y:S04]  /*4cd80*/  LDGSTS.E [R3+0x55800], desc[UR32][R24.64], !P2 ;  /* 0x5580000018037fae */ /* 0x0007e8000d121860 */
[----:B------:R1:W-:Y:S04]  /*4cd90*/  LDGSTS.E [R3+0x55900], desc[UR32][R14.64], !P2 ;  /* 0x559000000e037fae */ /* 0x0003e8000d121860 */
[----:B------:R5:W-:Y:S04]  /*4cda0*/  LDGSTS.E [R3+0x55a00], desc[UR32][R12.64], !P2 ;  /* 0x55a000000c037fae */ /* 0x000be8000d121860 */
[----:B------:R2:W-:Y:S01]  /*4cdb0*/  LDGSTS.E [R3+0x55b00], desc[UR32][R10.64], !P2 ;  /* 0x55b000000a037fae */ /* 0x0005e2000d121860 */
[----:B---3--:R-:W-:-:S05]  /*4cdc0*/  IMAD.WIDE R24, R252, 0x4, R78 ;  /* 0x00000004fc187825 */ /* 0x008fca00078e024e */
[----:B------:R3:W-:Y:S01]  /*4cdd0*/  STL.64 [R1+0x15b0], R24 ;  /* 0x0015b01801007387 */ /* 0x0007e20000100a00 */
[----:B-1----:R-:W-:-:S03]  /*4cde0*/  IMAD.WIDE R14, R252, 0x4, R94 ;  /* 0x00000004fc0e7825 */ /* 0x002fc600078e025e */
[----:B------:R-:W4:Y:S01]  /*4cdf0*/  LDL.LU.64 R78, [R1+0x1128] ;  /* 0x00112800014e7983 */ /* 0x000f220000300a00 */
[----:B-----5:R-:W-:-:S03]  /*4ce00*/  IMAD.WIDE R12, R252, 0x4, R110 ;  /* 0x00000004fc0c7825 */ /* 0x020fc600078e026e */
[----:B------:R-:W-:Y:S04]  /*4ce10*/  STL.64 [R1+0x15c8], R14 ;  /* 0x0015c80e01007387 */ /* 0x000fe80000100a00 */
[----:B------:R-:W5:Y:S04]  /*4ce20*/  LDL.LU.64 R94, [R1+0x1130] ;  /* 0x00113000015e7983 */ /* 0x000f680000300a00 */
[----:B------:R1:W-:Y:S04]  /*4ce30*/  STL.64 [R1+0x15e0], R12 ;  /* 0x0015e00c01007387 */ /* 0x0003e80000100a00 */
[----:B------:R-:W5:Y:S04]  /*4ce40*/  LDL.LU.64 R110, [R1+0x1138] ;  /* 0x00113800016e7983 */ /* 0x000f680000300a00 */
[----:B------:R3:W-:Y:S04]  /*4ce50*/  LDGSTS.E [R3+0x56800], desc[UR32][R24.64], !P6 ;  /* 0x5680000018037fae */ /* 0x0007e8000f121860 */
[----:B------:R-:W-:Y:S04]  /*4ce60*/  LDGSTS.E [R3+0x56900], desc[UR32][R14.64], !P6 ;  /* 0x569000000e037fae */ /* 0x000fe8000f121860 */
[----:B------:R1:W-:Y:S01]  /*4ce70*/  LDGSTS.E [R3+0x56a00], desc[UR32][R12.64], !P6 ;  /* 0x56a000000c037fae */ /* 0x0003e2000f121860 */
[----:B--2---:R-:W-:-:S05]  /*4ce80*/  IMAD.WIDE R10, R252, 0x4, R30 ;  /* 0x00000004fc0a7825 */ /* 0x004fca00078e021e */
[----:B------:R4:W-:Y:S04]  /*4ce90*/  STL.64 [R1+0x15f8], R10 ;  /* 0x0015f80a01007387 */ /* 0x0009e80000100a00 */
[----:B------:R-:W2:Y:S01]  /*4cea0*/  LDL.LU.64 R140, [R1+0x1140] ;  /* 0x00114000018c7983 */ /* 0x000ea20000300a00 */
[----:B------:R-:W-:-:S03]  /*4ceb0*/  IMAD.WIDE R26, R252, 0x4, R46 ;  /* 0x00000004fc1a7825 */ /* 0x000fc600078e022e */
[----:B------:R4:W-:Y:S01]  /*4cec0*/  LDGSTS.E [R3+0x56b00], desc[UR32][R10.64], !P6 ;  /* 0x56b000000a037fae */ /* 0x0009e2000f121860 */
[----:B---3--:R-:W-:-:S03]  /*4ced0*/  IMAD.WIDE R24, R252, 0x4, R126 ;  /* 0x00000004fc187825 */ /* 0x008fc600078e027e */
[----:B------:R3:W-:Y:S01]  /*4cee0*/  STL.64 [R1+0x1610], R26 ;  /* 0x0016101a01007387 */ /* 0x0007e20000100a00 */
[----:B-1----:R-:W-:-:S03]  /*4cef0*/  IMAD.WIDE R12, R252, 0x4, R142 ;  /* 0x00000004fc0c7825 */ /* 0x002fc600078e028e */
[----:B------:R-:W2:Y:S04]  /*4cf00*/  LDL.LU.64 R14, [R1+0x1148] ;  /* 0x00114800010e7983 */ /* 0x000ea80000300a00 */
[----:B------:R1:W-:Y:S04]  /*4cf10*/  STL.64 [R1+0x1628], R24 ;  /* 0x0016281801007387 */ /* 0x0003e80000100a00 */
[----:B------:R-:W2:Y:S04]  /*4cf20*/  LDL.LU.64 R156, [R1+0x1150] ;  /* 0x00115000019c7983 */ /* 0x000ea80000300a00 */
[----:B------:R5:W-:Y:S04]  /*4cf30*/  STL.64 [R1+0x1640], R12 ;  /* 0x0016400c01007387 */ /* 0x000be80000100a00 */
[----:B------:R-:W2:Y:S01]  /*4cf40*/  LDL.LU.64 R126, [R1+0x1158] ;  /* 0x00115800017e7983 */ /* 0x000ea20000300a00 */
[----:B----4-:R-:W-:-:S05]  /*4cf50*/  IMAD.WIDE R10, R252, 0x4, R158 ;  /* 0x00000004fc0a7825 */ /* 0x010fca00078e029e */
[----:B------:R4:W-:Y:S04]  /*4cf60*/  STL.64 [R1+0x1658], R10 ;  /* 0x0016580a01007387 */ /* 0x0009e80000100a00 */
[----:B------:R-:W2:Y:S04]  /*4cf70*/  LDL.LU.64 R30, [R1+0x1160] ;  /* 0x00116000011e7983 */ /* 0x000ea80000300a00 */
[----:B------:R-:W2:Y:S04]  /*4cf80*/  LDL.LU.64 R46, [R1+0x1168] ;  /* 0x00116800012e7983 */ /* 0x000ea80000300a00 */
[----:B------:R-:W2:Y:S04]  /*4cf90*/  LDL.LU.64 R142, [R1+0x1170] ;  /* 0x00117000018e7983 */ /* 0x000ea80000300a00 */
[----:B------:R-:W2:Y:S01]  /*4cfa0*/  LDL.LU.64 R158, [R1+0x1178] ;  /* 0x00117800019e7983 */ /* 0x000ea20000300a00 */
[----:B------:R-:W-:-:S02]  /*4cfb0*/  VIADD R242, R244, 0xffffffa1 ;  /* 0xffffffa1f4f27836 */ /* 0x000fc40000000000 */
[----:B------:R-:W2:Y:S03]  /*4cfc0*/  LDC R244, c[0x0][0x230] ;  /* 0x00008c00fff47b82 */ /* 0x000ea60000000800 */
[----:B------:R-:W-:Y:S01]  /*4cfd0*/  ISETP.GE.U32.AND P5, PT, R242, 0x7fffff62, PT ;  /* 0x7fffff62f200780c */ /* 0x000fe20003fa6070 */
[----:B------:R-:W-:-:S04]  /*4cfe0*/  VIADD R242, R243, 0xffffff9d ;  /* 0xffffff9df3f27836 */ /* 0x000fc80000000000 */
[----:B------:R-:W2:Y:S01]  /*4cff0*/  LDC R243, c[0x0][0x230] ;  /* 0x00008c00fff37b82 */ /* 0x000ea20000000800 */
[----:B------:R-:W-:Y:S02]  /*4d000*/  ISETP.GE.U32.AND P1, PT, R242, 0x7fffff5e, PT ;  /* 0x7fffff5ef200780c */ /* 0x000fe40003f26070 */
[----:B------:R-:W-:-:S04]  /*4d010*/  IADD3 R242, R245, -0x67, RZ ;  /* 0xffffff99f5f27810 */ /* 0x000fc80007ffe0ff */
[----:B------:R-:W-:Y:S01]  /*4d020*/  ISETP.GE.U32.AND P4, PT, R242, 0x7fffff5a, PT ;  /* 0x7fffff5af200780c */ /* 0x000fe20003f86070 */
[----:B------:R3:W-:Y:S01]  /*4d030*/  LDGSTS.E [R3+0x57800], desc[UR32][R26.64], !P5 ;  /* 0x578000001a037fae */ /* 0x0007e2000e921860 */
[----:B------:R-:W2:Y:S03]  /*4d040*/  LDC R245, c[0x0][0x230] ;  /* 0x00008c00fff57b82 */ /* 0x000ea60000000800 */
[----:B------:R1:W-:Y:S04]  /*4d050*/  LDGSTS.E [R3+0x57900], desc[UR32][R24.64], !P5 ;  /* 0x5790000018037fae */ /* 0x0003e8000e921860 */
[----:B------:R5:W-:Y:S01]  /*4d060*/  LDGSTS.E [R3+0x57a00], desc[UR32][R12.64], !P5 ;  /* 0x57a000000c037fae */ /* 0x000be2000e921860 */
[----:B---3--:R-:W-:-:S03]  /*4d070*/  IMAD.WIDE R26, R252, 0x4, R62 ;  /* 0x00000004fc1a7825 */ /* 0x008fc600078e023e */
[----:B------:R4:W-:Y:S04]  /*4d080*/  LDGSTS.E [R3+0x57b00], desc[UR32][R10.64], !P5 ;  /* 0x57b000000a037fae */ /* 0x0009e8000e921860 */
[----:B------:R-:W-:Y:S04]  /*4d090*/  STL.64 [R1+0x1670], R26 ;  /* 0x0016701a01007387 */ /* 0x000fe80000100a00 */
[----:B------:R-:W-:Y:S01]  /*4d0a0*/  LDGSTS.E [R3+0x58800], desc[UR32][R26.64], !P1 ;  /* 0x588000001a037fae */ /* 0x000fe2000c921860 */
[----:B-1----:R-:W-:-:S04]  /*4d0b0*/  IMAD.WIDE R24, R252, 0x4, R78 ;  /* 0x00000004fc187825 */ /* 0x002fc800078e024e */
[C---:B-----5:R-:W-:Y:S01]  /*4d0c0*/  IMAD.WIDE R12, R252.reuse, 0x4, R94 ;  /* 0x00000004fc0c7825 */ /* 0x060fe200078e025e */
[----:B------:R2:W-:Y:S03]  /*4d0d0*/  STL.64 [R1+0x1688], R24 ;  /* 0x0016881801007387 */ /* 0x0005e60000100a00 */
[C---:B----4-:R-:W-:Y:S01]  /*4d0e0*/  IMAD.WIDE R10, R252.reuse, 0x4, R110 ;  /* 0x00000004fc0a7825 */ /* 0x050fe200078e026e */
[----:B------:R1:W-:Y:S04]  /*4d0f0*/  STL.64 [R1+0x16a0], R12 ;  /* 0x0016a00c01007387 */ /* 0x0003e80000100a00 */
[----:B------:R2:W-:Y:S04]  /*4d100*/  LDGSTS.E [R3+0x58900], desc[UR32][R24.64], !P1 ;  /* 0x5890000018037fae */ /* 0x0005e8000c921860 */
[----:B------:R3:W-:Y:S04]  /*4d110*/  STL.64 [R1+0x16b8], R10 ;  /* 0x0016b80a01007387 */ /* 0x0007e80000100a00 */
[----:B------:R-:W4:Y:S04]  /*4d120*/  LDL.LU.64 R62, [R1+0x1180] ;  /* 0x00118000013e7983 */ /* 0x000f280000300a00 */
[----:B------:R1:W-:Y:S04]  /*4d130*/  LDGSTS.E [R3+0x58a00], desc[UR32][R12.64], !P1 ;  /* 0x58a000000c037fae */ /* 0x0003e8000c921860 */
[----:B------:R-:W5:Y:S04]  /*4d140*/  LDL.LU.64 R78, [R1+0x1188] ;  /* 0x00118800014e7983 */ /* 0x000f680000300a00 */
[----:B------:R3:W-:Y:S04]  /*4d150*/  LDGSTS.E [R3+0x58b00], desc[UR32][R10.64], !P1 ;  /* 0x58b000000a037fae */ /* 0x0007e8000c921860 */
[----:B------:R-:W5:Y:S04]  /*4d160*/  LDL.LU.64 R94, [R1+0x1190] ;  /* 0x00119000015e7983 */ /* 0x000f680000300a00 */
[----:B------:R-:W5:Y:S01]  /*4d170*/  LDL.LU.64 R110, [R1+0x1198] ;  /* 0x00119800016e7983 */ /* 0x000f620000300a00 */
[----:B--2---:R-:W-:-:S05]  /*4d180*/  IMAD.WIDE R24, R252, 0x4, R140 ;  /* 0x00000004fc187825 */ /* 0x004fca00078e028c */
[----:B------:R2:W-:Y:S04]  /*4d190*/  STL.64 [R1+0x16d0], R24 ;  /* 0x0016d01801007387 */ /* 0x0005e80000100a00 */
[----:B------:R2:W-:Y:S01]  /*4d1a0*/  LDGSTS.E [R3+0x59800], desc[UR32][R24.64], !P4 ;  /* 0x5980000018037fae */ /* 0x0005e2000e121860 */
[----:B------:R-:W-:-:S04]  /*4d1b0*/  IMAD.WIDE R14, R252, 0x4, R14 ;  /* 0x00000004fc0e7825 */ /* 0x000fc800078e020e */
[C---:B-1----:R-:W-:Y:S01]  /*4d1c0*/  IMAD.WIDE R12, R252.reuse, 0x4, R156 ;  /* 0x00000004fc0c7825 */ /* 0x042fe200078e029c */
[----:B------:R1:W-:Y:S04]  /*4d1d0*/  STL.64 [R1+0x16e8], R14 ;  /* 0x0016e80e01007387 */ /* 0x0003e80000100a00 */
[----:B------:R1:W-:Y:S01]  /*4d1e0*/  LDGSTS.E [R3+0x59900], desc[UR32][R14.64], !P4 ;  /* 0x599000000e037fae */ /* 0x0003e2000e121860 */
[----:B---3--:R-:W-:-:S03]  /*4d1f0*/  IMAD.WIDE R10, R252, 0x4, R126 ;  /* 0x00000004fc0a7825 */ /* 0x008fc600078e027e */
[----:B------:R3:W-:Y:S04]  /*4d200*/  STL.64 [R1+0x1700], R12 ;  /* 0x0017000c01007387 */ /* 0x0007e80000100a00 */
[----:B------:R3:W-:Y:S04]  /*4d210*/  STL.64 [R1+0x1718], R10 ;  /* 0x0017180a01007387 */ /* 0x0007e80000100a00 */
[----:B------:R3:W-:Y:S04]  /*4d220*/  LDGSTS.E [R3+0x59a00], desc[UR32][R12.64], !P4 ;  /* 0x59a000000c037fae */ /* 0x0007e8000e121860 */
[----:B------:R-:W5:Y:S04]  /*4d230*/  LDL.LU.64 R126, [R1+0x11a0] ;  /* 0x0011a000017e7983 */ /* 0x000f680000300a00 */
[----:B------:R3:W-:Y:S01]  /*4d240*/  LDGSTS.E [R3+0x59b00], desc[UR32][R10.64], !P4 ;  /* 0x59b000000a037fae */ /* 0x0007e2000e121860 */
[----:B--2---:R-:W-:-:S04]  /*4d250*/  IMAD.WIDE R24, R252, 0x4, R30 ;  /* 0x00000004fc187825 */ /* 0x004fc800078e021e */
[C---:B-1----:R-:W-:Y:S01]  /*4d260*/  IMAD.WIDE R14, R252.reuse, 0x4, R46 ;  /* 0x00000004fc0e7825 */ /* 0x042fe200078e022e */
[----:B------:R4:W-:Y:S03]  /*4d270*/  STL.64 [R1+0x1730], R24 ;  /* 0x0017301801007387 */ /* 0x0009e60000100a00 */
[C---:B---3--:R-:W-:Y:S01]  /*4d280*/  IMAD.WIDE R12, R252.reuse, 0x4, R142 ;  /* 0x00000004fc0c7825 */ /* 0x048fe200078e028e */
[----:B------:R-:W2:Y:S04]  /*4d290*/  LDL.LU.64 R30, [R1+0x11a8] ;  /* 0x0011a800011e7983 */ /* 0x000ea80000300a00 */
[----:B------:R5:W-:Y:S01]  /*4d2a0*/  STL.64 [R1+0x1748], R14 ;  /* 0x0017480e01007387 */ /* 0x000be20000100a00 */
[----:B------:R-:W-:-:S03]  /*4d2b0*/  IMAD.WIDE R10, R252, 0x4, R158 ;  /* 0x00000004fc0a7825 */ /* 0x000fc600078e029e */
[----:B------:R-:W3:Y:S04]  /*4d2c0*/  LDL.LU.64 R46, [R1+0x11b0] ;  /* 0x0011b000012e7983 */ /* 0x000ee80000300a00 */
[----:B------:R1:W-:Y:S04]  /*4d2d0*/  STL.64 [R1+0x1760], R12 ;  /* 0x0017600c01007387 */ /* 0x0003e80000100a00 */
[----:B------:R-:W3:Y:S04]  /*4d2e0*/  LDL.LU.64 R142, [R1+0x11b8] ;  /* 0x0011b800018e7983 */ /* 0x000ee80000300a00 */
[----:B------:R1:W-:Y:S04]  /*4d2f0*/  STL.64 [R1+0x1778], R10 ;  /* 0x0017780a01007387 */ /* 0x0003e80000100a00 */
        /* <DEDUP_REMOVED lines=8> */
[----:B------:R4:W-:Y:S01]  /*4d380*/  LDGSTS.E [R3+0x5a800], desc[UR32][R24.64], !P3 ;  /* 0x5a80000018037fae */ /* 0x0009e2000d921860 */
[----:B------:R-:W3:Y:S03]  /*4d390*/  LDC R245, c[0x0][0x230] ;  /* 0x00008c00fff57b82 */ /* 0x000ee60000000800 */
[----:B------:R5:W-:Y:S04]  /*4d3a0*/  LDGSTS.E [R3+0x5a900], desc[UR32][R14.64], !P3 ;  /* 0x5a9000000e037fae */ /* 0x000be8000d921860 */
[----:B------:R1:W-:Y:S01]  /*4d3b0*/  LDGSTS.E [R3+0x5aa00], desc[UR32][R12.64], !P3 ;  /* 0x5aa000000c037fae */ /* 0x0003e2000d921860 */
[----:B------:R-:W-:-:S03]  /*4d3c0*/  ISETP.GE.U32.AND P6, PT, R242, 0x7fffff4e, PT ;  /* 0x7fffff4ef200780c */ /* 0x000fc60003fc6070 */
[----:B------:R1:W-:Y:S01]  /*4d3d0*/  LDGSTS.E [R3+0x5ab00], desc[UR32][R10.64], !P3 ;  /* 0x5ab000000a037fae */ /* 0x0003e2000d921860 */
[----:B----4-:R-:W-:-:S05]  /*4d3e0*/  IMAD.WIDE R24, R252, 0x4, R62 ;  /* 0x00000004fc187825 */ /* 0x010fca00078e023e */
[----:B------:R-:W-:Y:S01]  /*4d3f0*/  STL.64 [R1+0x1790], R24 ;  /* 0x0017901801007387 */ /* 0x000fe20000100a00 */
[----:B-----5:R-:W-:-:S03]  /*4d400*/  IMAD.WIDE R14, R252, 0x4, R78 ;  /* 0x00000004fc0e7825 */ /* 0x020fc600078e024e */
[----:B------:R-:W4:Y:S04]  /*4d410*/  LDL.LU.64 R156, [R1+0x11c8] ;  /* 0x0011c800019c7983 */ /* 0x000f280000300a00 */
[----:B------:R5:W-:Y:S01]  /*4d420*/  STL.64 [R1+0x17a8], R14 ;  /* 0x0017a80e01007387 */ /* 0x000be20000100a00 */
[----:B-1----:R-:W-:-:S03]  /*4d430*/  IMAD.WIDE R12, R252, 0x4, R94 ;  /* 0x00000004fc0c7825 */ /* 0x002fc600078e025e */
[----:B------:R-:W4:Y:S01]  /*4d440*/  LDL.LU.64 R62, [R1+0x11d0] ;  /* 0x0011d000013e7983 */ /* 0x000f220000300a00 */
[----:B------:R-:W-:-:S03]  /*4d450*/  IMAD.WIDE R10, R252, 0x4, R110 ;  /* 0x00000004fc0a7825 */ /* 0x000fc600078e026e */
[----:B------:R3:W-:Y:S04]  /*4d460*/  STL.64 [R1+0x17c0], R12 ;  /* 0x0017c00c01007387 */ /* 0x0007e80000100a00 */
[----:B------:R-:W4:Y:S04]  /*4d470*/  LDL.LU.64 R78, [R1+0x11d8] ;  /* 0x0011d800014e7983 */ /* 0x000f280000300a00 */
[----:B------:R2:W-:Y:S04]  /*4d480*/  LDGSTS.E [R3+0x5b800], desc[UR32][R24.64], !P2 ;  /* 0x5b80000018037fae */ /* 0x0005e8000d121860 */
[----:B------:R1:W-:Y:S04]  /*4d490*/  STL.64 [R1+0x17d8], R10 ;  /* 0x0017d80a01007387 */ /* 0x0003e80000100a00 */
[----:B------:R-:W-:Y:S04]  /*4d4a0*/  LDGSTS.E [R3+0x5b900], desc[UR32][R14.64], !P2 ;  /* 0x5b9000000e037fae */ /* 0x000fe8000d121860 */
[----:B------:R3:W-:Y:S04]  /*4d4b0*/  LDGSTS.E [R3+0x5ba00], desc[UR32][R12.64], !P2 ;  /* 0x5ba000000c037fae */ /* 0x0007e8000d121860 */
[----:B------:R1:W-:Y:S04]  /*4d4c0*/  LDGSTS.E [R3+0x5bb00], desc[UR32][R10.64], !P2 ;  /* 0x5bb000000a037fae */ /* 0x0003e8000d121860 */
[----:B-----5:R-:W5:Y:S04]  /*4d4d0*/  LDL.LU.64 R14, [R1+0x11e0] ;  /* 0x0011e000010e7983 */ /* 0x020f680000300a00 */
[----:B------:R-:W5:Y:S04]  /*4d4e0*/  LDL.LU.64 R94, [R1+0x11e8] ;  /* 0x0011e800015e7983 */ /* 0x000f680000300a00 */
[----:B------:R-:W5:Y:S01]  /*4d4f0*/  LDL.LU.64 R110, [R1+0x11f0] ;  /* 0x0011f000016e7983 */ /* 0x000f620000300a00 */
[----:B------:R-:W-:-:S05]  /*4d500*/  IMAD.WIDE R26, R252, 0x4, R126 ;  /* 0x00000004fc1a7825 */ /* 0x000fca00078e027e */
[----:B------:R1:W-:Y:S04]  /*4d510*/  STL.64 [R1+0x17f0], R26 ;  /* 0x0017f01a01007387 */ /* 0x0003e80000100a00 */
[----:B------:R-:W5:Y:S04]  /*4d520*/  LDL.LU.64 R126, [R1+0x11f8] ;  /* 0x0011f800017e7983 */ /* 0x000f680000300a00 */
[----:B------:R1:W-:Y:S01]  /*4d530*/  LDGSTS.E [R3+0x5c800], desc[UR32][R26.64], !P6 ;  /* 0x5c8000001a037fae */ /* 0x0003e2000f121860 */
[----:B--2---:R-:W-:-:S04]  /*4d540*/  IMAD.WIDE R24, R252, 0x4, R30 ;  /* 0x00000004fc187825 */ /* 0x004fc800078e021e */
[C---:B---3--:R-:W-:Y:S01]  /*4d550*/  IMAD.WIDE R12, R252.reuse, 0x4, R46 ;  /* 0x00000004fc0c7825 */ /* 0x048fe200078e022e */
[----:B------:R4:W-:Y:S03]  /*4d560*/  STL.64 [R1+0x1808], R24 ;  /* 0x0018081801007387 */ /* 0x0009e60000100a00 */
[C---:B-1----:R-:W-:Y:S01]  /*4d570*/  IMAD.WIDE R10, R252.reuse, 0x4, R142 ;  /* 0x00000004fc0a7825 */ /* 0x042fe200078e028e */
[----:B------:R1:W-:Y:S04]  /*4d580*/  STL.64 [R1+0x1820], R12 ;  /* 0x0018200c01007387 */ /* 0x0003e80000100a00 */
[----:B------:R2:W-:Y:S01]  /*4d590*/  STL.64 [R1+0x1838], R10 ;  /* 0x0018380a01007387 */ /* 0x0005e20000100a00 */
[----:B------:R-:W-:-:S03]  /*4d5a0*/  IMAD.WIDE R26, R252, 0x4, R158 ;  /* 0x00000004fc1a7825 */ /* 0x000fc600078e029e */
[----:B------:R-:W3:Y:S04]  /*4d5b0*/  LDL.LU.64 R30, [R1+0x1200] ;  /* 0x00120000011e7983 */ /* 0x000ee80000300a00 */
[----:B------:R-:W3:Y:S04]  /*4d5c0*/  LDL.LU.64 R46, [R1+0x1208] ;  /* 0x00120800012e7983 */ /* 0x000ee80000300a00 */
[----:B------:R-:W3:Y:S04]  /*4d5d0*/  LDL.LU.64 R142, [R1+0x1210] ;  /* 0x00121000018e7983 */ /* 0x000ee80000300a00 */
[----:B------:R-:W-:Y:S04]  /*4d5e0*/  STL.64 [R1+0x1850], R26 ;  /* 0x0018501a01007387 */ /* 0x000fe80000100a00 */
[----:B------:R-:W3:Y:S01]  /*4d5f0*/  LDL.LU.64 R158, [R1+0x1218] ;  /* 0x00121800019e7983 */ /* 0x000ee20000300a00 */
[----:B------:R-:W-:-:S02]  /*4d600*/  VIADD R242, R244, 0xffffff89 ;  /* 0xffffff89f4f27836 */ /* 0x000fc40000000000 */
[----:B------:R-:W3:Y:S01]  /*4d610*/  LDC R244, c[0x0][0x230] ;  /* 0x00008c00fff47b82 */ /* 0x000ee20000000800 */
[----:B------:R4:W-:Y:S02]  /*4d620*/  LDGSTS.E [R3+0x5c900], desc[UR32][R24.64], !P6 ;  /* 0x5c90000018037fae */ /* 0x0009e4000f121860 */
[----:B------:R-:W-:Y:S01]  /*4d630*/  ISETP.GE.U32.AND P5, PT, R242, 0x7fffff4a, PT ;  /* 0x7fffff4af200780c */ /* 0x000fe20003fa6070 */
[----:B------:R-:W-:Y:S01]  /*4d640*/  VIADD R242, R243, 0xffffff85 ;  /* 0xffffff85f3f27836 */ /* 0x000fe20000000000 */
[----:B------:R1:W-:Y:S03]  /*4d650*/  LDGSTS.E [R3+0x5ca00], desc[UR32][R12.64], !P6 ;  /* 0x5ca000000c037fae */ /* 0x0003e6000f121860 */
[----:B------:R-:W3:Y:S01]  /*4d660*/  LDC R243, c[0x0][0x230] ;  /* 0x00008c00fff37b82 */ /* 0x000ee20000000800 */
[----:B------:R-:W-:Y:S01]  /*4d670*/  ISETP.GE.U32.AND P1, PT, R242, 0x7fffff46, PT ;  /* 0x7fffff46f200780c */ /* 0x000fe20003f26070 */
[----:B------:R2:W-:Y:S06]  /*4d680*/  LDGSTS.E [R3+0x5cb00], desc[UR32][R10.64], !P6 ;  /* 0x5cb000000a037fae */ /* 0x0005ec000f121860 */
[----:B------:R-:W-:Y:S01]  /*4d690*/  LDGSTS.E [R3+0x5d800], desc[UR32][R26.64], !P5 ;  /* 0x5d8000001a037fae */ /* 0x000fe2000e921860 */
[----:B----4-:R-:W-:-:S05]  /*4d6a0*/  IMAD.WIDE R24, R252, 0x4, R156 ;  /* 0x00000004fc187825 */ /* 0x010fca00078e029c */
[----:B------:R5:W-:Y:S01]  /*4d6b0*/  STL.64 [R1+0x1878], R24 ;  /* 0x0018781801007387 */ /* 0x000be20000100a00 */
[----:B-1----:R-:W-:-:S03]  /*4d6c0*/  IMAD.WIDE R12, R252, 0x4, R62 ;  /* 0x00000004fc0c7825 */ /* 0x002fc600078e023e */
[----:B------:R5:W-:Y:S01]  /*4d6d0*/  LDGSTS.E [R3+0x5d900], desc[UR32][R24.64], !P5 ;  /* 0x5d90000018037fae */ /* 0x000be2000e921860 */
[----:B--2---:R-:W-:-:S03]  /*4d6e0*/  IMAD.WIDE R10, R252, 0x4, R78 ;  /* 0x00000004fc0a7825 */ /* 0x004fc600078e024e */
[----:B------:R1:W-:Y:S04]  /*4d6f0*/  STL.64 [R1+0x18b0], R12 ;  /* 0x0018b00c01007387 */ /* 0x0003e80000100a00 */
[----:B------:R2:W-:Y:S04]  /*4d700*/  STL.64 [R1+0x18f8], R10 ;  /* 0x0018f80a01007387 */ /* 0x0005e80000100a00 */
[----:B------:R1:W-:Y:S04]  /*4d710*/  LDGSTS.E [R3+0x5da00], desc[UR32][R12.64], !P5 ;  /* 0x5da000000c037fae */ /* 0x0003e8000e921860 */
[----:B------:R-:W4:Y:S04]  /*4d720*/  LDL.LU.64 R62, [R1+0x1220] ;  /* 0x00122000013e7983 */ /* 0x000f280000300a00 */
[----:B------:R2:W-:Y:S04]  /*4d730*/  LDGSTS.E [R3+0x5db00], desc[UR32][R10.64], !P5 ;  /* 0x5db000000a037fae */ /* 0x0005e8000e921860 */
[----:B------:R-:W4:Y:S01]  /*4d740*/  LDL.LU.64 R78, [R1+0x1228] ;  /* 0x00122800014e7983 */ /* 0x000f220000300a00 */
[----:B-----5:R-:W-:-:S04]  /*4d750*/  IMAD.WIDE R24, R252, 0x4, R14 ;  /* 0x00000004fc187825 */ /* 0x020fc800078e020e */
[C---:B------:R-:W-:Y:S01]  /*4d760*/  IMAD.WIDE R14, R252.reuse, 0x4, R94 ;  /* 0x00000004fc0e7825 */ /* 0x040fe200078e025e */
[----:B------:R3:W-:Y:S03]  /*4d770*/  STL.64 [R1+0x1920], R24 ;  /* 0x0019201801007387 */ /* 0x0007e60000100a00 */
[C---:B-1----:R-:W-:Y:S01]  /*4d780*/  IMAD.WIDE R12, R252.reuse, 0x4, R110 ;  /* 0x00000004fc0c7825 */ /* 0x042fe200078e026e */
[----:B------:R-:W5:Y:S04]  /*4d790*/  LDL.LU.64 R156, [R1+0x1230] ;  /* 0x00123000019c7983 */ /* 0x000f680000300a00 */
[----:B------:R1:W-:Y:S04]  /*4d7a0*/  STL.64 [R1+0x1938], R14 ;  /* 0x0019380e01007387 */ /* 0x0003e80000100a00 */
[----:B------:R3:W-:Y:S04]  /*4d7b0*/  LDGSTS.E [R3+0x5e800], desc[UR32][R24.64], !P1 ;  /* 0x5e80000018037fae */ /* 0x0007e8000c921860 */
[----:B------:R-:W5:Y:S04]  /*4d7c0*/  LDL.LU.64 R94, [R1+0x1238] ;  /* 0x00123800015e7983 */ /* 0x000f680000300a00 */
[----:B------:R1:W-:Y:S04]  /*4d7d0*/  STL.64 [R1+0x1950], R12 ;  /* 0x0019500c01007387 */ /* 0x0003e80000100a00 */
[----:B------:R1:W-:Y:S01]  /*4d7e0*/  LDGSTS.E [R3+0x5e900], desc[UR32][R14.64], !P1 ;  /* 0x5e9000000e037fae */ /* 0x0003e2000c921860 */
[----:B--2---:R-:W-:-:S03]  /*4d7f0*/  IMAD.WIDE R10, R252, 0x4, R126 ;  /* 0x00000004fc0a7825 */ /* 0x004fc600078e027e */
[----:B------:R2:W-:Y:S04]  /*4d800*/  LDGSTS.E [R3+0x5ea00], desc[UR32][R12.64], !P1 ;  /* 0x5ea000000c037fae */ /* 0x0005e8000c921860 */
[----:B------:R2:W-:Y:S04]  /*4d810*/  STL.64 [R1+0x1968], R10 ;  /* 0x0019680a01007387 */ /* 0x0005e80000100a00 */
[----:B------:R-:W5:Y:S04]  /*4d820*/  LDL.LU.64 R110, [R1+0x1240] ;  /* 0x00124000016e7983 */ /* 0x000f680000300a00 */
[----:B------:R-:W5:Y:S04]  /*4d830*/  LDL.LU.64 R126, [R1+0x1248] ;  /* 0x00124800017e7983 */ /* 0x000f680000300a00 */
[----:B------:R2:W-:Y:S01]  /*4d840*/  LDGSTS.E [R3+0x5eb00], desc[UR32][R10.64], !P1 ;  /* 0x5eb000000a037fae */ /* 0x0005e2000c921860 */
[----:B---3--:R-:W-:-:S04]  /*4d850*/  IMAD.WIDE R24, R252, 0x4, R30 ;  /* 0x00000004fc187825 */ /* 0x008fc800078e021e */
[C---:B-1----:R-:W-:Y:S01]  /*4d860*/  IMAD.WIDE R14, R252.reuse, 0x4, R46 ;  /* 0x00000004fc0e7825 */ /* 0x042fe200078e022e */
[----:B------:R4:W-:Y:S03]  /*4d870*/  STL.64 [R1+0x1980], R24 ;  /* 0x0019801801007387 */ /* 0x0009e60000100a00 */
[C---:B--2---:R-:W-:Y:S02]  /*4d880*/  IMAD.WIDE R12, R252.reuse, 0x4, R142 ;  /* 0x00000004fc0c7825 */ /* 0x044fe400078e028e */
[----:B------:R-:W2:Y:S04]  /*4d890*/  LDL.LU.64 R142, [R1+0x1250] ;  /* 0x00125000018e7983 */ /* 0x000ea80000300a00 */
[----:B------:R1:W-:Y:S01]  /*4d8a0*/  STL.64 [R1+0x1998], R14 ;  /* 0x0019980e01007387 */ /* 0x0003e20000100a00 */
[----:B------:R-:W-:-:S03]  /*4d8b0*/  IMAD.WIDE R10, R252, 0x4, R158 ;  /* 0x00000004fc0a7825 */ /* 0x000fc600078e029e */
[----:B------:R-:W3:Y:S01]  /*4d8c0*/  LDL.LU.64 R158, [R1+0x1258] ;  /* 0x00125800019e7983 */ /* 0x000ee20000300a00 */
[----:B------:R-:W-:-:S03]  /*4d8d0*/  VIADD R242, R245, 0xffffff81 ;  /* 0xffffff81f5f27836 */ /* 0x000fc60000000000 */
[----:B------:R5:W-:Y:S01]  /*4d8e0*/  STL.64 [R1+0x19b0], R12 ;  /* 0x0019b00c01007387 */ /* 0x000be20000100a00 */
[----:B------:R-:W3:Y:S01]  /*4d8f0*/  LDC R245, c[0x0][0x230] ;  /* 0x00008c00fff57b82 */ /* 0x000ee20000000800 */
[----:B------:R-:W-:Y:S01]  /*4d900*/  ISETP.GE.U32.AND P4, PT, R242, 0x7fffff42, PT ;  /* 0x7fffff42f200780c */ /* 0x000fe20003f86070 */
[----:B------:R-:W-:-:S05]  /*4d910*/  VIADD R242, R244, 0xffffffbc ;  /* 0xffffffbcf4f27836 */ /* 0x000fca0000000000 */
[----:B------:R-:W-:Y:S01]  /*4d920*/  ISETP.GE.U32.AND P3, PT, R242, 0x7fffff7d, PT ;  /* 0x7fffff7df200780c */ /* 0x000fe20003f66070 */
[----:B------:R5:W-:Y:S01]  /*4d930*/  STL.64 [R1+0x19c8], R10 ;  /* 0x0019c80a01007387 */ /* 0x000be20000100a00 */
[----:B------:R-:W3:Y:S03]  /*4d940*/  LDC R244, c[0x0][0x230] ;  /* 0x00008c00fff47b82 */ /* 0x000ee60000000800 */
[----:B------:R-:W3:Y:S04]  /*4d950*/  LDL.LU.64 R30, [R1+0x1260] ;  /* 0x00126000011e7983 */ /* 0x000ee80000300a00 */
[----:B------:R4:W-:Y:S04]  /*4d960*/  LDGSTS.E [R3+0x5f800], desc[UR32][R24.64], !P4 ;  /* 0x5f80000018037fae */ /* 0x0009e8000e121860 */
[----:B------:R1:W-:Y:S04]  /*4d970*/  LDGSTS.E [R3+0x5f900], desc[UR32][R14.64], !P4 ;  /* 0x5f9000000e037fae */ /* 0x0003e8000e121860 */
[----:B------:R5:W-:Y:S04]  /*4d980*/  LDGSTS.E [R3+0x5fa00], desc[UR32][R12.64], !P4 ;  /* 0x5fa000000c037fae */ /* 0x000be8000e121860 */
[----:B------:R5:W-:Y:S04]  /*4d990*/  LDGSTS.E [R3+0x5fb00], desc[UR32][R10.64], !P4 ;  /* 0x5fb000000a037fae */ /* 0x000be8000e121860 */
[----:B------:R-:W3:Y:S01]  /*4d9a0*/  LDL.LU.64 R46, [R1+0x1268] ;  /* 0x00126800012e7983 */ /* 0x000ee20000300a00 */
[----:B----4-:R-:W-:-:S05]  /*4d9b0*/  IMAD.WIDE R24, R252, 0x4, R62 ;  /* 0x00000004fc187825 */ /* 0x010fca00078e023e */
[----:B------:R-:W-:Y:S01]  /*4d9c0*/  STL.64 [R1+0xc68], R24 ;  /* 0x000c681801007387 */ /* 0x000fe20000100a00 */
[----:B-1----:R-:W-:-:S03]  /*4d9d0*/  IMAD.WIDE R14, R252, 0x4, R78 ;  /* 0x00000004fc0e7825 */ /* 0x002fc600078e024e */
[----:B------:R-:W4:Y:S04]  /*4d9e0*/  LDL.LU.64 R62, [R1+0x1270] ;  /* 0x00127000013e7983 */ /* 0x000f280000300a00 */
[----:B------:R1:W-:Y:S04]  /*4d9f0*/  STL.64 [R1+0xc60], R14 ;  /* 0x000c600e01007387 */ /* 0x0003e80000100a00 */
[----:B------:R-:W4:Y:S01]  /*4da00*/  LDL.LU.64 R78, [R1+0x1278] ;  /* 0x00127800014e7983 */ /* 0x000f220000300a00 */
[----:B-----5:R-:W-:-:S03]  /*4da10*/  IMAD.WIDE R12, R252, 0x4, R156 ;  /* 0x00000004fc0c7825 */ /* 0x020fc600078e029c */
[----:B------:R5:W-:Y:S04]  /*4da20*/  LDGSTS.E [R250+0x50c00], desc[UR32][R24.64], !P3 ;  /* 0x50c0000018fa7fae */ /* 0x000be8000d921860 */
[----:B------:R2:W-:Y:S04]  /*4da30*/  STL.64 [R1+0xc58], R12 ;  /* 0x000c580c01007387 */ /* 0x0005e80000100a00 */
[----:B------:R-:W-:Y:S01]  /*4da40*/  LDGSTS.E [R250+0x50d00], desc[UR32][R14.64], !P3 ;  /* 0x50d000000efa7fae */ /* 0x000fe2000d921860 */
[----:B------:R-:W-:-:S03]  /*4da50*/  IMAD.WIDE R10, R252, 0x4, R94 ;  /* 0x00000004fc0a7825 */ /* 0x000fc600078e025e */
[----:B------:R2:W-:Y:S04]  /*4da60*/  LDGSTS.E [R250+0x50e00], desc[UR32][R12.64], !P3 ;  /* 0x50e000000cfa7fae */ /* 0x0005e8000d921860 */
[----:B------:R3:W-:Y:S04]  /*4da70*/  STL.64 [R1+0xc50], R10 ;  /* 0x000c500a01007387 */ /* 0x0007e80000100a00 */
[----:B------:R-:W4:Y:S04]  /*4da80*/  LDL.LU.64 R156, [R1+0x1280] ;  /* 0x00128000019c7983 */ /* 0x000f280000300a00 */
[----:B------:R3:W-:Y:S04]  /*4da90*/  LDGSTS.E [R250+0x50f00], desc[UR32][R10.64], !P3 ;  /* 0x50f000000afa7fae */ /* 0x0007e8000d921860 */
[----:B-1----:R-:W4:Y:S01]  /*4daa0*/  LDL.LU.64 R14, [R1+0x1288] ;  /* 0x00128800010e7983 */ /* 0x002f220000300a00 */
[----:B------:R-:W-:-:S04]  /*4dab0*/  IMAD.WIDE R26, R252, 0x4, R110 ;  /* 0x00000004fc1a7825 */ /* 0x000fc800078e026e */
[C---:B-----5:R-:W-:Y:S01]  /*4dac0*/  IMAD.WIDE R24, R252.reuse, 0x4, R126 ;  /* 0x00000004fc187825 */ /* 0x060fe200078e027e */
[----:B------:R1:W-:Y:S04]  /*4dad0*/  STL.64 [R1+0xc70], R26 ;  /* 0x000c701a01007387 */ /* 0x0003e80000100a00 */
[----:B------:R-:W5:Y:S04]  /*4dae0*/  LDL.LU.64 R94, [R1+0x1290] ;  /* 0x00129000015e7983 */ /* 0x000f680000300a00 */
[----:B------:R1:W-:Y:S04]  /*4daf0*/  STL.64 [R1+0xc78], R24 ;  /* 0x000c781801007387 */ /* 0x0003e80000100a00 */
[----:B------:R-:W5:Y:S01]  /*4db00*/  LDL.LU.64 R110, [R1+0x1298] ;  /* 0x00129800016e7983 */ /* 0x000f620000300a00 */
[----:B--2---:R-:W-:-:S04]  /*4db10*/  IMAD.WIDE R12, R252, 0x4, R142 ;  /* 0x00000004fc0c7825 */ /* 0x004fc800078e028e */
[----:B---3--:R-:W-:Y:S01]  /*4db20*/  IMAD.WIDE R10, R252, 0x4, R158 ;  /* 0x00000004fc0a7825 */ /* 0x008fe200078e029e */
[----:B------:R4:W-:Y:S04]  /*4db30*/  STL.64 [R1+0xc80], R12 ;  /* 0x000c800c01007387 */ /* 0x0009e80000100a00 */
[----:B------:R2:W-:Y:S04]  /*4db40*/  STL.64 [R1+0xc88], R10 ;  /* 0x000c880a01007387 */ /* 0x0005e80000100a00 */
[----:B------:R-:W3:Y:S04]  /*4db50*/  LDL.LU.64 R126, [R1+0x12a0] ;  /* 0x0012a000017e7983 */ /* 0x000ee80000300a00 */
[----:B------:R-:W3:Y:S04]  /*4db60*/  LDL.LU.64 R142, [R1+0x12a8] ;  /* 0x0012a800018e7983 */ /* 0x000ee80000300a00 */
[----:B------:R-:W3:Y:S01]  /*4db70*/  LDL.LU.64 R158, [R1+0x12b0] ;  /* 0x0012b000019e7983 */ /* 0x000ee20000300a00 */
[----:B------:R-:W-:-:S02]  /*4db80*/  IADD3 R242, R243, -0x48, RZ ;  /* 0xffffffb8f3f27810 */ /* 0x000fc40007ffe0ff */
[----:B------:R-:W5:Y:S02]  /*4db90*/  LDC R243, c[0x0][0x230] ;  /* 0x00008c00fff37b82 */ /* 0x000f640000000800 */
[----:B------:R-:W-:Y:S01]  /*4dba0*/  ISETP.GE.U32.AND P2, PT, R242, 0x7fffff79, PT ;  /* 0x7fffff79f200780c */ /* 0x000fe20003f46070 */
[----:B------:R-:W-:-:S05]  /*4dbb0*/  VIADD R242, R245, 0xffffffb4 ;  /* 0xffffffb4f5f27836 */ /* 0x000fca0000000000 */
[----:B------:R-:W-:Y:S01]  /*4dbc0*/  ISETP.GE.U32.AND P6, PT, R242, 0x7fffff75, PT ;  /* 0x7fffff75f200780c */ /* 0x000fe20003fc6070 */
[----:B------:R-:W-:Y:S01]  /*4dbd0*/  VIADD R242, R244, 0xffffffb0 ;  /* 0xffffffb0f4f27836 */ /* 0x000fe20000000000 */
[----:B------:R-:W3:Y:S04]  /*4dbe0*/  LDC R245, c[0x0][0x230] ;  /* 0x00008c00fff57b82 */ /* 0x000ee80000000800 */
[----:B------:R-:W-:Y:S01]  /*4dbf0*/  ISETP.GE.U32.AND P5, PT, R242, 0x7fffff71, PT ;  /* 0x7fffff71f200780c */ /* 0x000fe20003fa6070 */
[----:B------:R1:W-:Y:S03]  /*4dc00*/  LDGSTS.E [R250+0x51c00], desc[UR32][R26.64], !P2 ;  /* 0x51c000001afa7fae */ /* 0x0003e6000d121860 */
[----:B------:R-:W3:Y:S01]  /*4dc10*/  LDC R244, c[0x0][0x230] ;  /* 0x00008c00fff47b82 */ /* 0x000ee20000000800 */
[----:B------:R2:W-:Y:S04]  /*4dc20*/  LDGSTS.E [R250+0x51d00], desc[UR32][R24.64], !P2 ;  /* 0x51d0000018fa7fae */ /* 0x0005e8000d121860 */
[----:B------:R4:W-:Y:S01]  /*4dc30*/  LDGSTS.E [R250+0x51e00], desc[UR32][R12.64], !P2 ;  /* 0x51e000000cfa7fae */ /* 0x0009e2000d121860 */
[----:B-1----:R-:W-:-:S03]  /*4dc40*/  IMAD.WIDE R26, R252, 0x4, R30 ;  /* 0x00000004fc1a7825 */ /* 0x002fc600078e021e */
[----:B------:R1:W-:Y:S01]  /*4dc50*/  LDGSTS.E [R250+0x51f00], desc[UR32][R10.64], !P2 ;  /* 0x51f000000afa7fae */ /* 0x0003e2000d121860 */
[----:B--2---:R-:W-:-:S03]  /*4dc60*/  IMAD.WIDE R24, R252, 0x4, R46 ;  /* 0x00000004fc187825 */ /* 0x004fc600078e022e */
[----:B------:R-:W-:Y:S04]  /*4dc70*/  STL.64 [R1+0xc90], R26 ;  /* 0x000c901a01007387 */ /* 0x000fe80000100a00 */
[----:B------:R2:W-:Y:S04]  /*4dc80*/  STL.64 [R1+0xca0], R24 ;  /* 0x000ca01801007387 */ /* 0x0005e80000100a00 */
[----:B------:R-:W-:Y:S04]  /*4dc90*/  LDGSTS.E [R250+0x52c00], desc[UR32][R26.64], !P6 ;  /* 0x52c000001afa7fae */ /* 0x000fe8000f121860 */
[----:B------:R2:W-:Y:S01]  /*4dca0*/  LDGSTS.E [R250+0x52d00], desc[UR32][R24.64], !P6 ;  /* 0x52d0000018fa7fae */ /* 0x0005e2000f121860 */
[----:B----4-:R-:W-:-:S05]  /*4dcb0*/  IMAD.WIDE R12, R252, 0x4, R62 ;  /* 0x00000004fc0c7825 */ /* 0x010fca00078e023e */
[----:B------:R5:W-:Y:S01]  /*4dcc0*/  STL.64 [R1+0xcb0], R12 ;  /* 0x000cb00c01007387 */ /* 0x000be20000100a00 */
[----:B-1----:R-:W-:-:S03]  /*4dcd0*/  IMAD.WIDE R10, R252, 0x4, R78 ;  /* 0x00000004fc0a7825 */ /* 0x002fc600078e024e */
[----:B------:R-:W4:Y:S04]  /*4dce0*/  LDL.LU.64 R30, [R1+0x12b8] ;  /* 0x0012b800011e7983 */ /* 0x000f280000300a00 */
[----:B------:R1:W-:Y:S04]  /*4dcf0*/  STL.64 [R1+0xcc0], R10 ;  /* 0x000cc00a01007387 */ /* 0x0003e80000100a00 */
[----:B------:R5:W-:Y:S04]  /*4dd00*/  LDGSTS.E [R250+0x52e00], desc[UR32][R12.64], !P6 ;  /* 0x52e000000cfa7fae */ /* 0x000be8000f121860 */
[----:B------:R-:W4:Y:S04]  /*4dd10*/  LDL.LU.64 R46, [R1+0x12c0] ;  /* 0x0012c000012e7983 */ /* 0x000f280000300a00 */
[----:B------:R1:W-:Y:S04]  /*4dd20*/  LDGSTS.E [R250+0x52f00], desc[UR32][R10.64], !P6 ;  /* 0x52f000000afa7fae */ /* 0x0003e8000f121860 */
[----:B------:R-:W4:Y:S01]  /*4dd30*/  LDL.LU.64 R62, [R1+0x12c8] ;  /* 0x0012c800013e7983 */ /* 0x000f220000300a00 */
[----:B--2---:R-:W-:-:S03]  /*4dd40*/  IMAD.WIDE R24, R252, 0x4, R156 ;  /* 0x00000004fc187825 */ /* 0x004fc600078e029c */
[----:B------:R-:W2:Y:S01]  /*4dd50*/  LDL.LU.64 R78, [R1+0x12d0] ;  /* 0x0012d000014e7983 */ /* 0x000ea20000300a00 */
[----:B------:R-:W-:-:S03]  /*4dd60*/  IMAD.WIDE R14, R252, 0x4, R14 ;  /* 0x00000004fc0e7825 */ /* 0x000fc600078e020e */
[----:B------:R3:W-:Y:S04]  /*4dd70*/  STL.64 [R1+0xcd0], R24 ;  /* 0x000cd01801007387 */ /* 0x0007e80000100a00 */
[----:B------:R3:W-:Y:S01]  /*4dd80*/  LDGSTS.E [R250+0x53c00], desc[UR32][R24.64], !P5 ;  /* 0x53c0000018fa7fae */ /* 0x0007e2000e921860 */
[----:B-----5:R-:W-:-:S03]  /*4dd90*/  IMAD.WIDE R12, R252, 0x4, R94 ;  /* 0x00000004fc0c7825 */ /* 0x020fc600078e025e */
[----:B------:R5:W-:Y:S04]  /*4dda0*/  STL.64 [R1+0xce0], R14 ;  /* 0x000ce00e01007387 */ /* 0x000be80000100a00 */
[----:B------:R5:W-:Y:S01]  /*4ddb0*/  STL.64 [R1+0xcf0], R12 ;  /* 0x000cf00c01007387 */ /* 0x000be20000100a00 */
[----:B-1----:R-:W-:-:S03]  /*4ddc0*/  IMAD.WIDE R10, R252, 0x4, R110 ;  /* 0x00000004fc0a7825 */ /* 0x002fc600078e026e */
[----:B------:R5:W-:Y:S04]  /*4ddd0*/  LDGSTS.E [R250+0x53d00], desc[UR32][R14.64], !P5 ;  /* 0x53d000000efa7fae */ /* 0x000be8000e921860 */
[----:B------:R-:W2:Y:S04]  /*4dde0*/  LDL.LU.64 R94, [R1+0x12d8] ;  /* 0x0012d800015e7983 */ /* 0x000ea80000300a00 */
[----:B------:R4:W-:Y:S04]  /*4ddf0*/  STL.64 [R1+0xd00], R10 ;  /* 0x000d000a01007387 */ /* 0x0009e80000100a00 */
[----:B------:R1:W-:Y:S04]  /*4de00*/  LDGSTS.E [R250+0x53e00], desc[UR32][R12.64], !P5 ;  /* 0x53e000000cfa7fae */ /* 0x0003e8000e921860 */
[----:B------:R-:W2:Y:S01]  /*4de10*/  LDL.LU.64 R110, [R1+0x12e0] ;  /* 0x0012e000016e7983 */ /* 0x000ea20000300a00 */
[----:B------:R-:W-:-:S02]  /*4de20*/  VIADD R242, R243, 0xffffffac ;  /* 0xffffffacf3f27836 */ /* 0x000fc40000000000 */
[----:B------:R-:W2:Y:S01]  /*4de30*/  LDC R243, c[0x0][0x230] ;  /* 0x00008c00fff37b82 */ /* 0x000ea20000000800 */
[----:B------:R4:W-:Y:S01]  /*4de40*/  LDGSTS.E [R250+0x53f00], desc[UR32][R10.64], !P5 ;  /* 0x53f000000afa7fae */ /* 0x0009e2000e921860 */
[----:B---3--:R-:W-:-:S04]  /*4de50*/  IMAD.WIDE R24, R252, 0x4, R126 ;  /* 0x00000004fc187825 */ /* 0x008fc800078e027e */
[C---:B-----5:R-:W-:Y:S01]  /*4de60*/  IMAD.WIDE R14, R252.reuse, 0x4, R142 ;  /* 0x00000004fc0e7825 */ /* 0x060fe200078e028e */
[----:B------:R3:W-:Y:S03]  /*4de70*/  STL.64 [R1+0xd10], R24 ;  /* 0x000d101801007387 */ /* 0x0007e60000100a00 */
[----:B-1----:R-:W-:Y:S01]  /*4de80*/  IMAD.WIDE R12, R252, 0x4, R158 ;  /* 0x00000004fc0c7825 */ /* 0x002fe200078e029e */
[----:B------:R-:W5:Y:S04]  /*4de90*/  LDL.LU.64 R126, [R1+0x12e8] ;  /* 0x0012e800017e7983 */ /* 0x000f680000300a00 */
[----:B------:R1:W-:Y:S04]  /*4dea0*/  STL.64 [R1+0x1438], R14 ;  /* 0x0014380e01007387 */ /* 0x0003e80000100a00 */
[----:B------:R-:W5:Y:S04]  /*4deb0*/  LDL.LU.64 R142, [R1+0x12f0] ;  /* 0x0012f000018e7983 */ /* 0x000f680000300a00 */
[----:B------:R2:W-:Y:S04]  /*4dec0*/  STL.64 [R1+0x1470], R12 ;  /* 0x0014700c01007387 */ /* 0x0005e80000100a00 */
[----:B------:R-:W5:Y:S01]  /*4ded0*/  LDL.LU.64 R158, [R1+0x12f8] ;  /* 0x0012f800019e7983 */ /* 0x000f620000300a00 */
[----:B------:R-:W-:Y:S01]  /*4dee0*/  ISETP.GE.U32.AND P1, PT, R242, 0x7fffff6d, PT ;  /* 0x7fffff6df200780c */ /* 0x000fe20003f26070 */
[----:B------:R-:W-:-:S02]  /*4def0*/  VIADD R242, R245, 0xffffffa8 ;  /* 0xffffffa8f5f27836 */ /* 0x000fc40000000000 */
[----:B------:R-:W5:Y:S03]  /*4df00*/  LDC R245, c[0x0][0x230] ;  /* 0x00008c00fff57b82 */ /* 0x000f660000000800 */
[----:B------:R-:W-:-:S07]  /*4df10*/  ISETP.GE.U32.AND P4, PT, R242, 0x7fffff69, PT ;  /* 0x7fffff69f200780c */ /* 0x000fce0003f86070 */
[----:B------:R3:W-:Y:S04]  /*4df20*/  LDGSTS.E [R250+0x54c00], desc[UR32][R24.64], !P1 ;  /* 0x54c0000018fa7fae */ /* 0x0007e8000c921860 */
[----:B------:R-:W-:Y:S04]  /*4df30*/  LDGSTS.E [R250+0x54d00], desc[UR32][R14.64], !P1 ;  /* 0x54d000000efa7fae */ /* 0x000fe8000c921860 */
[----:B------:R2:W-:Y:S01]  /*4df40*/  LDGSTS.E [R250+0x54e00], desc[UR32][R12.64], !P1 ;  /* 0x54e000000cfa7fae */ /* 0x0005e2000c921860 */
[----:B----4-:R-:W-:-:S05]  /*4df50*/  IMAD.WIDE R10, R252, 0x4, R30 ;  /* 0x00000004fc0a7825 */ /* 0x010fca00078e021e */
[----:B------:R4:W-:Y:S04]  /*4df60*/  STL.64 [R1+0x1488], R10 ;  /* 0x0014880a01007387 */ /* 0x0009e80000100a00 */
[----:B------:R-:W5:Y:S01]  /*4df70*/  LDL.LU.64 R140, [R1+0x1300] ;  /* 0x00130000018c7983 */ /* 0x000f620000300a00 */
[----:B------:R-:W-:-:S03]  /*4df80*/  IMAD.WIDE R26, R252, 0x4, R46 ;  /* 0x00000004fc1a7825 */ /* 0x000fc600078e022e */
[----:B------:R4:W-:Y:S04]  /*4df90*/  LDGSTS.E [R250+0x54f00], desc[UR32][R10.64], !P1 ;  /* 0x54f000000afa7fae */ /* 0x0009e8000c921860 */
[----:B------:R4:W-:Y:S01]  /*4dfa0*/  STL.64 [R1+0x14a0], R26 ;  /* 0x0014a01a01007387 */ /* 0x0009e20000100a00 */
[----:B---3--:R-:W-:-:S03]  /*4dfb0*/  IMAD.WIDE R24, R252, 0x4, R62 ;  /* 0x00000004fc187825 */ /* 0x008fc600078e023e */
[----:B-1----:R-:W3:Y:S01]  /*4dfc0*/  LDL.LU.64 R14, [R1+0x1308] ;  /* 0x00130800010e7983 */ /* 0x002ee20000300a00 */
[----:B--2---:R-:W-:-:S03]  /*4dfd0*/  IMAD.WIDE R12, R252, 0x4, R78 ;  /* 0x00000004fc0c7825 */ /* 0x004fc600078e024e */
[----:B------:R5:W-:Y:S04]  /*4dfe0*/  STL.64 [R1+0x14b8], R24 ;  /* 0x0014b81801007387 */ /* 0x000be80000100a00 */
[----:B------:R-:W2:Y:S04]  /*4dff0*/  LDL.LU.64 R156, [R1+0x1310] ;  /* 0x00131000019c7983 */ /* 0x000ea80000300a00 */
[----:B------:R1:W-:Y:S04]  /*4e000*/  STL.64 [R1+0x14d0], R12 ;  /* 0x0014d00c01007387 */ /* 0x0003e80000100a00 */
[----:B------:R-:W2:Y:S04]  /*4e010*/  LDL.LU.64 R30, [R1+0x1318] ;  /* 0x00131800011e7983 */ /* 0x000ea80000300a00 */
[----:B------:R1:W-:Y:S04]  /*4e020*/  LDGSTS.E [R250+0x55c00], desc[UR32][R26.64], !P4 ;  /* 0x55c000001afa7fae */ /* 0x0003e8000e121860 */
[----:B------:R5:W-:Y:S04]  /*4e030*/  LDGSTS.E [R250+0x55d00], desc[UR32][R24.64], !P4 ;  /* 0x55d0000018fa7fae */ /* 0x000be8000e121860 */
[----:B------:R5:W-:Y:S01]  /*4e040*/  LDGSTS.E [R250+0x55e00], desc[UR32][R12.64], !P4 ;  /* 0x55e000000cfa7fae */ /* 0x000be2000e121860 */
[----:B----4-:R-:W-:-:S05]  /*4e050*/  IMAD.WIDE R10, R252, 0x4, R94 ;  /* 0x00000004fc0a7825 */ /* 0x010fca00078e025e */
[----:B------:R4:W-:Y:S04]  /*4e060*/  STL.64 [R1+0x14e8], R10 ;  /* 0x0014e80a01007387 */ /* 0x0009e80000100a00 */
[----:B------:R-:W2:Y:S01]  /*4e070*/  LDL.LU.64 R46, [R1+0x1320] ;  /* 0x00132000012e7983 */ /* 0x000ea20000300a00 */
[----:B-1----:R-:W-:-:S03]  /*4e080*/  IMAD.WIDE R26, R252, 0x4, R110 ;  /* 0x00000004fc1a7825 */ /* 0x002fc600078e026e */
[----:B------:R4:W-:Y:S04]  /*4e090*/  LDGSTS.E [R250+0x55f00], desc[UR32][R10.64], !P4 ;  /* 0x55f000000afa7fae */ /* 0x0009e8000e121860 */
[----:B------:R-:W2:Y:S04]  /*4e0a0*/  LDL.LU.64 R62, [R1+0x1328] ;  /* 0x00132800013e7983 */ /* 0x000ea80000300a00 */
[----:B------:R-:W2:Y:S04]  /*4e0b0*/  LDL.LU.64 R78, [R1+0x1330] ;  /* 0x00133000014e7983 */ /* 0x000ea80000300a00 */
[----:B------:R-:W2:Y:S04]  /*4e0c0*/  LDL.LU.64 R94, [R1+0x1338] ;  /* 0x00133800015e7983 */ /* 0x000ea80000300a00 */
[----:B------:R-:W-:Y:S01]  /*4e0d0*/  STL.64 [R1+0x1500], R26 ;  /* 0x0015001a01007387 */ /* 0x000fe20000100a00 */
[----:B-----5:R-:W-:-:S04]  /*4e0e0*/  IMAD.WIDE R24, R252, 0x4, R126 ;  /* 0x00000004fc187825 */ /* 0x020fc800078e027e */
[C---:B------:R-:W-:Y:S01]  /*4e0f0*/  IMAD.WIDE R12, R252.reuse, 0x4, R142 ;  /* 0x00000004fc0c7825 */ /* 0x040fe200078e028e */
[----:B------:R1:W-:Y:S03]  /*4e100*/  STL.64 [R1+0x1518], R24 ;  /* 0x0015181801007387 */ /* 0x0003e60000100a00 */
[----:B----4-:R-:W-:Y:S01]  /*4e110*/  IMAD.WIDE R10, R252, 0x4, R158 ;  /* 0x00000004fc0a7825 */ /* 0x010fe200078e029e */
[----:B------:R2:W-:Y:S04]  /*4e120*/  STL.64 [R1+0x12f0], R12 ;  /* 0x0012f00c01007387 */ /* 0x0005e80000100a00 */
[----:B------:R4:W-:Y:S04]  /*4e130*/  STL.64 [R1+0x12f8], R10 ;  /* 0x0012f80a01007387 */ /* 0x0009e80000100a00 */
[----:B------:R-:W5:Y:S04]  /*4e140*/  LDL.LU.64 R110, [R1+0x1348] ;  /* 0x00134800016e7983 */ /* 0x000f680000300a00 */
[----:B------:R-:W5:Y:S04]  /*4e150*/  LDL.LU.64 R126, [R1+0x1350] ;  /* 0x00135000017e7983 */ /* 0x000f680000300a00 */
[----:B------:R-:W5:Y:S04]  /*4e160*/  LDL.LU.64 R142, [R1+0x1358] ;  /* 0x00135800018e7983 */ /* 0x000f680000300a00 */
[----:B------:R-:W5:Y:S01]  /*4e170*/  LDL.LU.64 R158, [R1+0x1360] ;  /* 0x00136000019e7983 */ /* 0x000f620000300a00 */
[----:B------:R-:W-:-:S02]  /*4e180*/  VIADD R242, R244, 0xffffffa4 ;  /* 0xffffffa4f4f27836 */ /* 0x000fc40000000000 */
[----:B------:R-:W4:Y:S03]  /*4e190*/  LDC R244, c[0x0][0x230] ;  /* 0x00008c00fff47b82 */ /* 0x000f260000000800 */
[----:B------:R-:W-:Y:S01]  /*4e1a0*/  ISETP.GE.U32.AND P3, PT, R242, 0x7fffff65, PT ;  /* 0x7fffff65f200780c */ /* 0x000fe20003f66070 */
[----:B------:R-:W-:-:S04]  /*4e1b0*/  VIADD R242, R243, 0xffffffa0 ;  /* 0xffffffa0f3f27836 */ /* 0x000fc80000000000 */
[----:B------:R-:W5:Y:S01]  /*4e1c0*/  LDC R243, c[0x0][0x230] ;  /* 0x00008c00fff37b82 */ /* 0x000f620000000800 */
[----:B------:R-:W-:Y:S01]  /*4e1d0*/  ISETP.GE.U32.AND P2, PT, R242, 0x7fffff61, PT ;  /* 0x7fffff61f200780c */ /* 0x000fe20003f46070 */
[----:B------:R-:W-:-:S05]  /*4e1e0*/  VIADD R242, R245, 0xffffff9c ;  /* 0xffffff9cf5f27836 */ /* 0x000fca0000000000 */
[----:B------:R-:W-:Y:S01]  /*4e1f0*/  ISETP.GE.U32.AND P6, PT, R242, 0x7fffff5d, PT ;  /* 0x7fffff5df200780c */ /* 0x000fe20003fc6070 */
[----:B------:R-:W-:Y:S01]  /*4e200*/  LDGSTS.E [R250+0x56c00], desc[UR32][R26.64], !P3 ;  /* 0x56c000001afa7fae */ /* 0x000fe2000d921860 */
[----:B------:R-:W5:Y:S03]  /*4e210*/  LDC R245, c[0x0][0x230] ;  /* 0x00008c00fff57b82 */ /* 0x000f660000000800 */
[----:B------:R1:W-:Y:S04]  /*4e220*/  LDGSTS.E [R250+0x56d00], desc[UR32][R24.64], !P3 ;  /* 0x56d0000018fa7fae */ /* 0x0003e8000d921860 */
[----:B------:R2:W-:Y:S04]  /*4e230*/  LDGSTS.E [R250+0x56e00], desc[UR32][R12.64], !P3 ;  /* 0x56e000000cfa7fae */ /* 0x0005e8000d921860 */
[----:B------:R4:W-:Y:S01]  /*4e240*/  LDGSTS.E [R250+0x56f00], desc[UR32][R10.64], !P3 ;  /* 0x56f000000afa7fae */ /* 0x0009e2000d921860 */
[----:B-1----:R-:W-:-:S05]  /*4e250*/  IMAD.WIDE R24, R252, 0x4, R140 ;  /* 0x00000004fc187825 */ /* 0x002fca00078e028c */
[----:B------:R1:W-:Y:S04]  /*4e260*/  STL.64 [R1+0x1300], R24 ;  /* 0x0013001801007387 */ /* 0x0003e80000100a00 */
[----:B------:R1:W-:Y:S01]  /*4e270*/  LDGSTS.E [R250+0x57c00], desc[UR32][R24.64], !P2 ;  /* 0x57c0000018fa7fae */ /* 0x0003e2000d121860 */
[----:B---3--:R-:W-:-:S04]  /*4e280*/  IMAD.WIDE R14, R252, 0x4, R14 ;  /* 0x00000004fc0e7825 */ /* 0x008fc800078e020e */
[C---:B--2---:R-:W-:Y:S01]  /*4e290*/  IMAD.WIDE R12, R252.reuse, 0x4, R156 ;  /* 0x00000004fc0c7825 */ /* 0x044fe200078e029c */
[----:B------:R2:W-:Y:S04]  /*4e2a0*/  STL.64 [R1+0x1308], R14 ;  /* 0x0013080e01007387 */ /* 0x0005e80000100a00 */
[----:B------:R2:W-:Y:S01]  /*4e2b0*/  LDGSTS.E [R250+0x57d00], desc[UR32][R14.64], !P2 ;  /* 0x57d000000efa7fae */ /* 0x0005e2000d121860 */
[----:B----4-:R-:W-:-:S03]  /*4e2c0*/  IMAD.WIDE R10, R252, 0x4, R30 ;  /* 0x00000004fc0a7825 */ /* 0x010fc600078e021e */
[----:B------:R3:W-:Y:S04]  /*4e2d0*/  STL.64 [R1+0x1310], R12 ;  /* 0x0013100c01007387 */ /* 0x0007e80000100a00 */
[----:B------:R3:W-:Y:S04]  /*4e2e0*/  LDGSTS.E [R250+0x57e00], desc[UR32][R12.64], !P2 ;  /* 0x57e000000cfa7fae */ /* 0x0007e8000d121860 */
[----:B------:R4:W-:Y:S04]  /*4e2f0*/  STL.64 [R1+0x1318], R10 ;  /* 0x0013180a01007387 */ /* 0x0009e80000100a00 */
[----:B------:R4:W-:Y:S01]  /*4e300*/  LDGSTS.E [R250+0x57f00], desc[UR32][R10.64], !P2 ;  /* 0x57f000000afa7fae */ /* 0x0009e2000d121860 */
[----:B-1----:R-:W-:-:S04]  /*4e310*/  IMAD.WIDE R24, R252, 0x4, R46 ;  /* 0x00000004fc187825 */ /* 0x002fc800078e022e */
[C---:B--2---:R-:W-:Y:S01]  /*4e320*/  IMAD.WIDE R14, R252.reuse, 0x4, R62 ;  /* 0x00000004fc0e7825 */ /* 0x044fe200078e023e */
[----:B------:R1:W-:Y:S03]  /*4e330*/  STL.64 [R1+0x1320], R24 ;  /* 0x0013201801007387 */ /* 0x0003e60000100a00 */
[C---:B---3--:R-:W-:Y:S01]  /*4e340*/  IMAD.WIDE R12, R252.reuse, 0x4, R78 ;  /* 0x00000004fc0c7825 */ /* 0x048fe200078e024e */
[----:B------:R2:W-:Y:S03]  /*4e350*/  STL.64 [R1+0x1328], R14 ;  /* 0x0013280e01007387 */ /* 0x0005e60000100a00 */
[----:B----4-:R-:W-:Y:S01]  /*4e360*/  IMAD.WIDE R10, R252, 0x4, R94 ;  /* 0x00000004fc0a7825 */ /* 0x010fe200078e025e */
[----:B------:R1:W-:Y:S01]  /*4e370*/  LDGSTS.E [R250+0x58c00], desc[UR32][R24.64], !P6 ;  /* 0x58c0000018fa7fae */ /* 0x0003e2000f121860 */
[----:B------:R-:W-:Y:S01]  /*4e380*/  IADD3 R242, R244, -0x68, RZ ;  /* 0xffffff98f4f27810 */ /* 0x000fe20007ffe0ff */
[----:B------:R-:W3:Y:S02]  /*4e390*/  LDC R95, c[0x0][0x23c] ;  /* 0x00008f00ff5f7b82 */ /* 0x000ee40000000800 */
[----:B------:R4:W-:Y:S04]  /*4e3a0*/  STL.64 [R1+0x1330], R12 ;  /* 0x0013300c01007387 */ /* 0x0009e80000100a00 */
[----:B------:R2:W-:Y:S02]  /*4e3b0*/  LDGSTS.E [R250+0x58d00], desc[UR32][R14.64], !P6 ;  /* 0x58d000000efa7fae */ /* 0x0005e4000f121860 */
[----:B------:R-:W3:Y:S02]  /*4e3c0*/  LDC R244, c[0x0][0x230] ;  /* 0x00008c00fff47b82 */ /* 0x000ee40000000800 */
[----:B------:R-:W-:Y:S04]  /*4e3d0*/  STL.64 [R1+0x1338], R10 ;  /* 0x0013380a01007387 */ /* 0x000fe80000100a00 */
[----:B------:R4:W-:Y:S04]  /*4e3e0*/  LDGSTS.E [R250+0x58e00], desc[UR32][R12.64], !P6 ;  /* 0x58e000000cfa7fae */ /* 0x0009e8000f121860 */
[----:B------:R-:W-:Y:S04]  /*4e3f0*/  STL [R1+0xd50], RZ ;  /* 0x000d50ff01007387 */ /* 0x000fe80000100800 */
[----:B------:R-:W-:Y:S01]  /*4e400*/  STL [R1+0xd54], RZ ;  /* 0x000d54ff01007387 */ /* 0x000fe20000100800 */
[----:B-----5:R-:W-:-:S04]  /*4e410*/  IMAD.WIDE R26, R252, 0x4, R110 ;  /* 0x00000004fc1a7825 */ /* 0x020fc800078e026e */
[C---:B-1----:R-:W-:Y:S01]  /*4e420*/  IMAD.WIDE R24, R252.reuse, 0x4, R126 ;  /* 0x00000004fc187825 */ /* 0x042fe200078e027e */
[----:B------:R-:W-:Y:S03]  /*4e430*/  STL.64 [R1+0x1348], R26 ;  /* 0x0013481a01007387 */ /* 0x000fe60000100a00 */
[C---:B--2---:R-:W-:Y:S01]  /*4e440*/  IMAD.WIDE R14, R252.reuse, 0x4, R142 ;  /* 0x00000004fc0e7825 */ /* 0x044fe200078e028e */
[----:B------:R-:W-:Y:S03]  /*4e450*/  STL.64 [R1+0x1350], R24 ;  /* 0x0013501801007387 */ /* 0x000fe60000100a00 */
[----:B----4-:R-:W-:Y:S01]  /*4e460*/  IMAD.WIDE R12, R252, 0x4, R158 ;  /* 0x00000004fc0c7825 */ /* 0x010fe200078e029e */
[----:B------:R-:W-:Y:S04]  /*4e470*/  STL.64 [R1+0x1358], R14 ;  /* 0x0013580e01007387 */ /* 0x000fe80000100a00 */
[----:B------:R1:W-:Y:S04]  /*4e480*/  STL.64 [R1+0x1360], R12 ;  /* 0x0013600c01007387 */ /* 0x0003e80000100a00 */
[----:B------:R-:W2:Y:S04]  /*4e490*/  LDL.LU.64 R46, [R1+0x508] ;  /* 0x00050800012e7983 */ /* 0x000ea80000300a00 */
[----:B------:R-:W4:Y:S04]  /*4e4a0*/  LDL.LU.64 R62, [R1+0x458] ;  /* 0x00045800013e7983 */ /* 0x000f280000300a00 */
[----:B------:R-:W5:Y:S01]  /*4e4b0*/  LDL.LU.64 R78, [R1+0x418] ;  /* 0x00041800014e7983 */ /* 0x000f620000300a00 */
[----:B------:R-:W-:Y:S01]  /*4e4c0*/  ISETP.GE.U32.AND P5, PT, R242, 0x7fffff59, PT ;  /* 0x7fffff59f200780c */ /* 0x000fe20003fa6070 */
[----:B------:R-:W-:-:S02]  /*4e4d0*/  VIADD R242, R243, 0xffffff94 ;  /* 0xffffff94f3f27836 */ /* 0x000fc40000000000 */
[----:B------:R-:W1:Y:S01]  /*4e4e0*/  LDC R243, c[0x0][0x230] ;  /* 0x00008c00fff37b82 */ /* 0x000e620000000800 */
[----:B------:R1:W-:Y:S02]  /*4e4f0*/  LDGSTS.E [R250+0x58f00], desc[UR32][R10.64], !P6 ;  /* 0x58f000000afa7fae */ /* 0x0003e4000f121860 */
[----:B------:R-:W-:Y:S01]  /*4e500*/  ISETP.GE.U32.AND P1, PT, R242, 0x7fffff55, PT ;  /* 0x7fffff55f200780c */ /* 0x000fe20003f26070 */
[----:B------:R-:W-:Y:S01]  /*4e510*/  VIADD R242, R246, 0xffffff90 ;  /* 0xffffff90f6f27836 */ /* 0x000fe20000000000 */
[----:B------:R-:W5:Y:S04]  /*4e520*/  LDL.LU.64 R154, [R1+0x3d8] ;  /* 0x0003d800019a7983 */ /* 0x000f680000300a00 */
[----:B------:R-:W-:Y:S01]  /*4e530*/  ISETP.GE.U32.AND P4, PT, R242, 0x7fffff51, PT ;  /* 0x7fffff51f200780c */ /* 0x000fe20003f86070 */
[----:B------:R-:W-:Y:S01]  /*4e540*/  VIADD R242, R245, 0xffffff8c ;  /* 0xffffff8cf5f27836 */ /* 0x000fe20000000000 */
[----:B------:R5:W-:Y:S01]  /*4e550*/  LDGSTS.E [R250+0x59c00], desc[UR32][R26.64], !P5 ;  /* 0x59c000001afa7fae */ /* 0x000be2000e921860 */
[----:B------:R-:W1:Y:S03]  /*4e560*/  LDC R245, c[0x0][0x230] ;  /* 0x00008c00fff57b82 */ /* 0x000e660000000800 */
[----:B------:R-:W-:Y:S01]  /*4e570*/  ISETP.GE.U32.AND P3, PT, R242, 0x7fffff4d, PT ;  /* 0x7fffff4df200780c */ /* 0x000fe20003f66070 */
[----:B---3--:R-:W-:Y:S01]  /*4e580*/  VIADD R242, R244, 0xffffff88 ;  /* 0xffffff88f4f27836 */ /* 0x008fe20000000000 */
[----:B------:R3:W-:Y:S04]  /*4e590*/  LDGSTS.E [R250+0x59d00], desc[UR32][R24.64], !P5 ;  /* 0x59d0000018fa7fae */ /* 0x0007e8000e921860 */
[----:B------:R-:W-:Y:S01]  /*4e5a0*/  ISETP.GE.U32.AND P2, PT, R242, 0x7fffff49, PT ;  /* 0x7fffff49f200780c */ /* 0x000fe20003f46070 */
[----:B------:R-:W-:Y:S01]  /*4e5b0*/  LDGSTS.E [R250+0x59e00], desc[UR32][R14.64], !P5 ;  /* 0x59e000000efa7fae */ /* 0x000fe2000e921860 */
[----:B-1----:R-:W-:-:S03]  /*4e5c0*/  VIADD R242, R243, 0xffffff84 ;  /* 0xffffff84f3f27836 */ /* 0x002fc60000000000 */
[----:B------:R1:W-:Y:S02]  /*4e5d0*/  LDGSTS.E [R250+0x59f00], desc[UR32][R12.64], !P5 ;  /* 0x59f000000cfa7fae */ /* 0x0003e4000e921860 */
[----:B------:R-:W-:Y:S01]  /*4e5e0*/  ISETP.GE.U32.AND P6, PT, R242, 0x7fffff45, PT ;  /* 0x7fffff45f200780c */ /* 0x000fe20003fc6070 */
[----:B------:R-:W-:-:S04]  /*4e5f0*/  IMAD.SHL.U32 R242, R95, 0x40, RZ ;  /* 0x000000405ff27824 */ /* 0x000fc800078e00ff */
[C---:B------:R-:W-:Y:S01]  /*4e600*/  IMAD.WIDE R94, R242.reuse, 0x4, R240 ;  /* 0x00000004f25e7825 */ /* 0x040fe200078e02f0 */
[----:B------:R-:W3:Y:S03]  /*4e610*/  LDL.LU.64 R12, [R1+0x398] ;  /* 0x00039800010c7983 */ /* 0x000ee60000300a00 */
        /* <DEDUP_REMOVED lines=9> */
[----:B------:R-:W-:Y:S03]  /*4e6b0*/  STL.64 [R1+0x1b70], R94 ;  /* 0x001b705e01007387 */ /* 0x000fe60000100a00 */
        /* <DEDUP_REMOVED lines=47> */
[----:B------:R-:W-:Y:S04]  /*4e9b0*/  STL.64 [R1+0x32d0], R218 ;  /* 0x0032d0da01007387 */ /* 0x000fe80000100a00 */
[----:B------:R-:W-:Y:S04]  /*4e9c0*/  STL.64 [R1+0x32d8], R220 ;  /* 0x0032d8dc01007387 */ /* 0x000fe80000100a00 */
[----:B------:R-:W-:Y:S04]  /*4e9d0*/  STL.64 [R1+0x3408], R222 ;  /* 0x003408de01007387 */ /* 0x000fe80000100a00 */
[----:B------:R-:W-:Y:S01]  /*4e9e0*/  STL.64 [R1+0x3400], R224 ;  /* 0x003400e001007387 */ /* 0x000fe20000100a00 */
[----:B------:R-:W-:-:S03]  /*4e9f0*/  IMAD.WIDE R230, R242, 0x4, R230 ;  /* 0x00000004f2e67825 */ /* 0x000fc600078e02e6 */
[----:B------:R-:W-:Y:S01]  /*4ea00*/  STL.64 [R1+0x33f8], R226 ;  /* 0x0033f8e201007387 */ /* 0x000fe20000100a00 */
[----:B------:R-:W-:-:S03]  /*4ea10*/  IMAD.WIDE R248, R242, 0x4, R232 ;  /* 0x00000004f2f87825 */ /* 0x000fc600078e02e8 */
[----:B------:R-:W-:Y:S01]  /*4ea20*/  STL.64 [R1+0x33f0], R228 ;  /* 0x0033f0e401007387 */ /* 0x000fe20000100a00 */
[----:B------:R-:W-:-:S03]  /*4ea30*/  IMAD.WIDE R246, R242, 0x4, R234 ;  /* 0x00000004f2f67825 */ /* 0x000fc600078e02ea */
[----:B------:R-:W3:Y:S04]  /*4ea40*/  LDL.LU.64 R60, [R1+0x258] ;  /* 0x00025800013c7983 */ /* 0x000ee80000300a00 */
[----:B------:R-:W3:Y:S01]  /*4ea50*/  LDL.LU.64 R92, [R1+0x218] ;  /* 0x00021800015c7983 */ /* 0x000ee20000300a00 */
[----:B------:R-:W-:-:S03]  /*4ea60*/  VIADD R10, R245, 0xffffff80 ;  /* 0xffffff80f50a7836 */ /* 0x000fc60000000000 */
[----:B------:R-:W3:Y:S04]  /*4ea70*/  LDL.LU.64 R108, [R1+0x1d8] ;  /* 0x0001d800016c7983 */ /* 0x000ee80000300a00 */
[----:B------:R-:W3:Y:S04]  /*4ea80*/  LDL.LU.64 R140, [R1+0x198] ;  /* 0x00019800018c7983 */ /* 0x000ee80000300a00 */
[----:B------:R-:W3:Y:S04]  /*4ea90*/  LDL.LU.64 R124, [R1+0x158] ;  /* 0x00015800017c7983 */ /* 0x000ee80000300a00 */
[----:B------:R-:W3:Y:S04]  /*4eaa0*/  LDL.LU.64 R14, [R1+0x118] ;  /* 0x00011800010e7983 */ /* 0x000ee80000300a00 */
[----:B------:R-:W-:Y:S04]  /*4eab0*/  STL.64 [R1+0x33e8], R230 ;  /* 0x0033e8e601007387 */ /* 0x000fe80000100a00 */
[----:B------:R-:W-:Y:S04]  /*4eac0*/  STL.64 [R1+0x33e0], R248 ;  /* 0x0033e0f801007387 */ /* 0x000fe80000100a00 */
[----:B------:R-:W-:Y:S04]  /*4ead0*/  STL.64 [R1+0x33d8], R246 ;  /* 0x0033d8f601007387 */ /* 0x000fe80000100a00 */
[----:B------:R-:W3:Y:S01]  /*4eae0*/  LDL.LU.64 R30, [R1+0xd8] ;  /* 0x0000d800011e7983 */ /* 0x000ee20000300a00 */
[----:B--2---:R-:W-:-:S03]  /*4eaf0*/  IMAD.WIDE R244, R242, 0x4, R46 ;  /* 0x00000004f2f47825 */ /* 0x004fc600078e022e */
[----:B------:R-:W2:Y:S01]  /*4eb00*/  LDL.LU.64 R46, [R1+0x98] ;  /* 0x00009800012e7983 */ /* 0x000ea20000300a00 */
[----:B----4-:R-:W-:-:S03]  /*4eb10*/  IMAD.WIDE R176, R242, 0x4, R62 ;  /* 0x00000004f2b07825 */ /* 0x010fc600078e023e */
[----:B------:R-:W-:Y:S01]  /*4eb20*/  STL.64 [R1+0x33d0], R244 ;  /* 0x0033d0f401007387 */ /* 0x000fe20000100a00 */
[----:B-----5:R-:W-:-:S03]  /*4eb30*/  IMAD.WIDE R174, R242, 0x4, R78 ;  /* 0x00000004f2ae7825 */ /* 0x020fc600078e024e */
[----:B------:R-:W4:Y:S04]  /*4eb40*/  LDL.LU.64 R62, [R1+0x58] ;  /* 0x00005800013e7983 */ /* 0x000f280000300a00 */
[----:B------:R-:W5:Y:S01]  /*4eb50*/  LDL.LU.64 R78, [R1+0x18] ;  /* 0x00001800014e7983 */ /* 0x000f620000300a00 */
[----:B------:R-:W-:-:S04]  /*4eb60*/  IMAD.WIDE R180, R242, 0x4, R236 ;  /* 0x00000004f2b47825 */ /* 0x000fc800078e02ec */
[C---:B------:R-:W-:Y:S01]  /*4eb70*/  IMAD.WIDE R178, R242.reuse, 0x4, R238 ;  /* 0x00000004f2b27825 */ /* 0x040fe200078e02ee */
[----:B------:R-:W-:Y:S03]  /*4eb80*/  STL.64 [R1+0x33c8], R180 ;  /* 0x0033c8b401007387 */ /* 0x000fe60000100a00 */
[C---:B------:R-:W-:Y:S01]  /*4eb90*/  IMAD.WIDE R172, R242.reuse, 0x4, R154 ;  /* 0x00000004f2ac7825 */ /* 0x040fe200078e029a */
[----:B------:R-:W-:Y:S04]  /*4eba0*/  STL.64 [R1+0x33c0], R178 ;  /* 0x0033c0b201007387 */ /* 0x000fe80000100a00 */
[----:B------:R-:W-:Y:S04]  /*4ebb0*/  STL.64 [R1+0x33b8], R176 ;  /* 0x0033b8b001007387 */ /* 0x000fe80000100a00 */
[----:B------:R-:W-:Y:S04]  /*4ebc0*/  STL.64 [R1+0x33b0], R174 ;  /* 0x0033b0ae01007387 */ /* 0x000fe80000100a00 */
[----:B------:R-:W-:Y:S01]  /*4ebd0*/  STL.64 [R1+0x33a8], R172 ;  /* 0x0033a8ac01007387 */ /* 0x000fe20000100a00 */
[----:B---3--:R-:W-:-:S04]  /*4ebe0*/  IMAD.WIDE R168, R242, 0x4, R12 ;  /* 0x00000004f2a87825 */ /* 0x008fc800078e020c */
        /* <DEDUP_REMOVED lines=8> */
[----:B------:R-:W-:Y:S01]  /*4ec70*/  STL.64 [R1+0x3380], R76 ;  /* 0x0033804c01007387 */ /* 0x000fe20000100a00 */
[----:B------:R-:W-:-:S04]  /*4ec80*/  IMAD.WIDE R106, R242, 0x4, R160 ;  /* 0x00000004f26a7825 */ /* 0x000fc800078e02a0 */
[----:B------:R-:W-:-:S04]  /*4ec90*/  IMAD.WIDE R44, R242, 0x4, R60 ;  /* 0x00000004f22c7825 */ /* 0x000fc800078e023c */
        /* <DEDUP_REMOVED lines=12> */
[----:B----4-:R-:W-:-:S04]  /*4ed60*/  IMAD.WIDE R122, R242, 0x4, R62 ;  /* 0x00000004f27a7825 */ /* 0x010fc800078e023e */
[C---:B-----5:R-:W-:Y:S02]  /*4ed70*/  IMAD.WIDE R120, R242.reuse, 0x4, R78 ;  /* 0x00000004f2787825 */ /* 0x060fe400078e024e */
[----:B------:R-:W3:Y:S04]  /*4ed80*/  LDL.LU.64 R78, [R1+0x1368] ;  /* 0x00136800014e7983 */ /* 0x000ee80000300a00 */
[----:B------:R-:W4:Y:S04]  /*4ed90*/  LDL.LU.64 R238, [R1+0x13a8] ;  /* 0x0013a80001ee7983 */ /* 0x000f280000300a00 */
[----:B------:R-:W5:Y:S04]  /*4eda0*/  LDL.LU.64 R24, [R1+0x13c8] ;  /* 0x0013c80001187983 */ /* 0x000f680000300a00 */
[----:B------:R-:W5:Y:S04]  /*4edb0*/  LDL.LU.64 R28, [R1+0x13e8] ;  /* 0x0013e800011c7983 */ /* 0x000f680000300a00 */
[----:B------:R-:W5:Y:S04]  /*4edc0*/  LDL.LU.64 R62, [R1+0x1408] ;  /* 0x00140800013e7983 */ /* 0x000f680000300a00 */
[----:B------:R-:W5:Y:S04]  /*4edd0*/  LDL.LU.64 R232, [R1+0x13b0] ;  /* 0x0013b00001e87983 */ /* 0x000f680000300a00 */
[----:B------:R-:W5:Y:S04]  /*4ede0*/  LDL.LU.64 R234, [R1+0x13b8] ;  /* 0x0013b80001ea7983 */ /* 0x000f680000300a00 */
[----:B------:R-:W5:Y:S04]  /*4edf0*/  LDL.LU.64 R236, [R1+0x13c0] ;  /* 0x0013c00001ec7983 */ /* 0x000f680000300a00 */
[----:B------:R-:W5:Y:S04]  /*4ee00*/  LDL.LU.64 R40, [R1+0x13d0] ;  /* 0x0013d00001287983 */ /* 0x000f680000300a00 */
[----:B------:R-:W5:Y:S04]  /*4ee10*/  LDL.LU.64 R56, [R1+0x13d8] ;  /* 0x0013d80001387983 */ /* 0x000f680000300a00 */
[----:B------:R-:W1:Y:S04]  /*4ee20*/  LDL.LU.64 R12, [R1+0x13e0] ;  /* 0x0013e000010c7983 */ /* 0x000e680000300a00 */
[----:B------:R-:W5:Y:S04]  /*4ee30*/  LDL.LU.64 R14, [R1+0x13f0] ;  /* 0x0013f000010e7983 */ /* 0x000f680000300a00 */
[----:B------:R-:W5:Y:S04]  /*4ee40*/  LDL.LU.64 R30, [R1+0x13f8] ;  /* 0x0013f800011e7983 */ /* 0x000f680000300a00 */
[----:B------:R-:W-:Y:S04]  /*4ee50*/  STL.64 [R1+0x3348], R124 ;  /* 0x0033487c01007387 */ /* 0x000fe80000100a00 */
[----:B------:R-:W5:Y:S01]  /*4ee60*/  LDL.LU.64 R160, [R1+0x1388] ;  /* 0x0013880001a07983 */ /* 0x000f620000300a00 */
[----:B--2---:R-:W-:-:S04]  /*4ee70*/  IMAD.WIDE R136, R242, 0x4, R46 ;  /* 0x00000004f2887825 */ /* 0x004fc800078e022e */
[C---:B------:R-:W-:Y:S01]  /*4ee80*/  IMAD.WIDE R42, R242.reuse, 0x4, R144 ;  /* 0x00000004f22a7825 */ /* 0x040fe200078e0290 */
[----:B------:R-:W-:Y:S03]  /*4ee90*/  STL.64 [R1+0x3340], R136 ;  /* 0x0033408801007387 */ /* 0x000fe60000100a00 */
[C---:B------:R-:W-:Y:S01]  /*4eea0*/  IMAD.WIDE R58, R242.reuse, 0x4, R112 ;  /* 0x00000004f23a7825 */ /* 0x040fe200078e0270 */
[----:B------:R-:W-:Y:S03]  /*4eeb0*/  STL.64 [R1+0x3338], R122 ;  /* 0x0033387a01007387 */ /* 0x000fe60000100a00 */
[C---:B------:R-:W-:Y:S01]  /*4eec0*/  IMAD.WIDE R104, R242.reuse, 0x4, R128 ;  /* 0x00000004f2687825 */ /* 0x040fe200078e0280 */
[----:B------:R-:W-:Y:S03]  /*4eed0*/  STL.64 [R1+0x3330], R120 ;  /* 0x0033307801007387 */ /* 0x000fe60000100a00 */
[C---:B------:R-:W-:Y:S01]  /*4eee0*/  IMAD.WIDE R90, R242.reuse, 0x4, R96 ;  /* 0x00000004f25a7825 */ /* 0x040fe200078e0260 */
[----:B------:R-:W2:Y:S04]  /*4eef0*/  LDL.LU.64 R112, [R1+0x13a0] ;  /* 0x0013a00001707983 */ /* 0x000ea80000300a00 */
[----:B------:R-:W-:Y:S01]  /*4ef00*/  STL.64 [R1+0x3328], R106 ;  /* 0x0033286a01007387 */ /* 0x000fe20000100a00 */
[----:B------:R-:W-:-:S03]  /*4ef10*/  IMAD.WIDE R74, R242, 0x4, R80 ;  /* 0x00000004f24a7825 */ /* 0x000fc600078e0250 */
[----:B------:R-:W2:Y:S01]  /*4ef20*/  LDL.LU.64 R96, [R1+0x1398] ;  /* 0x0013980001607983 */ /* 0x000ea20000300a00 */
[----:B------:R-:W-:-:S03]  /*4ef30*/  IMAD.WIDE R72, R242, 0x4, R48 ;  /* 0x00000004f2487825 */ /* 0x000fc600078e0230 */
[----:B------:R-:W-:Y:S04]  /*4ef40*/  STL.64 [R1+0x3320], R42 ;  /* 0x0033202a01007387 */ /* 0x000fe80000100a00 */
[----:B------:R-:W2:Y:S01]  /*4ef50*/  LDL.LU.64 R80, [R1+0x1390] ;  /* 0x0013900001507983 */ /* 0x000ea20000300a00 */
[----:B------:R-:W-:-:S03]  /*4ef60*/  IMAD.WIDE R26, R242, 0x4, R32 ;  /* 0x00000004f21a7825 */ /* 0x000fc600078e0220 */
[----:B------:R-:W-:Y:S01]  /*4ef70*/  STL.64 [R1+0x3318], R104 ;  /* 0x0033186801007387 */ /* 0x000fe20000100a00 */
[----:B------:R-:W-:-:S03]  /*4ef80*/  ISETP.GE.U32.AND P5, PT, R10, 0x7fffff41, PT ;  /* 0x7fffff410a00780c */ /* 0x000fc60003fa6070 */
[----:B------:R-:W-:Y:S01]  /*4ef90*/  STL.64 [R1+0x3310], R58 ;  /* 0x0033103a01007387 */ /* 0x000fe20000100a00 */
[----:B------:R-:W-:-:S03]  /*4efa0*/  IMAD.WIDE R10, R242, 0x4, R16 ;  /* 0x00000004f20a7825 */ /* 0x000fc600078e0210 */
[----:B------:R-:W2:Y:S04]  /*4efb0*/  LDL.LU.64 R48, [R1+0x1380] ;  /* 0x0013800001307983 */ /* 0x000ea80000300a00 */
[----:B------:R-:W-:Y:S04]  /*4efc0*/  STL.64 [R1+0x3308], R90 ;  /* 0x0033085a01007387 */ /* 0x000fe80000100a00 */
[----:B------:R-:W2:Y:S04]  /*4efd0*/  LDL.LU.64 R32, [R1+0x1378] ;  /* 0x0013780001207983 */ /* 0x000ea80000300a00 */
[----:B------:R-:W-:Y:S04]  /*4efe0*/  STL.64 [R1+0x3300], R74 ;  /* 0x0033004a01007387 */ /* 0x000fe80000100a00 */
[----:B------:R-:W2:Y:S01]  /*4eff0*/  LDL.LU.64 R16, [R1+0x1370] ;  /* 0x0013700001107983 */ /* 0x000ea20000300a00 */
[----:B------:R-:W-:-:S05]  /*4f000*/  IMAD.WIDE R88, R242, 0x4, R64 ;  /* 0x00000004f2587825 */ /* 0x000fca00078e0240 */
[----:B------:R-:W-:Y:S04]  /*4f010*/  STL.64 [R1+0x32f8], R88 ;  /* 0x0032f85801007387 */ /* 0x000fe80000100a00 */
[----:B------:R-:W2:Y:S01]  /*4f020*/  LDL.LU.64 R46, [R1+0x1400] ;  /* 0x00140000012e7983 */ /* 0x000ea20000300a00 */
[----:B---3--:R-:W-:-:S03]  /*4f030*/  IMAD.WIDE R64, R252, 0x4, R78 ;  /* 0x00000004fc407825 */ /* 0x008fc600078e024e */
[----:B------:R-:W3:Y:S04]  /*4f040*/  LDL.LU.64 R78, [R1+0x1410] ;  /* 0x00141000014e7983 */ /* 0x000ee80000300a00 */
[----:B------:R-:W-:Y:S01]  /*4f050*/  STL.64 [R1+0x32f0], R72 ;  /* 0x0032f04801007387 */ /* 0x000fe20000100a00 */
[----:B----4-:R-:W-:-:S03]  /*4f060*/  IMAD.WIDE R238, R252, 0x4, R238 ;  /* 0x00000004fcee7825 */ /* 0x010fc600078e02ee */
[----:B------:R-:W-:Y:S01]  /*4f070*/  LDGSTS.E [R250+0x5ac00], desc[UR32][R64.64], !P1 ;  /* 0x5ac0000040fa7fae */ /* 0x000fe2000c921860 */
[----:B-----5:R-:W-:-:S03]  /*4f080*/  IMAD.WIDE R128, R252, 0x4, R160 ;  /* 0x00000004fc807825 */ /* 0x020fc600078e02a0 */
[----:B------:R-:W4:Y:S04]  /*4f090*/  LDL.LU.64 R160, [R1+0x1418] ;  /* 0x0014180001a07983 */ /* 0x000f280000300a00 */
[----:B------:R-:W5:Y:S01]  /*4f0a0*/  LDL.LU.64 R144, [R1+0x1420] ;  /* 0x0014200001907983 */ /* 0x000f620000300a00 */
[----:B------:R-:W-:-:S04]  /*4f0b0*/  IMAD.WIDE R232, R252, 0x4, R232 ;  /* 0x00000004fce87825 */ /* 0x000fc800078e02e8 */
[----:B------:R-:W-:-:S04]  /*4f0c0*/  IMAD.WIDE R234, R252, 0x4, R234 ;  /* 0x00000004fcea7825 */ /* 0x000fc800078e02ea */
[----:B--2---:R-:W-:-:S04]  /*4f0d0*/  IMAD.WIDE R112, R252, 0x4, R112 ;  /* 0x00000004fc707825 */ /* 0x004fc800078e0270 */
[----:B------:R-:W-:-:S04]  /*4f0e0*/  IMAD.WIDE R96, R252, 0x4, R96 ;  /* 0x00000004fc607825 */ /* 0x000fc800078e0260 */
[----:B------:R-:W-:-:S04]  /*4f0f0*/  IMAD.WIDE R80, R252, 0x4, R80 ;  /* 0x00000004fc507825 */ /* 0x000fc800078e0250 */
[----:B------:R-:W-:-:S04]  /*4f100*/  IMAD.WIDE R236, R252, 0x4, R236 ;  /* 0x00000004fcec7825 */ /* 0x000fc800078e02ec */
[----:B------:R-:W-:-:S04]  /*4f110*/  IMAD.WIDE R48, R252, 0x4, R48 ;  /* 0x00000004fc307825 */ /* 0x000fc800078e0230 */
[----:B------:R-:W-:-:S04]  /*4f120*/  IMAD.WIDE R32, R252, 0x4, R32 ;  /* 0x00000004fc207825 */ /* 0x000fc800078e0220 */
[----:B------:R-:W-:-:S05]  /*4f130*/  IMAD.WIDE R16, R252, 0x4, R16 ;  /* 0x00000004fc107825 */ /* 0x000fca00078e0210 */
[----:B------:R-:W-:Y:S04]  /*4f140*/  LDGSTS.E [R250+0x5ad00], desc[UR32][R16.64], !P1 ;  /* 0x5ad0000010fa7fae */ /* 0x000fe8000c921860 */
[----:B------:R-:W-:Y:S04]  /*4f150*/  LDGSTS.E [R250+0x5ae00], desc[UR32][R32.64], !P1 ;  /* 0x5ae0000020fa7fae */ /* 0x000fe8000c921860 */
[----:B------:R-:W-:Y:S01]  /*4f160*/  LDGSTS.E [R250+0x5af00], desc[UR32][R48.64], !P1 ;  /* 0x5af0000030fa7fae */ /* 0x000fe2000c921860 */
[----:B------:R-:W-:-:S03]  /*4f170*/  IMAD.WIDE R24, R252, 0x4, R24 ;  /* 0x00000004fc187825 */ /* 0x000fc600078e0218 */
[----:B------:R-:W-:Y:S01]  /*4f180*/  LDGSTS.E [R250+0x5bc00], desc[UR32][R128.64], !P4 ;  /* 0x5bc0000080fa7fae */ /* 0x000fe2000e121860 */
[----:B------:R-:W-:-:S03]  /*4f190*/  IMAD.WIDE R40, R252, 0x4, R40 ;  /* 0x00000004fc287825 */ /* 0x000fc600078e0228 */
[----:B------:R-:W-:Y:S01]  /*4f1a0*/  LDGSTS.E [R250+0x5bd00], desc[UR32][R80.64], !P4 ;  /* 0x5bd0000050fa7fae */ /* 0x000fe2000e121860 */
[----:B------:R-:W-:-:S03]  /*4f1b0*/  IMAD.WIDE R56, R252, 0x4, R56 ;  /* 0x00000004fc387825 */ /* 0x000fc600078e0238 */
[----:B------:R-:W-:Y:S01]  /*4f1c0*/  LDGSTS.E [R250+0x5be00], desc[UR32][R96.64], !P4 ;  /* 0x5be0000060fa7fae */ /* 0x000fe2000e121860 */
[----:B-1----:R-:W-:-:S03]  /*4f1d0*/  IMAD.WIDE R12, R252, 0x4, R12 ;  /* 0x00000004fc0c7825 */ /* 0x002fc600078e020c */
[----:B------:R-:W-:Y:S01]  /*4f1e0*/  LDGSTS.E [R250+0x5bf00], desc[UR32][R112.64], !P4 ;  /* 0x5bf0000070fa7fae */ /* 0x000fe2000e121860 */
[----:B------:R-:W-:-:S03]  /*4f1f0*/  IMAD.WIDE R28, R252, 0x4, R28 ;  /* 0x00000004fc1c7825 */ /* 0x000fc600078e021c */
        /* <DEDUP_REMOVED lines=8> */
[----:B------:R-:W-:Y:S04]  /*4f280*/  LDGSTS.E [R250+0x5dc00], desc[UR32][R24.64], !P2 ;  /* 0x5dc0000018fa7fae */ /* 0x000fe8000d121860 */
        /* <DEDUP_REMOVED lines=8> */
[----:B------:R-:W-:Y:S04]  /*4f310*/  STL.64 [R1+0x32e8], R26 ;  /* 0x0032e81a01007387 */ /* 0x000fe80000100a00 */
[----:B------:R-:W-:Y:S04]  /*4f320*/  STL.64 [R1+0x32e0], R10 ;  /* 0x0032e00a01007387 */ /* 0x000fe80000100a00 */
[----:B------:R1:W-:Y:S04]  /*4f330*/  STL.64 [R1+0x1388], R24 ;  /* 0x0013881801007387 */ /* 0x0003e80000100a00 */
[----:B------:R-:W-:Y:S04]  /*4f340*/  STL.64 [R1+0x13a8], R28 ;  /* 0x0013a81c01007387 */ /* 0x000fe80000100a00 */
[----:B------:R-:W-:Y:S04]  /*4f350*/  STL.64 [R1+0x13c8], R62 ;  /* 0x0013c83e01007387 */ /* 0x000fe80000100a00 */
[----:B------:R2:W-:Y:S04]  /*4f360*/  STL.64 [R1+0x1368], R40 ;  /* 0x0013682801007387 */ /* 0x0005e80000100a00 */
[----:B------:R2:W-:Y:S04]  /*4f370*/  STL.64 [R1+0x1370], R56 ;  /* 0x0013703801007387 */ /* 0x0005e80000100a00 */
[----:B------:R2:W-:Y:S04]  /*4f380*/  STL.64 [R1+0x1378], R12 ;  /* 0x0013780c01007387 */ /* 0x0005e80000100a00 */
[----:B------:R2:W-:Y:S04]  /*4f390*/  STL.64 [R1+0x1380], R14 ;  /* 0x0013800e01007387 */ /* 0x0005e80000100a00 */
[----:B------:R2:W-:Y:S04]  /*4f3a0*/  STL.64 [R1+0x1390], R30 ;  /* 0x0013901e01007387 */ /* 0x0005e80000100a00 */
[----:B------:R2:W-:Y:S01]  /*4f3b0*/  STL.64 [R1+0x1398], R46 ;  /* 0x0013982e01007387 */ /* 0x0005e20000100a00 */
[----:B---3--:R-:W-:-:S05]  /*4f3c0*/  IMAD.WIDE R78, R252, 0x4, R78 ;  /* 0x00000004fc4e7825 */ /* 0x008fca00078e024e */
[----:B------:R-:W-:Y:S04]  /*4f3d0*/  LDGSTS.E [R250+0x5fd00], desc[UR32][R78.64], !P5 ;  /* 0x5fd000004efa7fae */ /* 0x000fe8000e921860 */
[----:B------:R3:W-:Y:S01]  /*4f3e0*/  STL.64 [R1+0x13a0], R78 ;  /* 0x0013a04e01007387 */ /* 0x0007e20000100a00 */
[----:B----4-:R-:W-:-:S04]  /*4f3f0*/  IMAD.WIDE R160, R252, 0x4, R160 ;  /* 0x00000004fca07825 */ /* 0x010fc800078e02a0 */
[----:B-----5:R-:W-:Y:S01]  /*4f400*/  IMAD.WIDE R144, R252, 0x4, R144 ;  /* 0x00000004fc907825 */ /* 0x020fe200078e0290 */
[----:B------:R-:W-:Y:S04]  /*4f410*/  LDGSTS.E [R250+0x5fe00], desc[UR32][R160.64], !P5 ;  /* 0x5fe00000a0fa7fae */ /* 0x000fe8000e921860 */
[----:B------:R-:W-:Y:S04]  /*4f420*/  LDGSTS.E [R250+0x5ff00], desc[UR32][R144.64], !P5 ;  /* 0x5ff0000090fa7fae */ /* 0x000fe8000e921860 */
[----:B------:R-:W0:Y:S04]  /*4f430*/  LDGDEPBAR ;  /* 0x00000000000079af */ /* 0x000e280000000000 */
        /* <DEDUP_REMOVED lines=28> */
[----:B------:R4:W-:Y:S04]  /*4f600*/  STL.64 [R1+0x13b0], R160 ;  /* 0x0013b0a001007387 */ /* 0x0009e80000100a00 */
[----:B------:R-:W-:Y:S04]  /*4f610*/  LDGSTS.E [R0+0x2e000], desc[UR32][R226.64], P0 ;  /* 0x2e000000e2007fae */ /* 0x000fe80008121860 */
[----:B------:R5:W-:Y:S04]  /*4f620*/  STL.64 [R1+0x13b8], R144 ;  /* 0x0013b89001007387 */ /* 0x000be80000100a00 */
[----:B------:R-:W-:Y:S04]  /*4f630*/  LDGSTS.E [R0+0x2e800], desc[UR32][R228.64], P0 ;  /* 0x2e800000e4007fae */ /* 0x000fe80008121860 */
[----:B-1----:R-:W5:Y:S04]  /*4f640*/  LDL.LU.64 R24, [R1+0x55e0] ;  /* 0x0055e00001187983 */ /* 0x002f680000300a00 */
[----:B------:R-:W-:Y:S04]  /*4f650*/  LDGSTS.E [R0+0x2f000], desc[UR32][R230.64], P0 ;  /* 0x2f000000e6007fae */ /* 0x000fe80008121860 */
[----:B--2---:R-:W2:Y:S04]  /*4f660*/  LDL.LU.64 R40, [R1+0x55d8] ;  /* 0x0055d80001287983 */ /* 0x004ea80000300a00 */
[----:B------:R-:W-:Y:S04]  /*4f670*/  LDGSTS.E [R0+0x2f800], desc[UR32][R248.64], P0 ;  /* 0x2f800000f8007fae */ /* 0x000fe80008121860 */
[----:B------:R-:W2:Y:S04]  /*4f680*/  LDL.LU.64 R56, [R1+0x55d0] ;  /* 0x0055d00001387983 */ /* 0x000ea80000300a00 */
        /* <DEDUP_REMOVED lines=13> */
[----:B---3--:R-:W3:Y:S04]  /*4f760*/  LDL.LU.64 R78, [R1+0x5598] ;  /* 0x00559800014e7983 */ /* 0x008ee80000300a00 */
[----:B------:R-:W-:Y:S04]  /*4f770*/  LDGSTS.E [R0+0x33800], desc[UR32][R168.64], P0 ;  /* 0x33800000a8007fae */ /* 0x000fe80008121860 */
[----:B------:R-:W2:Y:S04]  /*4f780*/  LDL.LU.64 R94, [R1+0x5590] ;  /* 0x00559000015e7983 */ /* 0x000ea80000300a00 */
[----:B------:R-:W-:Y:S04]  /*4f790*/  LDGSTS.E [R0+0x34000], desc[UR32][R156.64], P0 ;  /* 0x340000009c007fae */ /* 0x000fe80008121860 */
[----:B------:R-:W3:Y:S04]  /*4f7a0*/  LDL.LU.64 R110, [R1+0x5588] ;  /* 0x00558800016e7983 */ /* 0x000ee80000300a00 */
[----:B------:R-:W-:Y:S04]  /*4f7b0*/  LDGSTS.E [R0+0x34800], desc[UR32][R154.64], P0 ;  /* 0x348000009a007fae */ /* 0x000fe80008121860 */
[----:B------:R-:W2:Y:S04]  /*4f7c0*/  LDL.LU.64 R126, [R1+0x5580] ;  /* 0x00558000017e7983 */ /* 0x000ea80000300a00 */
[----:B------:R-:W-:Y:S04]  /*4f7d0*/  LDGSTS.E [R0+0x35000], desc[UR32][R152.64], P0 ;  /* 0x3500000098007fae */ /* 0x000fe80008121860 */
[----:B------:R-:W5:Y:S04]  /*4f7e0*/  LDL.LU.64 R142, [R1+0x5578] ;  /* 0x00557800018e7983 */ /* 0x000f680000300a00 */
[----:B------:R-:W-:Y:S04]  /*4f7f0*/  LDGSTS.E [R0+0x35800], desc[UR32][R76.64], P0 ;  /* 0x358000004c007fae */ /* 0x000fe80008121860 */
[----:B------:R-:W3:Y:S04]  /*4f800*/  LDL.LU.64 R158, [R1+0x5570] ;  /* 0x00557000019e7983 */ /* 0x000ee80000300a00 */
[----:B------:R-:W-:Y:S04]  /*4f810*/  LDGSTS.E [R0+0x36000], desc[UR32][R44.64], P0 ;  /* 0x360000002c007fae */ /* 0x000fe80008121860 */
[----:B------:R-:W-:Y:S04]  /*4f820*/  LDGSTS.E [R0+0x36800], desc[UR32][R60.64], P0 ;  /* 0x368000003c007fae */ /* 0x000fe80008121860 */
[----:B------:R-:W-:Y:S04]  /*4f830*/  LDGSTS.E [R0+0x37000], desc[UR32][R92.64], P0 ;  /* 0x370000005c007fae */ /* 0x000fe80008121860 */
[----:B------:R-:W4:Y:S04]  /*4f840*/  LDL.LU.64 R44, [R1+0xc48] ;  /* 0x000c4800012c7983 */ /* 0x000f280000300a00 */
[----:B------:R-:W2:Y:S04]  /*4f850*/  LDL.LU.64 R60, [R1+0xc10] ;  /* 0x000c1000013c7983 */ /* 0x000ea80000300a00 */
[----:B------:R-:W5:Y:S04]  /*4f860*/  LDL.LU.64 R76, [R1+0xbd8] ;  /* 0x000bd800014c7983 */ /* 0x000f680000300a00 */
[----:B------:R-:W-:Y:S04]  /*4f870*/  LDGSTS.E [R0+0x37800], desc[UR32][R140.64], P0 ;  /* 0x378000008c007fae */ /* 0x000fe80008121860 */
[----:B------:R-:W-:Y:S04]  /*4f880*/  LDGSTS.E [R0+0x38000], desc[UR32][R108.64], P0 ;  /* 0x380000006c007fae */ /* 0x000fe80008121860 */
[----:B------:R-:W3:Y:S04]  /*4f890*/  LDL.LU.64 R92, [R1+0xba0] ;  /* 0x000ba000015c7983 */ /* 0x000ee80000300a00 */
[----:B------:R-:W-:Y:S04]  /*4f8a0*/  LDGSTS.E [R0+0x38800], desc[UR32][R138.64], P0 ;  /* 0x388000008a007fae */ /* 0x000fe80008121860 */
[----:B------:R-:W-:Y:S04]  /*4f8b0*/  LDGSTS.E [R0+0x39000], desc[UR32][R124.64], P0 ;  /* 0x390000007c007fae */ /* 0x000fe80008121860 */
[----:B------:R-:W3:Y:S04]  /*4f8c0*/  LDL.LU.64 R108, [R1+0xb68] ;  /* 0x000b6800016c7983 */ /* 0x000ee80000300a00 */
[----:B------:R-:W-:Y:S04]  /*4f8d0*/  LDGSTS.E [R0+0x39800], desc[UR32][R136.64], P0 ;  /* 0x3980000088007fae */ /* 0x000fe80008121860 */
[----:B------:R-:W-:Y:S04]  /*4f8e0*/  LDGSTS.E [R0+0x3a000], desc[UR32][R122.64], P0 ;  /* 0x3a0000007a007fae */ /* 0x000fe80008121860 */
[----:B------:R-:W3:Y:S04]  /*4f8f0*/  LDL.LU.64 R124, [R1+0xb30] ;  /* 0x000b3000017c7983 */ /* 0x000ee80000300a00 */
[----:B------:R-:W-:Y:S04]  /*4f900*/  LDGSTS.E [R0+0x3a800], desc[UR32][R120.64], P0 ;  /* 0x3a80000078007fae */ /* 0x000fe80008121860 */
[----:B------:R-:W3:Y:S04]  /*4f910*/  LDL.LU.64 R140, [R1+0xaf8] ;  /* 0x000af800018c7983 */ /* 0x000ee80000300a00 */
[----:B------:R-:W-:Y:S04]  /*4f920*/  LDGSTS.E [R0+0x3b000], desc[UR32][R106.64], P0 ;  /* 0x3b0000006a007fae */ /* 0x000fe80008121860 */
[----:B------:R-:W3:Y:S04]  /*4f930*/  LDL.LU.64 R156, [R1+0xac0] ;  /* 0x000ac000019c7983 */ /* 0x000ee80000300a00 */
[----:B------:R-:W-:Y:S04]  /*4f940*/  LDGSTS.E [R0+0x3b800], desc[UR32][R42.64], P0 ;  /* 0x3b8000002a007fae */ /* 0x000fe80008121860 */
[----:B------:R-:W-:Y:S04]  /*4f950*/  LDGSTS.E [R0+0x3c000], desc[UR32][R104.64], P0 ;  /* 0x3c00000068007fae */ /* 0x000fe80008121860 */
        /* <DEDUP_REMOVED lines=8> */
[----:B------:R-:W3:Y:S04]  /*4f9e0*/  LDL.LU.64 R90, [R1+0x9e0] ;  /* 0x0009e000015a7983 */ /* 0x000ee80000300a00 */
[----:B------:R-:W-:Y:S04]  /*4f9f0*/  LDGSTS.E [R0+0x3f000], desc[UR32][R26.64], P0 ;  /* 0x3f0000001a007fae */ /* 0x000fe80008121860 */
[----:B------:R1:W-:Y:S04]  /*4fa00*/  LDGSTS.E [R0+0x3f800], desc[UR32][R10.64], P0 ;  /* 0x3f8000000a007fae */ /* 0x0003e80008121860 */
[----:B------:R-:W3:Y:S01]  /*4fa10*/  LDL.LU.64 R10, [R1+0x9a8] ;  /* 0x0009a800010a7983 */ /* 0x000ee20000300a00 */
[----:B------:R-:W3:Y:S01]  /*4fa20*/  S2R R243, SR_TID.X ;  /* 0x0000000000f37919 */ /* 0x000ee20000002100 */
[C---:B------:R-:W-:Y:S01]  /*4fa30*/  IMAD.WIDE R8, R242.reuse, 0x4, R8 ;  /* 0x00000004f2087825 */ /* 0x040fe200078e0208 */
[----:B-1----:R-:W1:Y:S01]  /*4fa40*/  LDC R0, c[0x0][0x230] ;  /* 0x00008c00ff007b82 */ /* 0x002e620000000800 */
[----:B------:R-:W3:Y:S04]  /*4fa50*/  LDL.LU.64 R154, [R1+0x970] ;  /* 0x00097000019a7983 */ /* 0x000ee80000300a00 */
[----:B------:R-:W3:Y:S01]  /*4fa60*/  LDL.LU.64 R106, [R1+0x938] ;  /* 0x00093800016a7983 */ /* 0x000ee20000300a00 */
[----:B----4-:R-:W-:-:S04]  /*4fa70*/  IMAD.WIDE R44, R242, 0x4, R44 ;  /* 0x00000004f22c7825 */ /* 0x010fc800078e022c */
[C---:B--2---:R-:W-:Y:S01]  /*4fa80*/  IMAD.WIDE R60, R242.reuse, 0x4, R60 ;  /* 0x00000004f23c7825 */ /* 0x044fe200078e023c */
[----:B------:R2:W-:Y:S03]  /*4fa90*/  STL.64 [R1+0xc48], R44 ;  /* 0x000c482c01007387 */ /* 0x0005e60000100a00 */
[C---:B-----5:R-:W-:Y:S01]  /*4faa0*/  IMAD.WIDE R76, R242.reuse, 0x4, R76 ;  /* 0x00000004f24c7825 */ /* 0x060fe200078e024c */
[----:B------:R-:W4:Y:S04]  /*4fab0*/  LDL.LU.64 R122, [R1+0x900] ;  /* 0x00090000017a7983 */ /* 0x000f280000300a00 */
[----:B------:R5:W-:Y:S04]  /*4fac0*/  STL.64 [R1+0xc10], R60 ;  /* 0x000c103c01007387 */ /* 0x000be80000100a00 */
[----:B------:R1:W-:Y:S04]  /*4fad0*/  STL.64 [R1+0xbd8], R76 ;  /* 0x000bd84c01007387 */ /* 0x0003e80000100a00 */
[----:B------:R-:W2:Y:S01]  /*4fae0*/  LDL.LU.64 R138, [R1+0x8c8] ;  /* 0x0008c800018a7983 */ /* 0x000ea20000300a00 */
[----:B---3--:R-:W-:-:S05]  /*4faf0*/  IMAD.WIDE R92, R242, 0x4, R92 ;  /* 0x00000004f25c7825 */ /* 0x008fca00078e025c */
[----:B------:R3:W-:Y:S04]  /*4fb00*/  STL.64 [R1+0xba0], R92 ;  /* 0x000ba05c01007387 */ /* 0x0007e80000100a00 */
[----:B------:R-:W5:Y:S01]  /*4fb10*/  LDL.LU.64 R26, [R1+0x890] ;  /* 0x00089000011a7983 */ /* 0x000f620000300a00 */
[----:B------:R-:W-:-:S05]  /*4fb20*/  IMAD.WIDE R108, R242, 0x4, R108 ;  /* 0x00000004f26c7825 */ /* 0x000fca00078e026c */
[----:B------:R3:W-:Y:S01]  /*4fb30*/  STL.64 [R1+0xb68], R108 ;  /* 0x000b686c01007387 */ /* 0x0007e20000100a00 */
[----:B------:R-:W-:-:S04]  /*4fb40*/  IMAD.WIDE R124, R242, 0x4, R124 ;  /* 0x00000004f27c7825 */ /* 0x000fc800078e027c */
[----:B------:R-:W-:-:S04]  /*4fb50*/  IMAD.WIDE R140, R242, 0x4, R140 ;  /* 0x00000004f28c7825 */ /* 0x000fc800078e028c */
[----:B------:R-:W-:-:S04]  /*4fb60*/  IMAD.WIDE R156, R242, 0x4, R156 ;  /* 0x00000004f29c7825 */ /* 0x000fc800078e029c */
[C---:B------:R-:W-:Y:S02]  /*4fb70*/  IMAD.WIDE R248, R242.reuse, 0x4, R42 ;  /* 0x00000004f2f87825 */ /* 0x040fe400078e022a */
[----:B------:R-:W3:Y:S04]  /*4fb80*/  LDL.LU.64 R42, [R1+0x858] ;  /* 0x00085800012a7983 */ /* 0x000ee80000300a00 */
[----:B------:R1:W-:Y:S01]  /*4fb90*/  STL.64 [R1+0xb30], R124 ;  /* 0x000b307c01007387 */ /* 0x0003e20000100a00 */
[----:B------:R-:W-:-:S03]  /*4fba0*/  IMAD.WIDE R246, R242, 0x4, R58 ;  /* 0x00000004f2f67825 */ /* 0x000fc600078e023a */
[----:B------:R-:W3:Y:S04]  /*4fbb0*/  LDL.LU.64 R58, [R1+0x820] ;  /* 0x00082000013a7983 */ /* 0x000ee80000300a00 */
[----:B------:R1:W-:Y:S04]  /*4fbc0*/  STL.64 [R1+0xaf8], R140 ;  /* 0x000af88c01007387 */ /* 0x0003e80000100a00 */
[----:B------:R-:W3:Y:S01]  /*4fbd0*/  LDL.LU.64 R152, [R1+0x7e8] ;  /* 0x0007e80001987983 */ /* 0x000ee20000300a00 */
[----:B------:R-:W-:-:S03]  /*4fbe0*/  IMAD.WIDE R244, R242, 0x4, R74 ;  /* 0x00000004f2f47825 */ /* 0x000fc600078e024a */
[----:B------:R-:W3:Y:S01]  /*4fbf0*/  LDL.LU.64 R74, [R1+0x7b0] ;  /* 0x0007b000014a7983 */ /* 0x000ee20000300a00 */
[----:B------:R-:W-:-:S03]  /*4fc00*/  IMAD.WIDE R240, R242, 0x4, R90 ;  /* 0x00000004f2f07825 */ /* 0x000fc600078e025a */
[----:B------:R1:W-:Y:S04]  /*4fc10*/  STL.64 [R1+0xac0], R156 ;  /* 0x000ac09c01007387 */ /* 0x0003e80000100a00 */
[----:B------:R-:W3:Y:S04]  /*4fc20*/  LDL.LU.64 R90, [R1+0x778] ;  /* 0x00077800015a7983 */ /* 0x000ee80000300a00 */
[----:B------:R-:W-:Y:S04]  /*4fc30*/  STL.64 [R1+0xa88], R248 ;  /* 0x000a88f801007387 */ /* 0x000fe80000100a00 */
[----:B------:R-:W3:Y:S04]  /*4fc40*/  LDL.LU.64 R168, [R1+0x740] ;  /* 0x0007400001a87983 */ /* 0x000ee80000300a00 */
[----:B------:R-:W-:Y:S01]  /*4fc50*/  STL.64 [R1+0xa50], R246 ;  /* 0x000a50f601007387 */ /* 0x000fe20000100a00 */
[----:B------:R-:W-:-:S03]  /*4fc60*/  IMAD.WIDE R228, R242, 0x4, R154 ;  /* 0x00000004f2e47825 */ /* 0x000fc600078e029a */
[----:B------:R-:W3:Y:S01]  /*4fc70*/  LDL.LU.64 R154, [R1+0x700] ;  /* 0x00070000019a7983 */ /* 0x000ee20000300a00 */
[----:B------:R-:W-:-:S03]  /*4fc80*/  IMAD.WIDE R230, R242, 0x4, R10 ;  /* 0x00000004f2e67825 */ /* 0x000fc600078e020a */
[----:B------:R-:W-:Y:S01]  /*4fc90*/  STL.64 [R1+0x13c0], R244 ;  /* 0x0013c0f401007387 */ /* 0x000fe20000100a00 */
[----:B------:R-:W-:-:S03]  /*4fca0*/  IMAD.WIDE R226, R242, 0x4, R106 ;  /* 0x00000004f2e27825 */ /* 0x000fc600078e026a */
[----:B------:R-:W3:Y:S04]  /*4fcb0*/  LDL.LU.64 R106, [R1+0x6c8] ;  /* 0x0006c800016a7983 */ /* 0x000ee80000300a00 */
[----:B------:R-:W-:Y:S04]  /*4fcc0*/  STL.64 [R1+0x13d0], R240 ;  /* 0x0013d0f001007387 */ /* 0x000fe80000100a00 */
[----:B------:R-:W3:Y:S01]  /*4fcd0*/  LDL.LU.64 R10, [R1+0x690] ;  /* 0x00069000010a7983 */ /* 0x000ee20000300a00 */
[----:B----4-:R-:W-:-:S03]  /*4fce0*/  IMAD.WIDE R224, R242, 0x4, R122 ;  /* 0x00000004f2e07825 */ /* 0x010fc600078e027a */
[----:B------:R-:W4:Y:S04]  /*4fcf0*/  LDL.LU.64 R122, [R1+0x658] ;  /* 0x00065800017a7983 */ /* 0x000f280000300a00 */
[----:B------:R-:W-:Y:S01]  /*4fd00*/  STL.64 [R1+0x13d8], R230 ;  /* 0x0013d8e601007387 */ /* 0x000fe20000100a00 */
[----:B--2---:R-:W-:-:S03]  /*4fd10*/  IMAD.WIDE R222, R242, 0x4, R138 ;  /* 0x00000004f2de7825 */ /* 0x004fc600078e028a */
[----:B------:R-:W2:Y:S04]  /*4fd20*/  LDL.LU.64 R138, [R1+0x620] ;  /* 0x00062000018a7983 */ /* 0x000ea80000300a00 */
[----:B------:R-:W-:Y:S01]  /*4fd30*/  STL.64 [R1+0x13e0], R228 ;  /* 0x0013e0e401007387 */ /* 0x000fe20000100a00 */
[----:B-----5:R-:W-:-:S03]  /*4fd40*/  IMAD.WIDE R220, R242, 0x4, R26 ;  /* 0x00000004f2dc7825 */ /* 0x020fc600078e021a */
[----:B------:R-:W5:Y:S04]  /*4fd50*/  LDL.LU.64 R26, [R1+0x5e8] ;  /* 0x0005e800011a7983 */ /* 0x000f680000300a00 */
[----:B------:R-:W-:Y:S01]  /*4fd60*/  STL.64 [R1+0x13e8], R226 ;  /* 0x0013e8e201007387 */ /* 0x000fe20000100a00 */
[----:B---3--:R-:W-:-:S03]  /*4fd70*/  IMAD.WIDE R218, R242, 0x4, R42 ;  /* 0x00000004f2da7825 */ /* 0x008fc600078e022a */
[----:B------:R-:W3:Y:S04]  /*4fd80*/  LDL.LU.64 R42, [R1+0x5b0] ;  /* 0x0005b000012a7983 */ /* 0x000ee80000300a00 */
[----:B------:R-:W-:Y:S01]  /*4fd90*/  STL.64 [R1+0x13f0], R224 ;  /* 0x0013f0e001007387 */ /* 0x000fe20000100a00 */
[----:B------:R-:W-:-:S03]  /*4fda0*/  IMAD.WIDE R216, R242, 0x4, R58 ;  /* 0x00000004f2d87825 */ /* 0x000fc600078e023a */
[----:B------:R-:W3:Y:S04]  /*4fdb0*/  LDL.LU.64 R58, [R1+0x578] ;  /* 0x00057800013a7983 */ /* 0x000ee80000300a00 */
[----:B------:R-:W-:Y:S01]  /*4fdc0*/  STL.64 [R1+0x13f8], R222 ;  /* 0x0013f8de01007387 */ /* 0x000fe20000100a00 */
[----:B------:R-:W-:-:S03]  /*4fdd0*/  IMAD.WIDE R214, R242, 0x4, R152 ;  /* 0x00000004f2d67825 */ /* 0x000fc600078e0298 */
[----:B------:R-:W-:Y:S01]  /*4fde0*/  STL.64 [R1+0x1418], R220 ;  /* 0x001418dc01007387 */ /* 0x000fe20000100a00 */
[----:B------:R-:W-:-:S03]  /*4fdf0*/  IMAD.WIDE R212, R242, 0x4, R74 ;  /* 0x00000004f2d47825 */ /* 0x000fc600078e024a */
[----:B------:R-:W3:Y:S04]  /*4fe00*/  LDL.LU.64 R74, [R1+0x540] ;  /* 0x00054000014a7983 */ /* 0x000ee80000300a00 */
[----:B------:R-:W-:Y:S01]  /*4fe10*/  STL.64 [R1+0x1d48], R218 ;  /* 0x001d48da01007387 */ /* 0x000fe20000100a00 */
[----:B------:R-:W-:-:S03]  /*4fe20*/  IMAD.WIDE R210, R242, 0x4, R90 ;  /* 0x00000004f2d27825 */ /* 0x000fc600078e025a */
[----:B------:R-:W3:Y:S04]  /*4fe30*/  LDL.LU.64 R90, [R1+0x500] ;  /* 0x00050000015a7983 */ /* 0x000ee80000300a00 */
[----:B------:R-:W-:Y:S04]  /*4fe40*/  STL.64 [R1+0x1ef0], R216 ;  /* 0x001ef0d801007387 */ /* 0x000fe80000100a00 */
        /* <DEDUP_REMOVED lines=8> */
[----:B------:R-:W-:Y:S01]  /*4fed0*/  STL.64 [R1+0x2258], R208 ;  /* 0x002258d001007387 */ /* 0x000fe20000100a00 */
[----:B----4-:R-:W-:-:S03]  /*4fee0*/  IMAD.WIDE R200, R242, 0x4, R122 ;  /* 0x00000004f2c87825 */ /* 0x010fc600078e027a */
[----:B------:R-:W4:Y:S04]  /*4fef0*/  LDL.LU.64 R122, [R1+0x450] ;  /* 0x00045000017a7983 */ /* 0x000f280000300a00 */
[----:B------:R-:W-:Y:S01]  /*4ff00*/  STL.64 [R1+0x25c8], R206 ;  /* 0x0025c8ce01007387 */ /* 0x000fe20000100a00 */
[----:B--2---:R-:W-:-:S03]  /*4ff10*/  IMAD.WIDE R198, R242, 0x4, R138 ;  /* 0x00000004f2c67825 */ /* 0x004fc600078e028a */
[----:B------:R-:W2:Y:S01]  /*4ff20*/  LDL.LU.64 R138, [R1+0x410] ;  /* 0x00041000018a7983 */ /* 0x000ea20000300a00 */
[----:B------:R-:W-:-:S03]  /*4ff30*/  IMAD.WIDE R202, R242, 0x4, R10 ;  /* 0x00000004f2ca7825 */ /* 0x000fc600078e020a */
[----:B------:R-:W-:Y:S04]  /*4ff40*/  STL.64 [R1+0x25f8], R204 ;  /* 0x0025f8cc01007387 */ /* 0x000fe80000100a00 */
[----:B------:R-:W-:Y:S01]  /*4ff50*/  STL.64 [R1+0x2e90], R202 ;  /* 0x002e90ca01007387 */ /* 0x000fe20000100a00 */
[----:B-----5:R-:W-:-:S03]  /*4ff60*/  IMAD.WIDE R196, R242, 0x4, R26 ;  /* 0x00000004f2c47825 */ /* 0x020fc600078e021a */
[----:B------:R-:W5:Y:S04]  /*4ff70*/  LDL.LU.64 R88, [R1+0x3d0] ;  /* 0x0003d00001587983 */ /* 0x000f680000300a00 */
[----:B------:R-:W5:Y:S04]  /*4ff80*/  LDL.LU.64 R104, [R1+0x390] ;  /* 0x0003900001687983 */ /* 0x000f680000300a00 */
[----:B------:R-:W-:Y:S04]  /*4ff90*/  STL.64 [R1+0x2fa8], R200 ;  /* 0x002fa8c801007387 */ /* 0x000fe80000100a00 */
[----:B------:R-:W5:Y:S04]  /*4ffa0*/  LDL.LU.64 R120, [R1+0x350] ;  /* 0x0003500001787983 */ /* 0x000f680000300a00 */
[----:B------:R-:W5:Y:S04]  /*4ffb0*/  LDL.LU.64 R136, [R1+0x310] ;  /* 0x0003100001887983 */ /* 0x000f680000300a00 */
[----:B------:R-:W-:Y:S04]  /*4ffc0*/  STL.64 [R1+0x30e8], R198 ;  /* 0x0030e8c601007387 */ /* 0x000fe80000100a00 */
[----:B------:R-:W5:Y:S01]  /*4ffd0*/  LDL.LU.64 R152, [R1+0x2d0] ;  /* 0x0002d00001987983 */ /* 0x000f620000300a00 */
[----:B---3--:R-:W-:-:S03]  /*4ffe0*/  IMAD.WIDE R194, R242, 0x4, R42 ;  /* 0x00000004f2c27825 */ /* 0x008fc600078e022a */
[----:B------:R-:W3:Y:S04]  /*4fff0*/  LDL.LU.64 R42, [R1+0x290] ;  /* 0x00029000012a7983 */ /* 0x000ee80000300a00 */
[----:B------:R-:W-:Y:S01]  /*50000*/  STL.64 [R1+0x32c0], R196 ;  /* 0x0032c0c401007387 */ /* 0x000fe20000100a00 */
[----:B------:R-:W-:-:S03]  /*50010*/  IMAD.WIDE R192, R242, 0x4, R58 ;  /* 0x00000004f2c07825 */ /* 0x000fc600078e023a */
[----:B------:R-:W3:Y:S04]  /*50020*/  LDL.LU.64 R10, [R1+0x250] ;  /* 0x00025000010a7983 */ /* 0x000ee80000300a00 */
[----:B------:R-:W3:Y:S04]  /*50030*/  LDL.LU.64 R26, [R1+0x210] ;  /* 0x00021000011a7983 */ /* 0x000ee80000300a00 */
[----:B------:R-:W-:Y:S04]  /*50040*/  STL.64 [R1+0x32b8], R194 ;  /* 0x0032b8c201007387 */ /* 0x000fe80000100a00 */
[----:B------:R-:W3:Y:S01]  /*50050*/  LDL.LU.64 R58, [R1+0x1d0] ;  /* 0x0001d000013a7983 */ /* 0x000ee20000300a00 */
[----:B------:R-:W-:-:S04]  /*50060*/  IMAD.WIDE R190, R242, 0x4, R74 ;  /* 0x00000004f2be7825 */ /* 0x000fc800078e024a */
[C---:B------:R-:W-:Y:S02]  /*50070*/  IMAD.WIDE R186, R242.reuse, 0x4, R154 ;  /* 0x00000004f2ba7825 */ /* 0x040fe400078e029a */
[----:B------:R-:W3:Y:S04]  /*50080*/  LDL.LU.64 R154, [R1+0x190] ;  /* 0x00019000019a7983 */ /* 0x000ee80000300a00 */
[----:B------:R-:W-:Y:S04]  /*50090*/  STL.64 [R1+0x32b0], R192 ;  /* 0x0032b0c001007387 */ /* 0x000fe80000100a00 */
[----:B------:R-:W3:Y:S04]  /*500a0*/  LDL.LU.64 R74, [R1+0x150] ;  /* 0x00015000014a7983 */ /* 0x000ee80000300a00 */
[----:B------:R-:W3:Y:S01]  /*500b0*/  LDL.LU.64 R168, [R1+0x110] ;  /* 0x0001100001a87983 */ /* 0x000ee20000300a00 */
[----:B------:R-:W-:-:S03]  /*500c0*/  IMAD.WIDE R188, R242, 0x4, R90 ;  /* 0x00000004f2bc7825 */ /* 0x000fc600078e025a */
[----:B------:R-:W-:Y:S01]  /*500d0*/  STL.64 [R1+0x32a8], R190 ;  /* 0x0032a8be01007387 */ /* 0x000fe20000100a00 */
[----:B------:R-:W-:-:S03]  /*500e0*/  IMAD.WIDE R184, R242, 0x4, R106 ;  /* 0x00000004f2b87825 */ /* 0x000fc600078e026a */
[----:B------:R-:W3:Y:S04]  /*500f0*/  LDL.LU.64 R90, [R1+0xd0] ;  /* 0x0000d000015a7983 */ /* 0x000ee80000300a00 */
[----:B------:R-:W3:Y:S04]  /*50100*/  LDL.LU.64 R106, [R1+0x90] ;  /* 0x00009000016a7983 */ /* 0x000ee80000300a00 */
[----:B------:R-:W-:Y:S01]  /*50110*/  STL.64 [R1+0x32a0], R188 ;  /* 0x0032a0bc01007387 */ /* 0x000fe20000100a00 */
[----:B----4-:R-:W-:-:S03]  /*50120*/  IMAD.WIDE R182, R242, 0x4, R122 ;  /* 0x00000004f2b67825 */ /* 0x010fc600078e027a */
[----:B------:R-:W4:Y:S01]  /*50130*/  LDL.LU.64 R122, [R1+0x50] ;  /* 0x00005000017a7983 */ /* 0x000f220000300a00 */
[----:B--2---:R-:W-:-:S03]  /*50140*/  IMAD.WIDE R180, R242, 0x4, R138 ;  /* 0x00000004f2b47825 */ /* 0x004fc600078e028a */
[----:B------:R-:W2:Y:S01]  /*50150*/  LDL.LU.64 R138, [R1+0x10] ;  /* 0x00001000018a7983 */ /* 0x000ea20000300a00 */
[----:B-----5:R-:W-:-:S03]  /*50160*/  IMAD.WIDE R160, R242, 0x4, R152 ;  /* 0x00000004f2a07825 */ /* 0x020fc600078e0298 */
[----:B------:R-:W-:Y:S01]  /*50170*/  STL.64 [R1+0x3298], R186 ;  /* 0x003298ba01007387 */ /* 0x000fe20000100a00 */
[----:B------:R-:W-:-:S03]  /*50180*/  IMAD.WIDE R178, R242, 0x4, R88 ;  /* 0x00000004f2b27825 */ /* 0x000fc600078e0258 */
[----:B------:R-:W-:Y:S01]  /*50190*/  STL.64 [R1+0x3290], R184 ;  /* 0x003290b801007387 */ /* 0x000fe20000100a00 */
[----:B------:R-:W-:-:S03]  /*501a0*/  IMAD.WIDE R176, R242, 0x4, R104 ;  /* 0x00000004f2b07825 */ /* 0x000fc600078e0268 */
[----:B------:R-:W-:Y:S01]  /*501b0*/  STL.64 [R1+0x3288], R182 ;  /* 0x003288b601007387 */ /* 0x000fe20000100a00 */
[----:B------:R-:W-:-:S03]  /*501c0*/  IMAD.WIDE R174, R242, 0x4, R120 ;  /* 0x00000004f2ae7825 */ /* 0x000fc600078e0278 */
[----:B------:R-:W-:Y:S01]  /*501d0*/  STL.64 [R1+0x3280], R180 ;  /* 0x003280b401007387 */ /* 0x000fe20000100a00 */
[----:B------:R-:W-:-:S03]  /*501e0*/  IMAD.WIDE R172, R242, 0x4, R136 ;  /* 0x00000004f2ac7825 */ /* 0x000fc600078e0288 */
[----:B------:R-:W-:Y:S01]  /*501f0*/  STL.64 [R1+0x3278], R178 ;  /* 0x003278b201007387 */ /* 0x000fe20000100a00 */
[----:B---3--:R-:W-:-:S03]  /*50200*/  IMAD.WIDE R42, R242, 0x4, R42 ;  /* 0x00000004f22a7825 */ /* 0x008fc600078e022a */
[----:B------:R-:W-:Y:S01]  /*50210*/  STL.64 [R1+0x3270], R176 ;  /* 0x003270b001007387 */ /* 0x000fe20000100a00 */
[C---:B------:R-:W-:Y:S02]  /*50220*/  IMAD.WIDE R152, R242.reuse, 0x4, R168 ;  /* 0x00000004f2987825 */ /* 0x040fe400078e02a8 */
[----:B------:R-:W3:Y:S02]  /*50230*/  S2R R169, SR_TID.X ;  /* 0x0000000000a97919 */ /* 0x000ee40000002100 */
[----:B------:R-:W-:Y:S01]  /*50240*/  IMAD.WIDE R10, R242, 0x4, R10 ;  /* 0x00000004f20a7825 */ /* 0x000fe200078e020a */
[----:B---3--:R-:W-:-:S04]  /*50250*/  LOP3.LUT R169, R169, 0x3f, RZ, 0xc0, !PT ;  /* 0x0000003fa9a97812 */ /* 0x008fc800078ec0ff */
        /* <DEDUP_REMOVED lines=12> */
[----:B------:R-:W-:Y:S01]  /*50320*/  LDGSTS.E [R169+0x24900], desc[UR32][R246.64], P0 ;  /* 0x24900000f6a97fae */ /* 0x000fe20008121860 */
[----:B------:R-:W-:-:S03]  /*50330*/  IMAD.WIDE R26, R242, 0x4, R26 ;  /* 0x00000004f21a7825 */ /* 0x000fc600078e021a */
[----:B------:R-:W-:Y:S01]  /*50340*/  LDGSTS.E [R169+0x25100], desc[UR32][R244.64], P0 ;  /* 0x25100000f4a97fae */ /* 0x000fe20008121860 */
[----:B------:R-:W-:-:S03]  /*50350*/  IMAD.WIDE R58, R242, 0x4, R58 ;  /* 0x00000004f23a7825 */ /* 0x000fc600078e023a */
[----:B------:R-:W-:Y:S01]  /*50360*/  LDGSTS.E [R169+0x25900], desc[UR32][R240.64], P0 ;  /* 0x25900000f0a97fae */ /* 0x000fe20008121860 */
[----:B------:R-:W-:-:S03]  /*50370*/  IMAD.WIDE R154, R242, 0x4, R154 ;  /* 0x00000004f29a7825 */ /* 0x000fc600078e029a */
[----:B------:R-:W-:Y:S01]  /*50380*/  LDGSTS.E [R169+0x26100], desc[UR32][R230.64], P0 ;  /* 0x26100000e6a97fae */ /* 0x000fe20008121860 */
[----:B------:R-:W-:-:S03]  /*50390*/  IMAD.WIDE R74, R242, 0x4, R74 ;  /* 0x00000004f24a7825 */ /* 0x000fc600078e024a */
[----:B------:R-:W-:Y:S04]  /*503a0*/  STL.64 [R1+0x3268], R174 ;  /* 0x003268ae01007387 */ /* 0x000fe80000100a00 */
[----:B------:R-:W-:Y:S04]  /*503b0*/  LDGSTS.E [R169+0x26900], desc[UR32][R228.64], P0 ;  /* 0x26900000e4a97fae */ /* 0x000fe80008121860 */
[----:B------:R-:W-:Y:S04]  /*503c0*/  STL.64 [R1+0x3260], R172 ;  /* 0x003260ac01007387 */ /* 0x000fe80000100a00 */
[----:B------:R-:W-:Y:S01]  /*503d0*/  LDGSTS.E [R169+0x27100], desc[UR32][R226.64], P0 ;  /* 0x27100000e2a97fae */ /* 0x000fe20008121860 */
[----:B------:R-:W-:-:S03]  /*503e0*/  IMAD.WIDE R90, R242, 0x4, R90 ;  /* 0x00000004f25a7825 */ /* 0x000fc600078e025a */
[----:B------:R-:W-:Y:S04]  /*503f0*/  STL.64 [R1+0x3258], R160 ;  /* 0x003258a001007387 */ /* 0x000fe80000100a00 */
[----:B------:R-:W-:Y:S01]  /*50400*/  LDGSTS.E [R169+0x27900], desc[UR32][R224.64], P0 ;  /* 0x27900000e0a97fae */ /* 0x000fe20008121860 */
[----:B------:R-:W-:-:S03]  /*50410*/  IMAD.WIDE R106, R242, 0x4, R106 ;  /* 0x00000004f26a7825 */ /* 0x000fc600078e026a */
[----:B------:R-:W-:Y:S04]  /*50420*/  STL.64 [R1+0x3250], R42 ;  /* 0x0032502a01007387 */ /* 0x000fe80000100a00 */
[----:B------:R-:W-:Y:S04]  /*50430*/  LDGSTS.E [R169+0x28100], desc[UR32][R222.64], P0 ;  /* 0x28100000dea97fae */ /* 0x000fe80008121860 */
[----:B------:R3:W-:Y:S04]  /*50440*/  STL.64 [R1+0x3248], R10 ;  /* 0x0032480a01007387 */ /* 0x0007e80000100a00 */
[----:B------:R-:W-:Y:S04]  /*50450*/  LDGSTS.E [R169+0x28900], desc[UR32][R220.64], P0 ;  /* 0x28900000dca97fae */ /* 0x000fe80008121860 */
[----:B------:R5:W-:Y:S04]  /*50460*/  STL.64 [R1+0x3240], R26 ;  /* 0x0032401a01007387 */ /* 0x000be80000100a00 */
[----:B------:R-:W-:Y:S04]  /*50470*/  LDGSTS.E [R169+0x29100], desc[UR32][R218.64], P0 ;  /* 0x29100000daa97fae */ /* 0x000fe80008121860 */
[----:B------:R5:W-:Y:S04]  /*50480*/  STL.64 [R1+0x3178], R58 ;  /* 0x0031783a01007387 */ /* 0x000be80000100a00 */
[----:B------:R-:W-:Y:S01]  /*50490*/  LDGSTS.E [R169+0x29900], desc[UR32][R216.64], P0 ;  /* 0x29900000d8a97fae */ /* 0x000fe20008121860 */
[----:B------:R-:W-:-:S03]  /*504a0*/  IMAD.WIDE R136, R242, 0x4, R142 ;  /* 0x00000004f2887825 */ /* 0x000fc600078e028e */
[----:B------:R-:W-:Y:S04]  /*504b0*/  STL.64 [R1+0x3170], R154 ;  /* 0x0031709a01007387 */ /* 0x000fe80000100a00 */
[----:B------:R-:W-:Y:S01]  /*504c0*/  LDGSTS.E [R169+0x2a100], desc[UR32][R214.64], P0 ;  /* 0x2a100000d6a97fae */ /* 0x000fe20008121860 */
[----:B----4-:R-:W-:-:S03]  /*504d0*/  IMAD.WIDE R144, R242, 0x4, R122 ;  /* 0x00000004f2907825 */ /* 0x010fc600078e027a */
[----:B------:R4:W-:Y:S01]  /*504e0*/  STL.64 [R1+0x3168], R74 ;  /* 0x0031684a01007387 */ /* 0x0009e20000100a00 */
[----:B------:R-:W-:-:S03]  /*504f0*/  IMAD.WIDE R120, R242, 0x4, R126 ;  /* 0x00000004f2787825 */ /* 0x000fc600078e027e */
[----:B------:R-:W-:Y:S01]  /*50500*/  LDGSTS.E [R169+0x2a900], desc[UR32][R212.64], P0 ;  /* 0x2a900000d4a97fae */ /* 0x000fe20008121860 */
[----:B------:R-:W-:-:S03]  /*50510*/  IMAD.WIDE R104, R242, 0x4, R110 ;  /* 0x00000004f2687825 */ /* 0x000fc600078e026e */
[----:B------:R-:W-:Y:S01]  /*50520*/  STL.64 [R1+0x3160], R152 ;  /* 0x0031609801007387 */ /* 0x000fe20000100a00 */
[----:B--2---:R-:W-:-:S03]  /*50530*/  IMAD.WIDE R122, R242, 0x4, R138 ;  /* 0x00000004f27a7825 */ /* 0x004fc600078e028a */
[----:B------:R-:W-:Y:S01]  /*50540*/  LDGSTS.E [R169+0x2b100], desc[UR32][R210.64], P0 ;  /* 0x2b100000d2a97fae */ /* 0x000fe20008121860 */
[----:B------:R-:W-:-:S03]  /*50550*/  IMAD.WIDE R138, R242, 0x4, R158 ;  /* 0x00000004f28a7825 */ /* 0x000fc600078e029e */
[----:B------:R2:W-:Y:S01]  /*50560*/  STL.64 [R1+0x3158], R90 ;  /* 0x0031585a01007387 */ /* 0x0005e20000100a00 */
[----:B------:R-:W-:-:S03]  /*50570*/  IMAD.WIDE R88, R242, 0x4, R94 ;  /* 0x00000004f2587825 */ /* 0x000fc600078e025e */
[----:B------:R-:W-:Y:S01]  /*50580*/  LDGSTS.E [R169+0x2b900], desc[UR32][R208.64], P0 ;  /* 0x2b900000d0a97fae */ /* 0x000fe20008121860 */
[----:B------:R-:W-:-:S03]  /*50590*/  IMAD.WIDE R72, R242, 0x4, R78 ;  /* 0x00000004f2487825 */ /* 0x000fc600078e024e */
[----:B------:R2:W-:Y:S04]  /*505a0*/  STL.64 [R1+0x3150], R106 ;  /* 0x0031506a01007387 */ /* 0x0005e80000100a00 */
[----:B------:R-:W-:Y:S01]  /*505b0*/  LDGSTS.E [R169+0x2c100], desc[UR32][R206.64], P0 ;  /* 0x2c100000cea97fae */ /* 0x000fe20008121860 */
[----:B------:R-:W-:-:S03]  /*505c0*/  IMAD.WIDE R62, R242, 0x4, R62 ;  /* 0x00000004f23e7825 */ /* 0x000fc600078e023e */
[----:B------:R-:W-:Y:S04]  /*505d0*/  STL.64 [R1+0x3148], R144 ;  /* 0x0031489001007387 */ /* 0x000fe80000100a00 */
[----:B------:R-:W-:Y:S04]  /*505e0*/  LDGSTS.E [R169+0x2c900], desc[UR32][R204.64], P0 ;  /* 0x2c900000cca97fae */ /* 0x000fe80008121860 */
[----:B------:R2:W-:Y:S04]  /*505f0*/  STL.64 [R1+0x3140], R122 ;  /* 0x0031407a01007387 */ /* 0x0005e80000100a00 */
[----:B------:R-:W-:Y:S01]  /*50600*/  LDGSTS.E [R169+0x2d100], desc[UR32][R202.64], P0 ;  /* 0x2d100000caa97fae */ /* 0x000fe20008121860 */
[----:B------:R-:W-:-:S03]  /*50610*/  IMAD.WIDE R46, R242, 0x4, R46 ;  /* 0x00000004f22e7825 */ /* 0x000fc600078e022e */
[----:B------:R2:W-:Y:S04]  /*50620*/  STL.64 [R1+0x3138], R138 ;  /* 0x0031388a01007387 */ /* 0x0005e80000100a00 */
[----:B------:R-:W-:Y:S04]  /*50630*/  LDGSTS.E [R169+0x2d900], desc[UR32][R200.64], P0 ;  /* 0x2d900000c8a97fae */ /* 0x000fe80008121860 */
[----:B------:R-:W-:Y:S04]  /*50640*/  STL.64 [R1+0x3130], R136 ;  /* 0x0031308801007387 */ /* 0x000fe80000100a00 */
[----:B------:R-:W-:Y:S01]  /*50650*/  LDGSTS.E [R169+0x2e100], desc[UR32][R198.64], P0 ;  /* 0x2e100000c6a97fae */ /* 0x000fe20008121860 */
[----:B------:R-:W-:-:S03]  /*50660*/  IMAD.WIDE R30, R242, 0x4, R30 ;  /* 0x00000004f21e7825 */ /* 0x000fc600078e021e */
[----:B------:R-:W-:Y:S04]  /*50670*/  STL.64 [R1+0x3128], R120 ;  /* 0x0031287801007387 */ /* 0x000fe80000100a00 */
[----:B------:R-:W-:Y:S04]  /*50680*/  LDGSTS.E [R169+0x2e900], desc[UR32][R196.64], P0 ;  /* 0x2e900000c4a97fae */ /* 0x000fe80008121860 */
[----:B------:R2:W-:Y:S04]  /*50690*/  STL.64 [R1+0x3120], R104 ;  /* 0x0031206801007387 */ /* 0x0005e80000100a00 */
        /* <DEDUP_REMOVED lines=8> */
[----:B------:R-:W2:Y:S04]  /*50720*/  LDL.LU.64 R44, [R1+0x5568] ;  /* 0x00556800012c7983 */ /* 0x000ea80000300a00 */
[----:B------:R-:W-:Y:S04]  /*50730*/  LDGSTS.E [R169+0x31100], desc[UR32][R186.64], P0 ;  /* 0x31100000baa97fae */ /* 0x000fe80008121860 */
[----:B------:R2:W-:Y:S04]  /*50740*/  STL.64 [R1+0x3100], R46 ;  /* 0x0031002e01007387 */ /* 0x0005e80000100a00 */
[----:B------:R-:W-:Y:S04]  /*50750*/  LDGSTS.E [R169+0x31900], desc[UR32][R184.64], P0 ;  /* 0x31900000b8a97fae */ /* 0x000fe80008121860 */
[----:B------:R-:W2:Y:S04]  /*50760*/  LDL.LU.64 R60, [R1+0x5560] ;  /* 0x00556000013c7983 */ /* 0x000ea80000300a00 */
[----:B------:R-:W-:Y:S04]  /*50770*/  LDGSTS.E [R169+0x32100], desc[UR32][R182.64], P0 ;  /* 0x32100000b6a97fae */ /* 0x000fe80008121860 */
[----:B------:R2:W-:Y:S04]  /*50780*/  STL.64 [R1+0x30f8], R30 ;  /* 0x0030f81e01007387 */ /* 0x0005e80000100a00 */
[----:B------:R-:W-:Y:S04]  /*50790*/  LDGSTS.E [R169+0x32900], desc[UR32][R180.64], P0 ;  /* 0x32900000b4a97fae */ /* 0x000fe80008121860 */
[----:B-1----:R-:W2:Y:S04]  /*507a0*/  LDL.LU.64 R76, [R1+0x5558] ;  /* 0x00555800014c7983 */ /* 0x002ea80000300a00 */
[----:B------:R-:W-:Y:S04]  /*507b0*/  LDGSTS.E [R169+0x33100], desc[UR32][R178.64], P0 ;  /* 0x33100000b2a97fae */ /* 0x000fe80008121860 */
[----:B------:R1:W-:Y:S04]  /*507c0*/  STL.64 [R1+0x30f0], R14 ;  /* 0x0030f00e01007387 */ /* 0x0003e80000100a00 */
        /* <DEDUP_REMOVED lines=10> */
[----:B------:R1:W-:Y:S04]  /*50870*/  LDGSTS.E [R169+0x36100], desc[UR32][R10.64], P0 ;  /* 0x361000000aa97fae */ /* 0x0003e80008121860 */
[----:B------:R1:W-:Y:S04]  /*50880*/  LDGSTS.E [R169+0x36900], desc[UR32][R26.64], P0 ;  /* 0x369000001aa97fae */ /* 0x0003e80008121860 */
[----:B------:R1:W-:Y:S04]  /*50890*/  LDGSTS.E [R169+0x37100], desc[UR32][R58.64], P0 ;  /* 0x371000003aa97fae */ /* 0x0003e80008121860 */
[----:B---3--:R-:W1:Y:S04]  /*508a0*/  LDL.LU.64 R10, [R1+0xc40] ;  /* 0x000c4000010a7983 */ /* 0x008e680000300a00 */
[----:B-----5:R-:W3:Y:S04]  /*508b0*/  LDL.LU.64 R26, [R1+0xc08] ;  /* 0x000c0800011a7983 */ /* 0x020ee80000300a00 */
[----:B------:R-:W5:Y:S04]  /*508c0*/  LDL.LU.64 R42, [R1+0xbd0] ;  /* 0x000bd000012a7983 */ /* 0x000f680000300a00 */
[----:B------:R-:W5:Y:S04]  /*508d0*/  LDL.LU.64 R58, [R1+0xb98] ;  /* 0x000b9800013a7983 */ /* 0x000f680000300a00 */
[----:B------:R-:W-:Y:S04]  /*508e0*/  LDGSTS.E [R169+0x37900], desc[UR32][R154.64], P0 ;  /* 0x379000009aa97fae */ /* 0x000fe80008121860 */
[----:B------:R5:W-:Y:S04]  /*508f0*/  LDGSTS.E [R169+0x38100], desc[UR32][R74.64], P0 ;  /* 0x381000004aa97fae */ /* 0x000be80008121860 */
[----:B------:R-:W-:Y:S04]  /*50900*/  LDGSTS.E [R169+0x38900], desc[UR32][R152.64], P0 ;  /* 0x3890000098a97fae */ /* 0x000fe80008121860 */
[----:B------:R5:W-:Y:S04]  /*50910*/  LDGSTS.E [R169+0x39100], desc[UR32][R90.64], P0 ;  /* 0x391000005aa97fae */ /* 0x000be80008121860 */
[----:B----4-:R-:W4:Y:S04]  /*50920*/  LDL.LU.64 R74, [R1+0xb60] ;  /* 0x000b6000014a7983 */ /* 0x010f280000300a00 */
[----:B------:R4:W-:Y:S04]  /*50930*/  LDGSTS.E [R169+0x39900], desc[UR32][R106.64], P0 ;  /* 0x399000006aa97fae */ /* 0x0009e80008121860 */
[----:B--2---:R-:W2:Y:S04]  /*50940*/  LDL.LU.64 R90, [R1+0xb28] ;  /* 0x000b2800015a7983 */ /* 0x004ea80000300a00 */
[----:B------:R-:W-:Y:S04]  /*50950*/  LDGSTS.E [R169+0x3a100], desc[UR32][R144.64], P0 ;  /* 0x3a10000090a97fae */ /* 0x000fe80008121860 */
[----:B------:R-:W2:Y:S04]  /*50960*/  LDL.LU.64 R106, [R1+0xaf0] ;  /* 0x000af000016a7983 */ /* 0x000ea80000300a00 */
[----:B------:R2:W-:Y:S04]  /*50970*/  LDGSTS.E [R169+0x3a900], desc[UR32][R122.64], P0 ;  /* 0x3a9000007aa97fae */ /* 0x0005e80008121860 */
[----:B------:R2:W-:Y:S04]  /*50980*/  LDGSTS.E [R169+0x3b100], desc[UR32][R138.64], P0 ;  /* 0x3b1000008aa97fae */ /* 0x0005e80008121860 */
[----:B------:R-:W-:Y:S04]  /*50990*/  LDGSTS.E [R169+0x3b900], desc[UR32][R136.64], P0 ;  /* 0x3b90000088a97fae */ /* 0x000fe80008121860 */
[----:B------:R-:W2:Y:S04]  /*509a0*/  LDL.LU.64 R122, [R1+0xab8] ;  /* 0x000ab800017a7983 */ /* 0x000ea80000300a00 */
[----:B------:R-:W2:Y:S04]  /*509b0*/  LDL.LU.64 R138, [R1+0xa80] ;  /* 0x000a8000018a7983 */ /* 0x000ea80000300a00 */
[----:B------:R-:W-:Y:S04]  /*509c0*/  LDGSTS.E [R169+0x3c100], desc[UR32][R120.64], P0 ;  /* 0x3c10000078a97fae */ /* 0x000fe80008121860 */
[----:B------:R-:W-:Y:S04]  /*509d0*/  LDGSTS.E [R169+0x3c900], desc[UR32][R104.64], P0 ;  /* 0x3c90000068a97fae */ /* 0x000fe80008121860 */
[----:B------:R-:W2:Y:S04]  /*509e0*/  LDL.LU.64 R154, [R1+0xa48] ;  /* 0x000a4800019a7983 */ /* 0x000ea80000300a00 */
[----:B------:R-:W-:Y:S04]  /*509f0*/  LDGSTS.E [R169+0x3d100], desc[UR32][R88.64], P0 ;  /* 0x3d10000058a97fae */ /* 0x000fe80008121860 */
[----:B------:R-:W2:Y:S04]  /*50a00*/  LDL.LU.64 R104, [R1+0xa10] ;  /* 0x000a100001687983 */ /* 0x000ea80000300a00 */
[----:B------:R-:W2:Y:S04]  /*50a10*/  LDL.LU.64 R120, [R1+0x9d8] ;  /* 0x0009d80001787983 */ /* 0x000ea80000300a00 */
[----:B------:R-:W-:Y:S04]  /*50a20*/  LDGSTS.E [R169+0x3d900], desc[UR32][R72.64], P0 ;  /* 0x3d90000048a97fae */ /* 0x000fe80008121860 */
[----:B------:R2:W-:Y:S04]  /*50a30*/  LDGSTS.E [R169+0x3e100], desc[UR32][R62.64], P0 ;  /* 0x3e1000003ea97fae */ /* 0x0005e80008121860 */
[----:B------:R2:W-:Y:S04]  /*50a40*/  LDGSTS.E [R169+0x3e900], desc[UR32][R46.64], P0 ;  /* 0x3e9000002ea97fae */ /* 0x0005e80008121860 */
[----:B------:R-:W2:Y:S04]  /*50a50*/  LDL.LU.64 R244, [R1+0x9a0] ;  /* 0x0009a00001f47983 */ /* 0x000ea80000300a00 */
[----:B------:R2:W-:Y:S04]  /*50a60*/  LDGSTS.E [R169+0x3f100], desc[UR32][R30.64], P0 ;  /* 0x3f1000001ea97fae */ /* 0x0005e80008121860 */
[----:B------:R-:W2:Y:S04]  /*50a70*/  LDL.LU.64 R136, [R1+0x968] ;  /* 0x0009680001887983 */ /* 0x000ea80000300a00 */
[----:B------:R2:W-:Y:S04]  /*50a80*/  LDGSTS.E [R169+0x3f900], desc[UR32][R14.64], P0 ;  /* 0x3f9000000ea97fae */ /* 0x0005e80008121860 */
[----:B------:R-:W2:Y:S01]  /*50a90*/  LDL.LU.64 R168, [R1+0x930] ;  /* 0x0009300001a87983 */ /* 0x000ea20000300a00 */
[----:B-1----:R-:W-:-:S05]  /*50aa0*/  IMAD.WIDE R10, R242, 0x4, R10 ;  /* 0x00000004f20a7825 */ /* 0x002fca00078e020a */
[----:B------:R1:W-:Y:S04]  /*50ab0*/  STL.64 [R1+0x7b0], R10 ;  /* 0x0007b00a01007387 */ /* 0x0003e80000100a00 */
[----:B------:R-:W2:Y:S01]  /*50ac0*/  LDL.LU.64 R152, [R1+0x8f8] ;  /* 0x0008f80001987983 */ /* 0x000ea20000300a00 */
[----:B---3--:R-:W-:-:S03]  /*50ad0*/  IMAD.WIDE R26, R242, 0x4, R26 ;  /* 0x00000004f21a7825 */ /* 0x008fc600078e021a */
[----:B------:R-:W-:Y:S01]  /*50ae0*/  LDGSTS.E [R2+0x20200], desc[UR32][R10.64], P0 ;  /* 0x202000000a027fae */ /* 0x000fe20008121860 */
[----:B-----5:R-:W-:-:S04]  /*50af0*/  IMAD.WIDE R42, R242, 0x4, R42 ;  /* 0x00000004f22a7825 */ /* 0x020fc800078e022a */
[C---:B------:R-:W-:Y:S01]  /*50b00*/  IMAD.WIDE R58, R242.reuse, 0x4, R58 ;  /* 0x00000004f23a7825 */ /* 0x040fe200078e023a */
[----:B------:R3:W-:Y:S04]  /*50b10*/  STL.64 [R1+0x7e8], R26 ;  /* 0x0007e81a01007387 */ /* 0x0007e80000100a00 */
[----:B------:R5:W-:Y:S04]  /*50b20*/  STL.64 [R1+0x820], R42 ;  /* 0x0008202a01007387 */ /* 0x000be80000100a00 */
[----:B------:R-:W3:Y:S01]  /*50b30*/  LDL.LU.64 R174, [R1+0x8c0] ;  /* 0x0008c00001ae7983 */ /* 0x000ee20000300a00 */
[----:B----4-:R-:W-:-:S03]  /*50b40*/  IMAD.WIDE R74, R242, 0x4, R74 ;  /* 0x00000004f24a7825 */ /* 0x010fc600078e024a */
[----:B------:R4:W-:Y:S04]  /*50b50*/  STL.64 [R1+0x858], R58 ;  /* 0x0008583a01007387 */ /* 0x0009e80000100a00 */
[----:B------:R-:W5:Y:S01]  /*50b60*/  LDL.LU.64 R172, [R1+0x888] ;  /* 0x0008880001ac7983 */ /* 0x000f620000300a00 */
[----:B--2---:R-:W-:-:S03]  /*50b70*/  IMAD.WIDE R90, R242, 0x4, R90 ;  /* 0x00000004f25a7825 */ /* 0x004fc600078e025a */
[----:B------:R2:W-:Y:S04]  /*50b80*/  STL.64 [R1+0x890], R74 ;  /* 0x0008904a01007387 */ /* 0x0005e80000100a00 */
[----:B------:R-:W4:Y:S01]  /*50b90*/  LDL.LU.64 R72, [R1+0x850] ;  /* 0x0008500001487983 */ /* 0x000f220000300a00 */
[----:B------:R-:W-:-:S03]  /*50ba0*/  IMAD.WIDE R106, R242, 0x4, R106 ;  /* 0x00000004f26a7825 */ /* 0x000fc600078e026a */
[----:B------:R2:W-:Y:S04]  /*50bb0*/  STL.64 [R1+0x8c8], R90 ;  /* 0x0008c85a01007387 */ /* 0x0005e80000100a00 */
[----:B------:R-:W2:Y:S04]  /*50bc0*/  LDL.LU.64 R88, [R1+0x818] ;  /* 0x0008180001587983 */ /* 0x000ea80000300a00 */
[----:B------:R1:W-:Y:S04]  /*50bd0*/  STL.64 [R1+0x900], R106 ;  /* 0x0009006a01007387 */ /* 0x0003e80000100a00 */
[----:B------:R-:W2:Y:S01]  /*50be0*/  LDL.LU.64 R180, [R1+0x7e0] ;  /* 0x0007e00001b47983 */ /* 0x000ea20000300a00 */
[----:B------:R-:W-:-:S03]  /*50bf0*/  IMAD.WIDE R122, R242, 0x4, R122 ;  /* 0x00000004f27a7825 */ /* 0x000fc600078e027a */
[----:B------:R-:W-:Y:S01]  /*50c00*/  LDGSTS.E [R2+0x20a00], desc[UR32][R26.64], P0 ;  /* 0x20a000001a027fae */ /* 0x000fe20008121860 */
[----:B------:R-:W-:-:S03]  /*50c10*/  IMAD.WIDE R138, R242, 0x4, R138 ;  /* 0x00000004f28a7825 */ /* 0x000fc600078e028a */
[----:B------:R-:W-:Y:S04]  /*50c20*/  LDGSTS.E [R2+0x21200], desc[UR32][R42.64], P0 ;  /* 0x212000002a027fae */ /* 0x000fe80008121860 */
[----:B------:R-:W-:Y:S04]  /*50c30*/  LDGSTS.E [R2+0x21a00], desc[UR32][R58.64], P0 ;  /* 0x21a000003a027fae */ /* 0x000fe80008121860 */
[----:B------:R-:W-:Y:S01]  /*50c40*/  LDGSTS.E [R2+0x22200], desc[UR32][R74.64], P0 ;  /* 0x222000004a027fae */ /* 0x000fe20008121860 */
[----:B------:R-:W-:-:S03]  /*50c50*/  IMAD.WIDE R154, R242, 0x4, R154 ;  /* 0x00000004f29a7825 */ /* 0x000fc600078e029a */
[----:B------:R-:W-:Y:S04]  /*50c60*/  LDGSTS.E [R2+0x22a00], desc[UR32][R90.64], P0 ;  /* 0x22a000005a027fae */ /* 0x000fe80008121860 */
[----:B------:R-:W-:Y:S01]  /*50c70*/  LDGSTS.E [R2+0x23200], desc[UR32][R106.64], P0 ;  /* 0x232000006a027fae */ /* 0x000fe20008121860 */
[----:B------:R-:W-:-:S03]  /*50c80*/  IMAD.WIDE R248, R242, 0x4, R104 ;  /* 0x00000004f2f87825 */ /* 0x000fc600078e0268 */
[----:B------:R-:W-:Y:S01]  /*50c90*/  LDGSTS.E [R2+0x23a00], desc[UR32][R122.64], P0 ;  /* 0x23a000007a027fae */ /* 0x000fe20008121860 */
[----:B------:R-:W-:-:S03]  /*50ca0*/  IMAD.WIDE R246, R242, 0x4, R120 ;  /* 0x00000004f2f67825 */ /* 0x000fc600078e0278 */
[----:B------:R-:W2:Y:S04]  /*50cb0*/  LDL.LU.64 R104, [R1+0x7a8] ;  /* 0x0007a80001687983 */ /* 0x000ea80000300a00 */
[----:B------:R1:W-:Y:S04]  /*50cc0*/  STL.64 [R1+0x938], R122 ;  /* 0x0009387a01007387 */ /* 0x0003e80000100a00 */
[----:B------:R-:W2:Y:S04]  /*50cd0*/  LDL.LU.64 R120, [R1+0x770] ;  /* 0x0007700001787983 */ /* 0x000ea80000300a00 */
[----:B------:R1:W-:Y:S04]  /*50ce0*/  STL.64 [R1+0x970], R138 ;  /* 0x0009708a01007387 */ /* 0x0003e80000100a00 */
[----:B------:R-:W2:Y:S04]  /*50cf0*/  LDL.LU.64 R178, [R1+0x738] ;  /* 0x0007380001b27983 */ /* 0x000ea80000300a00 */
[----:B------:R1:W-:Y:S01]  /*50d00*/  STL.64 [R1+0x9a8], R154 ;  /* 0x0009a89a01007387 */ /* 0x0003e20000100a00 */
[----:B------:R-:W-:-:S03]  /*50d10*/  IMAD.WIDE R240, R242, 0x4, R136 ;  /* 0x00000004f2f07825 */ /* 0x000fc600078e0288 */
[----:B------:R-:W-:Y:S04]  /*50d20*/  LDGSTS.E [R2+0x24200], desc[UR32][R138.64], P0 ;  /* 0x242000008a027fae */ /* 0x000fe80008121860 */
[----:B------:R-:W2:Y:S04]  /*50d30*/  LDL.LU.64 R136, [R1+0x6f8] ;  /* 0x0006f80001887983 */ /* 0x000ea80000300a00 */
[----:B------:R-:W-:Y:S01]  /*50d40*/  STL.64 [R1+0x9e0], R248 ;  /* 0x0009e0f801007387 */ /* 0x000fe20000100a00 */
[----:B------:R-:W-:-:S03]  /*50d50*/  IMAD.WIDE R244, R242, 0x4, R244 ;  /* 0x00000004f2f47825 */ /* 0x000fc600078e02f4 */
[----:B------:R-:W-:Y:S01]  /*50d60*/  LDGSTS.E [R2+0x24a00], desc[UR32][R154.64], P0 ;  /* 0x24a000009a027fae */ /* 0x000fe20008121860 */
[----:B------:R-:W-:-:S03]  /*50d70*/  IMAD.WIDE R230, R242, 0x4, R168 ;  /* 0x00000004f2e67825 */ /* 0x000fc600078e02a8 */
[----:B------:R-:W-:Y:S04]  /*50d80*/  LDGSTS.E [R2+0x25200], desc[UR32][R248.64], P0 ;  /* 0x25200000f8027fae */ /* 0x000fe80008121860 */
[----:B------:R-:W2:Y:S04]  /*50d90*/  LDL.LU.64 R168, [R1+0x6c0] ;  /* 0x0006c00001a87983 */ /* 0x000ea80000300a00 */
[----:B------:R-:W-:Y:S04]  /*50da0*/  STL.64 [R1+0x9d8], R246 ;  /* 0x0009d8f601007387 */ /* 0x000fe80000100a00 */
[----:B------:R-:W2:Y:S04]  /*50db0*/  LDL.LU.64 R176, [R1+0x688] ;  /* 0x0006880001b07983 */ /* 0x000ea80000300a00 */
[----:B------:R-:W-:Y:S04]  /*50dc0*/  LDGSTS.E [R2+0x25a00], desc[UR32][R246.64], P0 ;  /* 0x25a00000f6027fae */ /* 0x000fe80008121860 */
[----:B------:R-:W-:Y:S04]  /*50dd0*/  LDGSTS.E [R2+0x26200], desc[UR32][R244.64], P0 ;  /* 0x26200000f4027fae */ /* 0x000fe80008121860 */
[----:B------:R-:W-:Y:S04]  /*50de0*/  LDGSTS.E [R2+0x26a00], desc[UR32][R240.64], P0 ;  /* 0x26a00000f0027fae */ /* 0x000fe80008121860 */
[----:B------:R-:W-:Y:S01]  /*50df0*/  LDGSTS.E [R2+0x27200], desc[UR32][R230.64], P0 ;  /* 0x27200000e6027fae */ /* 0x000fe20008121860 */
[----:B------:R-:W-:-:S03]  /*50e00*/  IMAD.WIDE R228, R242, 0x4, R152 ;  /* 0x00000004f2e47825 */ /* 0x000fc600078e0298 */
[----:B------:R-:W2:Y:S04]  /*50e10*/  LDL.LU.64 R152, [R1+0x650] ;  /* 0x0006500001987983 */ /* 0x000ea80000300a00 */
[----:B------:R-:W-:Y:S04]  /*50e20*/  STL.64 [R1+0xa10], R244 ;  /* 0x000a10f401007387 */ /* 0x000fe80000100a00 */
[----:B------:R-:W-:Y:S01]  /*50e30*/  LDGSTS.E [R2+0x27a00], desc[UR32][R228.64], P0 ;  /* 0x27a00000e4027fae */ /* 0x000fe20008121860 */
[----:B---3--:R-:W-:-:S03]  /*50e40*/  IMAD.WIDE R226, R242, 0x4, R174 ;  /* 0x00000004f2e27825 */ /* 0x008fc600078e02ae */
[----:B------:R-:W3:Y:S04]  /*50e50*/  LDL.LU.64 R174, [R1+0x618] ;  /* 0x0006180001ae7983 */ /* 0x000ee80000300a00 */
[----:B------:R-:W-:Y:S01]  /*50e60*/  STL.64 [R1+0xa48], R240 ;  /* 0x000a48f001007387 */ /* 0x000fe20000100a00 */
[----:B-----5:R-:W-:-:S03]  /*50e70*/  IMAD.WIDE R224, R242, 0x4, R172 ;  /* 0x00000004f2e07825 */ /* 0x020fc600078e02ac */
[----:B------:R-:W-:Y:S04]  /*50e80*/  LDGSTS.E [R2+0x28200], desc[UR32][R226.64], P0 ;  /* 0x28200000e2027fae */ /* 0x000fe80008121860 */
[----:B------:R-:W5:Y:S01]  /*50e90*/  LDL.LU.64 R172, [R1+0x5e0] ;  /* 0x0005e00001ac7983 */ /* 0x000f620000300a00 */
[----:B----4-:R-:W-:-:S03]  /*50ea0*/  IMAD.WIDE R222, R242, 0x4, R72 ;  /* 0x00000004f2de7825 */ /* 0x010fc600078e0248 */
[----:B------:R-:W-:Y:S04]  /*50eb0*/  STL.64 [R1+0xa80], R230 ;  /* 0x000a80e601007387 */ /* 0x000fe80000100a00 */
[----:B------:R-:W4:Y:S01]  /*50ec0*/  LDL.LU.64 R72, [R1+0x5a8] ;  /* 0x0005a80001487983 */ /* 0x000f220000300a00 */
[----:B--2---:R-:W-:-:S03]  /*50ed0*/  IMAD.WIDE R220, R242, 0x4, R88 ;  /* 0x00000004f2dc7825 */ /* 0x004fc600078e0258 */
[----:B------:R-:W-:Y:S04]  /*50ee0*/  STL.64 [R1+0xab8], R228 ;  /* 0x000ab8e401007387 */ /* 0x000fe80000100a00 */
[----:B------:R-:W2:Y:S01]  /*50ef0*/  LDL.LU.64 R88, [R1+0x570] ;  /* 0x0005700001587983 */ /* 0x000ea20000300a00 */
[----:B------:R-:W-:-:S03]  /*50f00*/  IMAD.WIDE R218, R242, 0x4, R180 ;  /* 0x00000004f2da7825 */ /* 0x000fc600078e02b4 */
[----:B------:R-:W-:Y:S04]  /*50f10*/  STL.64 [R1+0xaf0], R226 ;  /* 0x000af0e201007387 */ /* 0x000fe80000100a00 */
[----:B------:R-:W-:Y:S01]  /*50f20*/  STL.64 [R1+0xb28], R224 ;  /* 0x000b28e001007387 */ /* 0x000fe20000100a00 */
[----:B------:R-:W-:-:S03]  /*50f30*/  IMAD.WIDE R142, R242, 0x4, R156 ;  /* 0x00000004f28e7825 */ /* 0x000fc600078e029c */
        /* <DEDUP_REMOVED lines=8> */
[----:B------:R-:W2:Y:S04]  /*50fc0*/  LDL.LU.64 R104, [R1+0x538] ;  /* 0x0005380001687983 */ /* 0x000ea80000300a00 */
[----:B------:R-:W-:Y:S01]  /*50fd0*/  STL.64 [R1+0xb60], R222 ;  /* 0x000b60de01007387 */ /* 0x000fe20000100a00 */
[----:B------:R-:W-:-:S03]  /*50fe0*/  IMAD.WIDE R214, R242, 0x4, R120 ;  /* 0x00000004f2d67825 */ /* 0x000fc600078e0278 */
[----:B------:R-:W2:Y:S04]  /*50ff0*/  LDL.LU.64 R120, [R1+0x4f8] ;  /* 0x0004f80001787983 */ /* 0x000ea80000300a00 */
[----:B------:R-:W-:Y:S01]  /*51000*/  STL.64 [R1+0xbd0], R220 ;  /* 0x000bd0dc01007387 */ /* 0x000fe20000100a00 */
[----:B------:R-:W-:-:S03]  /*51010*/  IMAD.WIDE R212, R242, 0x4, R178 ;  /* 0x00000004f2d47825 */ /* 0x000fc600078e02b2 */
[----:B------:R-:W-:Y:S04]  /*51020*/  STL.64 [R1+0xc08], R218 ;  /* 0x000c08da01007387 */ /* 0x000fe80000100a00 */
[----:B------:R-:W-:Y:S01]  /*51030*/  LDGSTS.E [R2+0x2aa00], desc[UR32][R216.64], P0 ;  /* 0x2aa00000d8027fae */ /* 0x000fe20008121860 */
[----:B------:R-:W-:-:S03]  /*51040*/  IMAD.WIDE R78, R242, 0x4, R92 ;  /* 0x00000004f24e7825 */ /* 0x000fc600078e025c */
[----:B------:R-:W-:Y:S01]  /*51050*/  LDGSTS.E [R2+0x2b200], desc[UR32][R214.64], P0 ;  /* 0x2b200000d6027fae */ /* 0x000fe20008121860 */
[----:B------:R-:W-:-:S03]  /*51060*/  IMAD.WIDE R210, R242, 0x4, R136 ;  /* 0x00000004f2d27825 */ /* 0x000fc600078e0288 */
[----:B------:R-:W2:Y:S04]  /*51070*/  LDL.LU.64 R136, [R1+0x4c0] ;  /* 0x0004c00001887983 */ /* 0x000ea80000300a00 */
[----:B------:R-:W-:Y:S01]  /*51080*/  STL.64 [R1+0x1410], R216 ;  /* 0x001410d801007387 */ /* 0x000fe20000100a00 */
[----:B------:R-:W-:-:S03]  /*51090*/  IMAD.WIDE R62, R242, 0x4, R76 ;  /* 0x00000004f23e7825 */ /* 0x000fc600078e024c */
[----:B------:R-:W-:Y:S01]  /*510a0*/  LDGSTS.E [R2+0x2ba00], desc[UR32][R212.64], P0 ;  /* 0x2ba00000d4027fae */ /* 0x000fe20008121860 */
[----:B------:R-:W-:-:S03]  /*510b0*/  IMAD.WIDE R46, R242, 0x4, R60 ;  /* 0x00000004f22e7825 */ /* 0x000fc600078e023c */
[----:B------:R-:W-:Y:S01]  /*510c0*/  LDGSTS.E [R2+0x2c200], desc[UR32][R210.64], P0 ;  /* 0x2c200000d2027fae */ /* 0x000fe20008121860 */
[----:B------:R-:W-:-:S03]  /*510d0*/  IMAD.WIDE R208, R242, 0x4, R168 ;  /* 0x00000004f2d07825 */ /* 0x000fc600078e02a8 */
[----:B------:R-:W2:Y:S04]  /*510e0*/  LDL.LU.64 R168, [R1+0x488] ;  /* 0x0004880001a87983 */ /* 0x000ea80000300a00 */
[----:B------:R-:W-:Y:S04]  /*510f0*/  STL.64 [R1+0x1d30], R214 ;  /* 0x001d30d601007387 */ /* 0x000fe80000100a00 */
        /* <DEDUP_REMOVED lines=8> */
[----:B------:R-:W2:Y:S04]  /*51180*/  LDL.LU.64 R184, [R1+0x408] ;  /* 0x0004080001b87983 */ /* 0x000ea80000300a00 */
[----:B------:R-:W-:Y:S04]  /*51190*/  STL.64 [R1+0x1f70], R208 ;  /* 0x001f70d001007387 */ /* 0x000fe80000100a00 */
[----:B------:R-:W-:Y:S01]  /*511a0*/  STL.64 [R1+0x2278], R206 ;  /* 0x002278ce01007387 */ /* 0x000fe20000100a00 */
[----:B---3--:R-:W-:-:S03]  /*511b0*/  IMAD.WIDE R202, R242, 0x4, R174 ;  /* 0x00000004f2ca7825 */ /* 0x008fc600078e02ae */
[----:B------:R-:W3:Y:S04]  /*511c0*/  LDL.LU.64 R182, [R1+0x3c8] ;  /* 0x0003c80001b67983 */ /* 0x000ee80000300a00 */
[----:B------:R-:W3:Y:S04]  /*511d0*/  LDL.LU.64 R180, [R1+0x388] ;  /* 0x0003880001b47983 */ /* 0x000ee80000300a00 */
[----:B------:R-:W-:Y:S01]  /*511e0*/  STL.64 [R1+0x2490], R204 ;  /* 0x002490cc01007387 */ /* 0x000fe20000100a00 */
[----:B-----5:R-:W-:-:S03]  /*511f0*/  IMAD.WIDE R200, R242, 0x4, R172 ;  /* 0x00000004f2c87825 */ /* 0x020fc600078e02ac */
[----:B------:R-:W5:Y:S04]  /*51200*/  LDL.LU.64 R178, [R1+0x348] ;  /* 0x0003480001b27983 */ /* 0x000f680000300a00 */
[----:B------:R-:W5:Y:S01]  /*51210*/  LDL.LU.64 R176, [R1+0x308] ;  /* 0x0003080001b07983 */ /* 0x000f620000300a00 */
[----:B----4-:R-:W-:-:S03]  /*51220*/  IMAD.WIDE R198, R242, 0x4, R72 ;  /* 0x00000004f2c67825 */ /* 0x010fc600078e0248 */
[----:B------:R-:W-:Y:S04]  /*51230*/  STL.64 [R1+0x25c0], R202 ;  /* 0x0025c0ca01007387 */ /* 0x000fe80000100a00 */
[----:B------:R-:W4:Y:S01]  /*51240*/  LDL.LU.64 R174, [R1+0x2c8] ;  /* 0x0002c80001ae7983 */ /* 0x000f220000300a00 */
[----:B--2---:R-:W-:-:S03]  /*51250*/  IMAD.WIDE R196, R242, 0x4, R88 ;  /* 0x00000004f2c47825 */ /* 0x004fc600078e0258 */
[----:B------:R-:W2:Y:S04]  /*51260*/  LDL.LU.64 R172, [R1+0x288] ;  /* 0x0002880001ac7983 */ /* 0x000ea80000300a00 */
[----:B------:R-:W-:Y:S01]  /*51270*/  STL.64 [R1+0x2b98], R200 ;  /* 0x002b98c801007387 */ /* 0x000fe20000100a00 */
[----:B------:R-:W-:-:S03]  /*51280*/  IMAD.WIDE R14, R242, 0x4, R28 ;  /* 0x00000004f20e7825 */ /* 0x000fc600078e021c */
[----:B------:R-:W-:Y:S04]  /*51290*/  LDGSTS.E [R2+0x2da00], desc[UR32][R204.64], P0 ;  /* 0x2da00000cc027fae */ /* 0x000fe80008121860 */
[----:B------:R-:W-:Y:S01]  /*512a0*/  LDGSTS.E [R2+0x2e200], desc[UR32][R202.64], P0 ;  /* 0x2e200000ca027fae */ /* 0x000fe20008121860 */
[----:B------:R-:W-:-:S03]  /*512b0*/  IMAD.WIDE R12, R242, 0x4, R12 ;  /* 0x00000004f20c7825 */ /* 0x000fc600078e020c */
[----:B------:R-:W-:Y:S04]  /*512c0*/  LDGSTS.E [R2+0x2ea00], desc[UR32][R200.64], P0 ;  /* 0x2ea00000c8027fae */ /* 0x000fe80008121860 */
[----:B------:R-:W-:Y:S04]  /*512d0*/  LDGSTS.E [R2+0x2f200], desc[UR32][R198.64], P0 ;  /* 0x2f200000c6027fae */ /* 0x000fe80008121860 */
[----:B------:R-:W-:Y:S01]  /*512e0*/  LDGSTS.E [R2+0x2fa00], desc[UR32][R196.64], P0 ;  /* 0x2fa00000c4027fae */ /* 0x000fe20008121860 */
[----:B------:R-:W-:-:S03]  /*512f0*/  IMAD.WIDE R194, R242, 0x4, R104 ;  /* 0x00000004f2c27825 */ /* 0x000fc600078e0268 */
[----:B------:R-:W2:Y:S04]  /*51300*/  LDL.LU.64 R104, [R1+0x248] ;  /* 0x0002480001687983 */ /* 0x000ea80000300a00 */
[----:B------:R-:W2:Y:S01]  /*51310*/  LDL.LU.64 R72, [R1+0x208] ;  /* 0x0002080001487983 */ /* 0x000ea20000300a00 */
[----:B------:R-:W-:-:S03]  /*51320*/  IMAD.WIDE R192, R242, 0x4, R120 ;  /* 0x00000004f2c07825 */ /* 0x000fc600078e0278 */
[----:B------:R-:W-:Y:S04]  /*51330*/  STL.64 [R1+0x2e80], R198 ;  /* 0x002e80c601007387 */ /* 0x000fe80000100a00 */
[----:B------:R-:W2:Y:S04]  /*51340*/  LDL.LU.64 R88, [R1+0x1c8] ;  /* 0x0001c80001587983 */ /* 0x000ea80000300a00 */
[----:B------:R-:W2:Y:S04]  /*51350*/  LDL.LU.64 R120, [R1+0x188] ;  /* 0x0001880001787983 */ /* 0x000ea80000300a00 */
[----:B------:R-:W-:Y:S04]  /*51360*/  STL.64 [R1+0x2e88], R196 ;  /* 0x002e88c401007387 */ /* 0x000fe80000100a00 */
[----:B------:R-:W-:Y:S01]  /*51370*/  LDGSTS.E [R2+0x30200], desc[UR32][R194.64], P0 ;  /* 0x30200000c2027fae */ /* 0x000fe20008121860 */
[----:B------:R-:W-:-:S03]  /*51380*/  IMAD.WIDE R190, R242, 0x4, R136 ;  /* 0x00000004f2be7825 */ /* 0x000fc600078e0288 */
[----:B------:R-:W-:Y:S04]  /*51390*/  LDGSTS.E [R2+0x30a00], desc[UR32][R192.64], P0 ;  /* 0x30a00000c0027fae */ /* 0x000fe80008121860 */
[----:B------:R-:W-:Y:S01]  /*513a0*/  LDGSTS.E [R2+0x31200], desc[UR32][R190.64], P0 ;  /* 0x31200000be027fae */ /* 0x000fe20008121860 */
[----:B------:R-:W-:-:S03]  /*513b0*/  IMAD.WIDE R188, R242, 0x4, R168 ;  /* 0x00000004f2bc7825 */ /* 0x000fc600078e02a8 */
[----:B------:R-:W2:Y:S04]  /*513c0*/  LDL.LU.64 R168, [R1+0x148] ;  /* 0x0001480001a87983 */ /* 0x000ea80000300a00 */
[----:B------:R-:W2:Y:S04]  /*513d0*/  LDL.LU.64 R136, [R1+0x108] ;  /* 0x0001080001887983 */ /* 0x000ea80000300a00 */
[----:B------:R-:W-:Y:S04]  /*513e0*/  STL.64 [R1+0x2e98], R194 ;  /* 0x002e98c201007387 */ /* 0x000fe80000100a00 */
[----:B------:R-:W-:Y:S01]  /*513f0*/  LDGSTS.E [R2+0x31a00], desc[UR32][R188.64], P0 ;  /* 0x31a00000bc027fae */ /* 0x000fe20008121860 */
[----:B------:R-:W-:-:S03]  /*51400*/  IMAD.WIDE R186, R242, 0x4, R152 ;  /* 0x00000004f2ba7825 */ /* 0x000fc600078e0298 */
[----:B------:R-:W2:Y:S04]  /*51410*/  LDL.LU.64 R152, [R1+0xc8] ;  /* 0x0000c80001987983 */ /* 0x000ea80000300a00 */
[----:B------:R-:W2:Y:S04]  /*51420*/  LDL.LU.64 R160, [R1+0x88] ;  /* 0x0000880001a07983 */ /* 0x000ea80000300a00 */
[----:B------:R-:W-:Y:S04]  /*51430*/  STL.64 [R1+0x30e0], R192 ;  /* 0x0030e0c001007387 */ /* 0x000fe80000100a00 */
[----:B------:R-:W2:Y:S04]  /*51440*/  LDL.LU.64 R158, [R1+0x48] ;  /* 0x00004800019e7983 */ /* 0x000ea80000300a00 */
[----:B------:R-:W2:Y:S01]  /*51450*/  LDL.LU.64 R144, [R1+0x8] ;  /* 0x0000080001907983 */ /* 0x000ea20000300a00 */
[----:B------:R-:W-:-:S03]  /*51460*/  IMAD.WIDE R184, R242, 0x4, R184 ;  /* 0x00000004f2b87825 */ /* 0x000fc600078e02b8 */
[----:B------:R-:W-:Y:S01]  /*51470*/  STL.64 [R1+0x30d8], R190 ;  /* 0x0030d8be01007387 */ /* 0x000fe20000100a00 */
[----:B---3--:R-:W-:-:S03]  /*51480*/  IMAD.WIDE R182, R242, 0x4, R182 ;  /* 0x00000004f2b67825 */ /* 0x008fc600078e02b6 */
[----:B------:R-:W-:Y:S01]  /*51490*/  STL.64 [R1+0x30d0], R188 ;  /* 0x0030d0bc01007387 */ /* 0x000fe20000100a00 */
[----:B------:R-:W-:-:S03]  /*514a0*/  IMAD.WIDE R180, R242, 0x4, R180 ;  /* 0x00000004f2b47825 */ /* 0x000fc600078e02b4 */
[----:B------:R-:W-:Y:S01]  /*514b0*/  STL.64 [R1+0x30c8], R186 ;  /* 0x0030c8ba01007387 */ /* 0x000fe20000100a00 */
[----:B-----5:R-:W-:-:S03]  /*514c0*/  IMAD.WIDE R178, R242, 0x4, R178 ;  /* 0x00000004f2b27825 */ /* 0x020fc600078e02b2 */
[----:B------:R-:W-:Y:S01]  /*514d0*/  STL.64 [R1+0x30c0], R184 ;  /* 0x0030c0b801007387 */ /* 0x000fe20000100a00 */
[----:B------:R-:W-:-:S03]  /*514e0*/  IMAD.WIDE R176, R242, 0x4, R176 ;  /* 0x00000004f2b07825 */ /* 0x000fc600078e02b0 */
[----:B------:R-:W-:Y:S04]  /*514f0*/  STL.64 [R1+0x30b8], R182 ;  /* 0x0030b8b601007387 */ /* 0x000fe80000100a00 */
[----:B------:R-:W-:Y:S01]  /*51500*/  STL.64 [R1+0x30b0], R180 ;  /* 0x0030b0b401007387 */ /* 0x000fe20000100a00 */
[----:B----4-:R-:W-:-:S03]  /*51510*/  IMAD.WIDE R174, R242, 0x4, R174 ;  /* 0x00000004f2ae7825 */ /* 0x010fc600078e02ae */
[----:B------:R-:W-:Y:S01]  /*51520*/  STL.64 [R1+0x30a8], R178 ;  /* 0x0030a8b201007387 */ /* 0x000fe20000100a00 */
[----:B--2---:R-:W-:-:S03]  /*51530*/  IMAD.WIDE R172, R242, 0x4, R172 ;  /* 0x00000004f2ac7825 */ /* 0x004fc600078e02ac */
[----:B------:R-:W-:Y:S04]  /*51540*/  STL.64 [R1+0x30a0], R176 ;  /* 0x0030a0b001007387 */ /* 0x000fe80000100a00 */
[----:B------:R-:W-:Y:S04]  /*51550*/  STL.64 [R1+0x3098], R174 ;  /* 0x003098ae01007387 */ /* 0x000fe80000100a00 */
[----:B------:R2:W-:Y:S04]  /*51560*/  STL.64 [R1+0x3090], R172 ;  /* 0x003090ac01007387 */ /* 0x0005e80000100a00 */
        /* <DEDUP_REMOVED lines=9> */
[----:B------:R-:W-:Y:S01]  /*51600*/  STL.64 [R1+0x3088], R104 ;  /* 0x0030886801007387 */ /* 0x000fe20000100a00 */
[----:B------:R-:W-:-:S03]  /*51610*/  IMAD.WIDE R88, R242, 0x4, R88 ;  /* 0x00000004f2587825 */ /* 0x000fc600078e0258 */
[----:B------:R3:W-:Y:S01]  /*51620*/  STL.64 [R1+0x3080], R72 ;  /* 0x0030804801007387 */ /* 0x0007e20000100a00 */
[----:B------:R-:W-:-:S03]  /*51630*/  IMAD.WIDE R120, R242, 0x4, R120 ;  /* 0x00000004f2787825 */ /* 0x000fc600078e0278 */
[----:B------:R4:W-:Y:S04]  /*51640*/  STL.64 [R1+0x3078], R88 ;  /* 0x0030785801007387 */ /* 0x0009e80000100a00 */
[----:B------:R5:W-:Y:S04]  /*51650*/  STL.64 [R1+0x3070], R120 ;  /* 0x0030707801007387 */ /* 0x000be80000100a00 */
[----:B------:R-:W-:Y:S04]  /*51660*/  LDGSTS.E [R2+0x35a00], desc[UR32][R172.64], P0 ;  /* 0x35a00000ac027fae */ /* 0x000fe80008121860 */
[----:B------:R-:W-:Y:S04]  /*51670*/  LDGSTS.E [R2+0x36200], desc[UR32][R104.64], P0 ;  /* 0x3620000068027fae */ /* 0x000fe80008121860 */
[----:B------:R5:W-:Y:S04]  /*51680*/  LDGSTS.E [R2+0x36a00], desc[UR32][R72.64], P0 ;  /* 0x36a0000048027fae */ /* 0x000be80008121860 */
[----:B------:R5:W-:Y:S04]  /*51690*/  LDGSTS.E [R2+0x37200], desc[UR32][R88.64], P0 ;  /* 0x3720000058027fae */ /* 0x000be80008121860 */
[----:B------:R5:W-:Y:S01]  /*516a0*/  LDGSTS.E [R2+0x37a00], desc[UR32][R120.64], P0 ;  /* 0x37a0000078027fae */ /* 0x000be20008121860 */
[----:B------:R-:W-:-:S04]  /*516b0*/  IMAD.WIDE R168, R242, 0x4, R168 ;  /* 0x00000004f2a87825 */ /* 0x000fc800078e02a8 */
[C---:B------:R-:W-:Y:S01]  /*516c0*/  IMAD.WIDE R136, R242.reuse, 0x4, R136 ;  /* 0x00000004f2887825 */ /* 0x040fe200078e0288 */
[----:B------:R-:W-:Y:S04]  /*516d0*/  STL.64 [R1+0x3068], R168 ;  /* 0x003068a801007387 */ /* 0x000fe80000100a00 */
[----:B------:R5:W-:Y:S04]  /*516e0*/  STL.64 [R1+0x3060], R136 ;  /* 0x0030608801007387 */ /* 0x000be80000100a00 */
[----:B------:R-:W-:Y:S04]  /*516f0*/  LDGSTS.E [R2+0x38200], desc[UR32][R168.64], P0 ;  /* 0x38200000a8027fae */ /* 0x000fe80008121860 */
[----:B------:R5:W-:Y:S01]  /*51700*/  LDGSTS.E [R2+0x38a00], desc[UR32][R136.64], P0 ;  /* 0x38a0000088027fae */ /* 0x000be20008121860 */
[----:B------:R-:W-:-:S04]  /*51710*/  IMAD.WIDE R152, R242, 0x4, R152 ;  /* 0x00000004f2987825 */ /* 0x000fc800078e0298 */
[C---:B------:R-:W-:Y:S01]  /*51720*/  IMAD.WIDE R160, R242.reuse, 0x4, R160 ;  /* 0x00000004f2a07825 */ /* 0x040fe200078e02a0 */
[----:B------:R5:W-:Y:S03]  /*51730*/  STL.64 [R1+0x3058], R152 ;  /* 0x0030589801007387 */ /* 0x000be60000100a00 */
[C---:B------:R-:W-:Y:S01]  /*51740*/  IMAD.WIDE R158, R242.reuse, 0x4, R158 ;  /* 0x00000004f29e7825 */ /* 0x040fe200078e029e */
[----:B------:R5:W-:Y:S03]  /*51750*/  STL.64 [R1+0x3050], R160 ;  /* 0x003050a001007387 */ /* 0x000be60000100a00 */
[----:B------:R-:W-:Y:S01]  /*51760*/  IMAD.WIDE R144, R242, 0x4, R144 ;  /* 0x00000004f2907825 */ /* 0x000fe200078e0290 */
        /* <DEDUP_REMOVED lines=8> */
[----:B------:R-:W-:Y:S04]  /*517f0*/  STL.64 [R1+0x2fe8], R46 ;  /* 0x002fe82e01007387 */ /* 0x000fe80000100a00 */
[----:B-1----:R-:W5:Y:S04]  /*51800*/  LDL.LU.64 R10, [R1+0x5528] ;  /* 0x00552800010a7983 */ /* 0x002f680000300a00 */
[----:B------:R-:W-:Y:S04]  /*51810*/  STL.64 [R1+0x2fe0], R30 ;  /* 0x002fe01e01007387 */ /* 0x000fe80000100a00 */
[----:B------:R-:W5:Y:S04]  /*51820*/  LDL.LU.64 R26, [R1+0x5520] ;  /* 0x00552000011a7983 */ /* 0x000f680000300a00 */
[----:B------:R1:W-:Y:S04]  /*51830*/  STL.64 [R1+0x2fc8], R14 ;  /* 0x002fc80e01007387 */ /* 0x0003e80000100a00 */
[----:B------:R-:W5:Y:S04]  /*51840*/  LDL.LU.64 R42, [R1+0x5518] ;  /* 0x00551800012a7983 */ /* 0x000f680000300a00 */
[----:B------:R1:W-:Y:S04]  /*51850*/  STL.64 [R1+0x2fc0], R12 ;  /* 0x002fc00c01007387 */ /* 0x0003e80000100a00 */
[----:B------:R-:W5:Y:S04]  /*51860*/  LDL.LU.64 R58, [R1+0x5510] ;  /* 0x00551000013a7983 */ /* 0x000f680000300a00 */
[----:B------:R-:W5:Y:S04]  /*51870*/  LDL.LU.64 R74, [R1+0x5508] ;  /* 0x00550800014a7983 */ /* 0x000f680000300a00 */
[----:B------:R-:W5:Y:S04]  /*51880*/  LDL.LU.64 R90, [R1+0x5500] ;  /* 0x00550000015a7983 */ /* 0x000f680000300a00 */
[----:B------:R-:W5:Y:S04]  /*51890*/  LDL.LU.64 R106, [R1+0x54f8] ;  /* 0x0054f800016a7983 */ /* 0x000f680000300a00 */
[----:B------:R-:W5:Y:S04]  /*518a0*/  LDL.LU.64 R122, [R1+0x54f0] ;  /* 0x0054f000017a7983 */ /* 0x000f680000300a00 */
[----:B------:R-:W5:Y:S04]  /*518b0*/  LDL.LU.64 R138, [R1+0x54e8] ;  /* 0x0054e800018a7983 */ /* 0x000f680000300a00 */
[----:B------:R-:W5:Y:S04]  /*518c0*/  LDL.LU.64 R154, [R1+0x54e0] ;  /* 0x0054e000019a7983 */ /* 0x000f680000300a00 */
[----:B--2---:R-:W2:Y:S04]  /*518d0*/  LDL.LU.64 R172, [R1+0xc38] ;  /* 0x000c380001ac7983 */ /* 0x004ea80000300a00 */
[----:B---3--:R-:W3:Y:S04]  /*518e0*/  LDL.LU.64 R72, [R1+0xc00] ;  /* 0x000c000001487983 */ /* 0x008ee80000300a00 */
[----:B----4-:R-:W4:Y:S04]  /*518f0*/  LDL.LU.64 R88, [R1+0xbc8] ;  /* 0x000bc80001587983 */ /* 0x010f280000300a00 */
[----:B------:R-:W2:Y:S04]  /*51900*/  LDL.LU.64 R104, [R1+0xb90] ;  /* 0x000b900001687983 */ /* 0x000ea80000300a00 */
[----:B-----5:R-:W5:Y:S04]  /*51910*/  LDL.LU.64 R120, [R1+0xb58] ;  /* 0x000b580001787983 */ /* 0x020f680000300a00 */
[----:B------:R-:W5:Y:S04]  /*51920*/  LDL.LU.64 R136, [R1+0xb20] ;  /* 0x000b200001887983 */ /* 0x000f680000300a00 */
[----:B------:R1:W-:Y:S04]  /*51930*/  LDGSTS.E [R2+0x39200], desc[UR32][R152.64], P0 ;  /* 0x3920000098027fae */ /* 0x0003e80008121860 */
[----:B------:R-:W-:Y:S04]  /*51940*/  LDGSTS.E [R2+0x39a00], desc[UR32][R160.64], P0 ;  /* 0x39a00000a0027fae */ /* 0x000fe80008121860 */
[----:B------:R-:W-:Y:S04]  /*51950*/  LDGSTS.E [R2+0x3a200], desc[UR32][R158.64], P0 ;  /* 0x3a2000009e027fae */ /* 0x000fe80008121860 */
[----:B------:R-:W1:Y:S04]  /*51960*/  LDL.LU.64 R152, [R1+0xae8] ;  /* 0x000ae80001987983 */ /* 0x000e680000300a00 */
        /* <DEDUP_REMOVED lines=19> */
[----:B------:R-:W-:-:S03]  /*51aa0*/  LOP3.LUT R243, R243, 0x3f, RZ, 0xc0, !PT ;  /* 0x0000003ff3f37812 */ /* 0x000fc600078ec0ff */
[----:B------:R1:W-:Y:S01]  /*51ab0*/  LDGSTS.E [R2+0x3fa00], desc[UR32][R12.64], P0 ;  /* 0x3fa000000c027fae */ /* 0x0003e20008121860 */
[----:B---3--:R-:W-:-:S04]  /*51ac0*/  IMAD.WIDE R72, R242, 0x4, R72 ;  /* 0x00000004f2487825 */ /* 0x008fc800078e0248 */
[C---:B----4-:R-:W-:Y:S01]  /*51ad0*/  IMAD.WIDE R88, R242.reuse, 0x4, R88 ;  /* 0x00000004f2587825 */ /* 0x050fe200078e0258 */
[----:B------:R3:W-:Y:S03]  /*51ae0*/  STL.64 [R1+0x738], R72 ;  /* 0x0007384801007387 */ /* 0x0007e60000100a00 */
[C---:B--2---:R-:W-:Y:S01]  /*51af0*/  IMAD.WIDE R104, R242.reuse, 0x4, R104 ;  /* 0x00000004f2687825 */ /* 0x044fe200078e0268 */
[----:B------:R2:W-:Y:S03]  /*51b00*/  STL.64 [R1+0x740], R88 ;  /* 0x0007405801007387 */ /* 0x0005e60000100a00 */
[C---:B-----5:R-:W-:Y:S01]  /*51b10*/  IMAD.WIDE R120, R242.reuse, 0x4, R120 ;  /* 0x00000004f2787825 */ /* 0x060fe200078e0278 */
[----:B------:R-:W4:Y:S03]  /*51b20*/  LDL.LU.64 R178, [R1+0x8b8] ;  /* 0x0008b80001b27983 */ /* 0x000f260000300a00 */
[C---:B------:R-:W-:Y:S01]  /*51b30*/  IMAD.WIDE R136, R242.reuse, 0x4, R136 ;  /* 0x00000004f2887825 */ /* 0x040fe200078e0288 */
[----:B------:R5:W-:Y:S04]  /*51b40*/  STL.64 [R1+0x770], R104 ;  /* 0x0007706801007387 */ /* 0x000be80000100a00 */
[----:B------:R-:W3:Y:S01]  /*51b50*/  LDL.LU.64 R176, [R1+0x880] ;  /* 0x0008800001b07983 */ /* 0x000ee20000300a00 */
[----:B------:R-:W-:-:S03]  /*51b60*/  IMAD.WIDE R124, R242, 0x4, R172 ;  /* 0x00000004f27c7825 */ /* 0x000fc600078e02ac */
[----:B------:R5:W-:Y:S04]  /*51b70*/  STL.64 [R1+0x7a8], R120 ;  /* 0x0007a87801007387 */ /* 0x000be80000100a00 */
[----:B------:R-:W2:Y:S04]  /*51b80*/  LDL.LU.64 R174, [R1+0x848] ;  /* 0x0008480001ae7983 */ /* 0x000ea80000300a00 */
[----:B------:R5:W-:Y:S01]  /*51b90*/  STL.64 [R1+0x7e0], R136 ;  /* 0x0007e08801007387 */ /* 0x000be20000100a00 */
[----:B-1----:R-:W-:-:S03]  /*51ba0*/  IMAD.WIDE R152, R242, 0x4, R152 ;  /* 0x00000004f2987825 */ /* 0x002fc600078e0298 */
[----:B------:R-:W5:Y:S01]  /*51bb0*/  LDL.LU.64 R172, [R1+0x810] ;  /* 0x0008100001ac7983 */ /* 0x000f620000300a00 */
[----:B------:R-:W-:-:S03]  /*51bc0*/  IMAD.WIDE R168, R242, 0x4, R168 ;  /* 0x00000004f2a87825 */ /* 0x000fc600078e02a8 */
[----:B------:R1:W-:Y:S04]  /*51bd0*/  STL.64 [R1+0x818], R152 ;  /* 0x0008189801007387 */ /* 0x0003e80000100a00 */
[----:B------:R-:W5:Y:S04]  /*51be0*/  LDL.LU.64 R194, [R1+0x7d8] ;  /* 0x0007d80001c27983 */ /* 0x000f680000300a00 */
[----:B------:R-:W5:Y:S04]  /*51bf0*/  LDL.LU.64 R190, [R1+0x7a0] ;  /* 0x0007a00001be7983 */ /* 0x000f680000300a00 */
[----:B------:R1:W-:Y:S04]  /*51c00*/  STL.64 [R1+0x850], R168 ;  /* 0x000850a801007387 */ /* 0x0003e80000100a00 */
[----:B------:R-:W5:Y:S01]  /*51c10*/  LDL.LU.64 R188, [R1+0x768] ;  /* 0x0007680001bc7983 */ /* 0x000f620000300a00 */
[----:B------:R-:W-:-:S04]  /*51c20*/  IMAD.WIDE R248, R242, 0x4, R248 ;  /* 0x00000004f2f87825 */ /* 0x000fc800078e02f8 */
[C---:B------:R-:W-:Y:S01]  /*51c30*/  IMAD.WIDE R246, R242.reuse, 0x4, R246 ;  /* 0x00000004f2f67825 */ /* 0x040fe200078e02f6 */
[----:B------:R-:W-:Y:S03]  /*51c40*/  STL.64 [R1+0x888], R248 ;  /* 0x000888f801007387 */ /* 0x000fe60000100a00 */
[C---:B------:R-:W-:Y:S01]  /*51c50*/  IMAD.WIDE R244, R242.reuse, 0x4, R244 ;  /* 0x00000004f2f47825 */ /* 0x040fe200078e02f4 */
[----:B------:R-:W5:Y:S03]  /*51c60*/  LDL.LU.64 R192, [R1+0x730] ;  /* 0x0007300001c07983 */ /* 0x000f660000300a00 */
[C---:B------:R-:W-:Y:S01]  /*51c70*/  IMAD.WIDE R240, R242.reuse, 0x4, R240 ;  /* 0x00000004f2f07825 */ /* 0x040fe200078e02f0 */
[----:B------:R-:W-:Y:S03]  /*51c80*/  STL.64 [R1+0x8c0], R246 ;  /* 0x0008c0f601007387 */ /* 0x000fe60000100a00 */
[----:B------:R-:W-:-:S02]  /*51c90*/  IMAD.WIDE R230, R242, 0x4, R186 ;  /* 0x00000004f2e67825 */ /* 0x000fc400078e02ba */
[----:B------:R-:W5:Y:S02]  /*51ca0*/  LDL.LU.64 R186, [R1+0x6f0] ;  /* 0x0006f00001ba7983 */ /* 0x000f640000300a00 */
[C---:B------:R-:W-:Y:S02]  /*51cb0*/  IMAD.WIDE R228, R242.reuse, 0x4, R184 ;  /* 0x00000004f2e47825 */ /* 0x040fe400078e02b8 */
[----:B------:R-:W-:Y:S02]  /*51cc0*/  STL.64 [R1+0x8f8], R244 ;  /* 0x0008f8f401007387 */ /* 0x000fe40000100a00 */
[C---:B------:R-:W-:Y:S02]  /*51cd0*/  IMAD.WIDE R226, R242.reuse, 0x4, R182 ;  /* 0x00000004f2e27825 */ /* 0x040fe400078e02b6 */
[----:B------:R-:W5:Y:S02]  /*51ce0*/  LDL.LU.64 R184, [R1+0x6b8] ;  /* 0x0006b80001b87983 */ /* 0x000f640000300a00 */
[----:B------:R-:W-:-:S02]  /*51cf0*/  IMAD.WIDE R224, R242, 0x4, R180 ;  /* 0x00000004f2e07825 */ /* 0x000fc400078e02b4 */
[----:B------:R-:W-:Y:S04]  /*51d00*/  STL.64 [R1+0x930], R240 ;  /* 0x000930f001007387 */ /* 0x000fe80000100a00 */
[----:B------:R-:W5:Y:S04]  /*51d10*/  LDL.LU.64 R182, [R1+0x680] ;  /* 0x0006800001b67983 */ /* 0x000f680000300a00 */
[----:B------:R-:W5:Y:S04]  /*51d20*/  LDL.LU.64 R180, [R1+0x648] ;  /* 0x0006480001b47983 */ /* 0x000f680000300a00 */
[----:B------:R-:W-:Y:S01]  /*51d30*/  STL.64 [R1+0x968], R230 ;  /* 0x000968e601007387 */ /* 0x000fe20000100a00 */
[----:B----4-:R-:W-:-:S03]  /*51d40*/  IMAD.WIDE R222, R242, 0x4, R178 ;  /* 0x00000004f2de7825 */ /* 0x010fc600078e02b2 */
[----:B------:R-:W4:Y:S04]  /*51d50*/  LDL.LU.64 R178, [R1+0x610] ;  /* 0x0006100001b27983 */ /* 0x000f280000300a00 */
[----:B------:R-:W-:Y:S01]  /*51d60*/  STL.64 [R1+0x960], R228 ;  /* 0x000960e401007387 */ /* 0x000fe20000100a00 */
[----:B---3--:R-:W-:-:S03]  /*51d70*/  IMAD.WIDE R220, R242, 0x4, R176 ;  /* 0x00000004f2dc7825 */ /* 0x008fc600078e02b0 */
[----:B------:R-:W3:Y:S04]  /*51d80*/  LDL.LU.64 R176, [R1+0x5d8] ;  /* 0x0005d80001b07983 */ /* 0x000ee80000300a00 */
[----:B------:R-:W-:Y:S01]  /*51d90*/  STL.64 [R1+0x998], R226 ;  /* 0x000998e201007387 */ /* 0x000fe20000100a00 */
[----:B--2---:R-:W-:-:S03]  /*51da0*/  IMAD.WIDE R218, R242, 0x4, R174 ;  /* 0x00000004f2da7825 */ /* 0x004fc600078e02ae */
[----:B------:R-:W2:Y:S04]  /*51db0*/  LDL.LU.64 R174, [R1+0x5a0] ;  /* 0x0005a00001ae7983 */ /* 0x000ea80000300a00 */
[----:B------:R-:W-:Y:S01]  /*51dc0*/  STL.64 [R1+0x9d0], R224 ;  /* 0x0009d0e001007387 */ /* 0x000fe20000100a00 */
[----:B-----5:R-:W-:-:S03]  /*51dd0*/  IMAD.WIDE R216, R242, 0x4, R172 ;  /* 0x00000004f2d87825 */ /* 0x020fc600078e02ac */
[----:B------:R-:W5:Y:S04]  /*51de0*/  LDL.LU.64 R172, [R1+0x568] ;  /* 0x0005680001ac7983 */ /* 0x000f680000300a00 */
[----:B------:R-:W-:Y:S04]  /*51df0*/  STL.64 [R1+0xa08], R222 ;  /* 0x000a08de01007387 */ /* 0x000fe80000100a00 */
[----:B------:R-:W-:Y:S01]  /*51e00*/  STL.64 [R1+0xa18], R220 ;  /* 0x000a18dc01007387 */ /* 0x000fe20000100a00 */
[----:B------:R-:W-:-:S03]  /*51e10*/  IMAD.WIDE R212, R242, 0x4, R190 ;  /* 0x00000004f2d47825 */ /* 0x000fc600078e02be */
[----:B------:R-:W5:Y:S04]  /*51e20*/  LDL.LU.64 R190, [R1+0x530] ;  /* 0x0005300001be7983 */ /* 0x000f680000300a00 */
[----:B------:R-:W-:Y:S01]  /*51e30*/  STL.64 [R1+0xa40], R218 ;  /* 0x000a40da01007387 */ /* 0x000fe20000100a00 */
[----:B------:R-:W-:-:S03]  /*51e40*/  IMAD.WIDE R210, R242, 0x4, R188 ;  /* 0x00000004f2d27825 */ /* 0x000fc600078e02bc */
[----:B------:R-:W5:Y:S01]  /*51e50*/  LDL.LU.64 R188, [R1+0x4f0] ;  /* 0x0004f00001bc7983 */ /* 0x000f620000300a00 */
[----:B------:R-:W-:-:S03]  /*51e60*/  IMAD.WIDE R214, R242, 0x4, R194 ;  /* 0x00000004f2d67825 */ /* 0x000fc600078e02c2 */
[----:B------:R-:W-:Y:S01]  /*51e70*/  STL.64 [R1+0xa78], R216 ;  /* 0x000a78d801007387 */ /* 0x000fe20000100a00 */
[----:B------:R-:W-:-:S03]  /*51e80*/  IMAD.WIDE R208, R242, 0x4, R192 ;  /* 0x00000004f2d07825 */ /* 0x000fc600078e02c0 */
[----:B------:R-:W-:Y:S01]  /*51e90*/  STL.64 [R1+0xae8], R214 ;  /* 0x000ae8d601007387 */ /* 0x000fe20000100a00 */
[----:B------:R-:W-:-:S03]  /*51ea0*/  IMAD.WIDE R206, R242, 0x4, R186 ;  /* 0x00000004f2ce7825 */ /* 0x000fc600078e02ba */
[----:B------:R-:W5:Y:S04]  /*51eb0*/  LDL.LU.64 R186, [R1+0x4b8] ;  /* 0x0004b80001ba7983 */ /* 0x000f680000300a00 */
[----:B------:R-:W-:Y:S01]  /*51ec0*/  STL.64 [R1+0xb20], R212 ;  /* 0x000b20d401007387 */ /* 0x000fe20000100a00 */
[----:B------:R-:W-:-:S03]  /*51ed0*/  IMAD.WIDE R204, R242, 0x4, R184 ;  /* 0x00000004f2cc7825 */ /* 0x000fc600078e02b8 */
[----:B------:R-:W5:Y:S04]  /*51ee0*/  LDL.LU.64 R184, [R1+0x480] ;  /* 0x0004800001b87983 */ /* 0x000f680000300a00 */
[----:B------:R-:W-:Y:S01]  /*51ef0*/  STL.64 [R1+0xb58], R210 ;  /* 0x000b58d201007387 */ /* 0x000fe20000100a00 */
[----:B------:R-:W-:-:S03]  /*51f00*/  IMAD.WIDE R202, R242, 0x4, R182 ;  /* 0x00000004f2ca7825 */ /* 0x000fc600078e02b6 */
[----:B------:R-:W-:Y:S01]  /*51f10*/  STL.64 [R1+0xb90], R208 ;  /* 0x000b90d001007387 */ /* 0x000fe20000100a00 */
[----:B------:R-:W-:-:S03]  /*51f20*/  IMAD.WIDE R200, R242, 0x4, R180 ;  /* 0x00000004f2c87825 */ /* 0x000fc600078e02b4 */
[----:B------:R-:W5:Y:S04]  /*51f30*/  LDL.LU.64 R182, [R1+0x440] ;  /* 0x0004400001b67983 */ /* 0x000f680000300a00 */
[----:B------:R-:W-:Y:S04]  /*51f40*/  STL.64 [R1+0xc00], R206 ;  /* 0x000c00ce01007387 */ /* 0x000fe80000100a00 */
[----:B------:R-:W5:Y:S04]  /*51f50*/  LDL.LU.64 R180, [R1+0x400] ;  /* 0x0004000001b47983 */ /* 0x000f680000300a00 */
[----:B------:R-:W-:Y:S04]  /*51f60*/  STL.64 [R1+0xc38], R204 ;  /* 0x000c38cc01007387 */ /* 0x000fe80000100a00 */
[----:B------:R-:W-:Y:S01]  /*51f70*/  STL.64 [R1+0x1ee8], R202 ;  /* 0x001ee8ca01007387 */ /* 0x000fe20000100a00 */
[----:B----4-:R-:W-:-:S03]  /*51f80*/  IMAD.WIDE R198, R242, 0x4, R178 ;  /* 0x00000004f2c67825 */ /* 0x010fc600078e02b2 */
[----:B------:R-:W4:Y:S01]  /*51f90*/  LDL.LU.64 R178, [R1+0x3c0] ;  /* 0x0003c00001b27983 */ /* 0x000f220000300a00 */
[----:B---3--:R-:W-:-:S03]  /*51fa0*/  IMAD.WIDE R196, R242, 0x4, R176 ;  /* 0x00000004f2c47825 */ /* 0x008fc600078e02b0 */
[----:B------:R-:W3:Y:S04]  /*51fb0*/  LDL.LU.64 R176, [R1+0x380] ;  /* 0x0003800001b07983 */ /* 0x000ee80000300a00 */
[----:B------:R-:W-:Y:S01]  /*51fc0*/  STL.64 [R1+0x1f00], R200 ;  /* 0x001f00c801007387 */ /* 0x000fe20000100a00 */
[----:B--2---:R-:W-:-:S03]  /*51fd0*/  IMAD.WIDE R194, R242, 0x4, R174 ;  /* 0x00000004f2c27825 */ /* 0x004fc600078e02ae */
[----:B------:R-:W2:Y:S01]  /*51fe0*/  LDL.LU.64 R174, [R1+0x340] ;  /* 0x0003400001ae7983 */ /* 0x000ea20000300a00 */
[----:B-----5:R-:W-:-:S03]  /*51ff0*/  IMAD.WIDE R192, R242, 0x4, R172 ;  /* 0x00000004f2c07825 */ /* 0x020fc600078e02ac */
[----:B------:R-:W5:Y:S04]  /*52000*/  LDL.LU.64 R172, [R1+0x300] ;  /* 0x0003000001ac7983 */ /* 0x000f680000300a00 */
[----:B------:R-:W-:Y:S04]  /*52010*/  STL.64 [R1+0x1f08], R198 ;  /* 0x001f08c601007387 */ /* 0x000fe80000100a00 */
[----:B------:R-:W5:Y:S04]  /*52020*/  LDL.LU.64 R160, [R1+0x2c0] ;  /* 0x0002c00001a07983 */ /* 0x000f680000300a00 */
[----:B------:R-:W5:Y:S04]  /*52030*/  LDL.LU.64 R158, [R1+0x280] ;  /* 0x00028000019e7983 */ /* 0x000f680000300a00 */
[----:B------:R-:W-:Y:S01]  /*52040*/  STL.64 [R1+0x2218], R196 ;  /* 0x002218c401007387 */ /* 0x000fe20000100a00 */
[----:B------:R-:W-:-:S03]  /*52050*/  IMAD.WIDE R190, R242, 0x4, R190 ;  /* 0x00000004f2be7825 */ /* 0x000fc600078e02be */
[----:B------:R-:W5:Y:S04]  /*52060*/  LDL.LU.64 R14, [R1+0x240] ;  /* 0x00024000010e7983 */ /* 0x000f680000300a00 */
[----:B------:R-:W5:Y:S04]  /*52070*/  LDL.LU.64 R144, [R1+0x200] ;  /* 0x0002000001907983 */ /* 0x000f680000300a00 */
[----:B------:R-:W-:Y:S01]  /*52080*/  STL.64 [R1+0x2238], R194 ;  /* 0x002238c201007387 */ /* 0x000fe20000100a00 */
[----:B------:R-:W-:-:S03]  /*52090*/  IMAD.WIDE R188, R242, 0x4, R188 ;  /* 0x00000004f2bc7825 */ /* 0x000fc600078e02bc */
[----:B------:R-:W5:Y:S04]  /*520a0*/  LDL.LU.64 R142, [R1+0x1c0] ;  /* 0x0001c000018e7983 */ /* 0x000f680000300a00 */
[----:B------:R-:W5:Y:S04]  /*520b0*/  LDL.LU.64 R30, [R1+0x180] ;  /* 0x00018000011e7983 */ /* 0x000f680000300a00 */
[----:B------:R1:W-:Y:S04]  /*520c0*/  STL.64 [R1+0x2268], R192 ;  /* 0x002268c001007387 */ /* 0x0003e80000100a00 */
[----:B------:R-:W5:Y:S04]  /*520d0*/  LDL.LU.64 R126, [R1+0x140] ;  /* 0x00014000017e7983 */ /* 0x000f680000300a00 */
[----:B------:R-:W5:Y:S04]  /*520e0*/  LDL.LU.64 R110, [R1+0x100] ;  /* 0x00010000016e7983 */ /* 0x000f680000300a00 */
[----:B------:R1:W-:Y:S04]  /*520f0*/  STL.64 [R1+0x2488], R190 ;  /* 0x002488be01007387 */ /* 0x0003e80000100a00 */
[----:B------:R-:W5:Y:S04]  /*52100*/  LDL.LU.64 R46, [R1+0xc0] ;  /* 0x0000c000012e7983 */ /* 0x000f680000300a00 */
[----:B------:R-:W5:Y:S04]  /*52110*/  LDL.LU.64 R94, [R1+0x80] ;  /* 0x00008000015e7983 */ /* 0x000f680000300a00 */
[----:B------:R-:W-:Y:S04]  /*52120*/  STL.64 [R1+0x28c0], R188 ;  /* 0x0028c0bc01007387 */ /* 0x000fe80000100a00 */
[----:B------:R-:W5:Y:S04]  /*52130*/  LDL.LU.64 R62, [R1+0x40] ;  /* 0x00004000013e7983 */ /* 0x000f680000300a00 */
[----:B------:R-:W5:Y:S01]  /*52140*/  LDL.LU.64 R78, [R1] ;  /* 0x00000000014e7983 */ /* 0x000f620000300a00 */
[----:B------:R-:W-:-:S02]  /*52150*/  IMAD.SHL.U32 R243, R243, 0x4, RZ ;  /* 0x00000004f3f37824 */ /* 0x000fc400078e00ff */
[----:B------:R-:W-:-:S03]  /*52160*/  IMAD.WIDE R186, R242, 0x4, R186 ;  /* 0x00000004f2ba7825 */ /* 0x000fc600078e02ba */
[----:B------:R-:W-:Y:S01]  /*52170*/  LOP3.LUT R243, R243, 0x30, RZ, 0x3c, !PT ;  /* 0x00000030f3f37812 */ /* 0x000fe200078e3cff */
[C---:B------:R-:W-:Y:S01]  /*52180*/  IMAD.WIDE R184, R242.reuse, 0x4, R184 ;  /* 0x00000004f2b87825 */ /* 0x040fe200078e02b8 */
[----:B------:R-:W-:Y:S03]  /*52190*/  STL.64 [R1+0x28d0], R186 ;  /* 0x0028d0ba01007387 */ /* 0x000fe60000100a00 */
[C---:B------:R-:W-:Y:S01]  /*521a0*/  IMAD.WIDE R182, R242.reuse, 0x4, R182 ;  /* 0x00000004f2b67825 */ /* 0x040fe200078e02b6 */
[----:B------:R1:W-:Y:S03]  /*521b0*/  STL.64 [R1+0x28d8], R184 ;  /* 0x0028d8b801007387 */ /* 0x0003e60000100a00 */
[C---:B------:R-:W-:Y:S01]  /*521c0*/  IMAD.WIDE R180, R242.reuse, 0x4, R180 ;  /* 0x00000004f2b47825 */ /* 0x040fe200078e02b4 */
[----:B------:R1:W-:Y:S03]  /*521d0*/  STL.64 [R1+0x2b90], R182 ;  /* 0x002b90b601007387 */ /* 0x0003e60000100a00 */
[----:B------:R-:W-:Y:S01]  /*521e0*/  VIADD R243, R243, UR4 ;  /* 0x00000004f3f37c36 */ /* 0x000fe20008000000 */
[----:B------:R-:W-:Y:S04]  /*521f0*/  STL.64 [R1+0x2ba0], R180 ;  /* 0x002ba0b401007387 */ /* 0x000fe80000100a00 */
        /* <DEDUP_REMOVED lines=44> */
[----:B----4-:R-:W-:-:S04]  /*524c0*/  IMAD.WIDE R178, R242, 0x4, R178 ;  /* 0x00000004f2b27825 */ /* 0x010fc800078e02b2 */
[C---:B---3--:R-:W-:Y:S01]  /*524d0*/  IMAD.WIDE R176, R242.reuse, 0x4, R176 ;  /* 0x00000004f2b07825 */ /* 0x048fe200078e02b0 */
[----:B------:R-:W-:Y:S03]  /*524e0*/  STL.64 [R1+0x2e78], R178 ;  /* 0x002e78b201007387 */ /* 0x000fe60000100a00 */
[C---:B--2---:R-:W-:Y:S01]  /*524f0*/  IMAD.WIDE R174, R242.reuse, 0x4, R174 ;  /* 0x00000004f2ae7825 */ /* 0x044fe200078e02ae */
[----:B------:R-:W-:Y:S03]  /*52500*/  STL.64 [R1+0x2e70], R176 ;  /* 0x002e70b001007387 */ /* 0x000fe60000100a00 */
[C---:B-----5:R-:W-:Y:S01]  /*52510*/  IMAD.WIDE R172, R242.reuse, 0x4, R172 ;  /* 0x00000004f2ac7825 */ /* 0x060fe200078e02ac */
[----:B------:R-:W-:Y:S03]  /*52520*/  STL.64 [R1+0x2e68], R174 ;  /* 0x002e68ae01007387 */ /* 0x000fe60000100a00 */
[C---:B------:R-:W-:Y:S01]  /*52530*/  IMAD.WIDE R160, R242.reuse, 0x4, R160 ;  /* 0x00000004f2a07825 */ /* 0x040fe200078e02a0 */
[----:B------:R2:W-:Y:S03]  /*52540*/  STL.64 [R1+0x2e60], R172 ;  /* 0x002e60ac01007387 */ /* 0x0005e60000100a00 */
        /* <DEDUP_REMOVED lines=31> */
[----:B------:R4:W-:Y:S04]  /*52740*/  STL.64 [R1+0x2bd8], R44 ;  /* 0x002bd82c01007387 */ /* 0x0009e80000100a00 */
[----:B------:R-:W-:Y:S04]  /*52750*/  STL.64 [R1+0x2bd0], R30 ;  /* 0x002bd01e01007387 */ /* 0x000fe80000100a00 */
[----:B------:R5:W-:Y:S04]  /*52760*/  STL.64 [R1+0x2bc8], R28 ;  /* 0x002bc81c01007387 */ /* 0x000be80000100a00 */
[----:B------:R-:W-:Y:S04]  /*52770*/  STL.64 [R1+0x2bc0], R14 ;  /* 0x002bc00e01007387 */ /* 0x000fe80000100a00 */
[----:B------:R-:W5:Y:S04]  /*52780*/  LDL.LU.64 R72, [R1+0x54d8] ;  /* 0x0054d80001487983 */ /* 0x000f680000300a00 */
[----:B------:R5:W-:Y:S04]  /*52790*/  STL.64 [R1+0x2bb8], R12 ;  /* 0x002bb80c01007387 */ /* 0x000be80000100a00 */
[----:B------:R-:W5:Y:S04]  /*527a0*/  LDL.LU.64 R88, [R1+0x54d0] ;  /* 0x0054d00001587983 */ /* 0x000f680000300a00 */
[----:B------:R5:W-:Y:S04]  /*527b0*/  STL.64 [R1+0x2bb0], R10 ;  /* 0x002bb00a01007387 */ /* 0x000be80000100a00 */
[----:B------:R-:W5:Y:S04]  /*527c0*/  LDL.LU.64 R104, [R1+0x54c8] ;  /* 0x0054c80001687983 */ /* 0x000f680000300a00 */
[----:B------:R-:W5:Y:S04]  /*527d0*/  LDL.LU.64 R120, [R1+0x54c0] ;  /* 0x0054c00001787983 */ /* 0x000f680000300a00 */
[----:B------:R-:W4:Y:S04]  /*527e0*/  LDL.LU.64 R136, [R1+0x54b8] ;  /* 0x0054b80001887983 */ /* 0x000f280000300a00 */
[----:B-1----:R-:W5:Y:S04]  /*527f0*/  LDL.LU.64 R152, [R1+0x54b0] ;  /* 0x0054b00001987983 */ /* 0x002f680000300a00 */
[----:B------:R-:W4:Y:S04]  /*52800*/  LDL.LU.64 R168, [R1+0x54a8] ;  /* 0x0054a80001a87983 */ /* 0x000f280000300a00 */
[----:B------:R-:W5:Y:S04]  /*52810*/  LDL.LU.64 R192, [R1+0xc30] ;  /* 0x000c300001c07983 */ /* 0x000f680000300a00 */
[----:B------:R-:W3:Y:S04]  /*52820*/  LDL.LU.64 R248, [R1+0xbf8] ;  /* 0x000bf80001f87983 */ /* 0x000ee80000300a00 */
[----:B------:R-:W-:Y:S04]  /*52830*/  LDGSTS.E [R243+0x33300], desc[UR32][R178.64], P0 ;  /* 0x33300000b2f37fae */ /* 0x000fe80008121860 */
[----:B------:R-:W-:Y:S04]  /*52840*/  LDGSTS.E [R243+0x33b00], desc[UR32][R176.64], P0 ;  /* 0x33b00000b0f37fae */ /* 0x000fe80008121860 */
[----:B------:R-:W4:Y:S04]  /*52850*/  LDL.LU.64 R190, [R1+0xbc0] ;  /* 0x000bc00001be7983 */ /* 0x000f280000300a00 */
[----:B------:R-:W-:Y:S04]  /*52860*/  LDGSTS.E [R243+0x34300], desc[UR32][R174.64], P0 ;  /* 0x34300000aef37fae */ /* 0x000fe80008121860 */
[----:B------:R-:W5:Y:S04]  /*52870*/  LDL.LU.64 R184, [R1+0xb88] ;  /* 0x000b880001b87983 */ /* 0x000f680000300a00 */
[----:B------:R-:W-:Y:S04]  /*52880*/  LDGSTS.E [R243+0x34b00], desc[UR32][R172.64], P0 ;  /* 0x34b00000acf37fae */ /* 0x000fe80008121860 */
[----:B------:R-:W4:Y:S04]  /*52890*/  LDL.LU.64 R182, [R1+0xb50] ;  /* 0x000b500001b67983 */ /* 0x000f280000300a00 */
[----:B------:R-:W-:Y:S04]  /*528a0*/  LDGSTS.E [R243+0x35300], desc[UR32][R160.64], P0 ;  /* 0x35300000a0f37fae */ /* 0x000fe80008121860 */
[----:B--2---:R-:W2:Y:S04]  /*528b0*/  LDL.LU.64 R172, [R1+0xb18] ;  /* 0x000b180001ac7983 */ /* 0x004ea80000300a00 */
[----:B------:R-:W2:Y:S04]  /*528c0*/  LDL.LU.64 R244, [R1+0xae0] ;  /* 0x000ae00001f47983 */ /* 0x000ea80000300a00 */
        /* <DEDUP_REMOVED lines=18> */
[----:B------:R-:W-:Y:S04]  /*529f0*/  LDGSTS.E [R243+0x3ab00], desc[UR32][R78.64], P0 ;  /* 0x3ab000004ef37fae */ /* 0x000fe80008121860 */
[----:B------:R-:W-:Y:S04]  /*52a00*/  LDGSTS.E [R243+0x3b300], desc[UR32][R76.64], P0 ;  /* 0x3b3000004cf37fae */ /* 0x000fe80008121860 */
[----:B------:R-:W-:Y:S04]  /*52a10*/  LDGSTS.E [R243+0x3bb00], desc[UR32][R62.64], P0 ;  /* 0x3bb000003ef37fae */ /* 0x000fe80008121860 */
[----:B------:R-:W-:Y:S04]  /*52a20*/  LDGSTS.E [R243+0x3c300], desc[UR32][R60.64], P0 ;  /* 0x3c3000003cf37fae */ /* 0x000fe80008121860 */
[----:B------:R-:W-:Y:S04]  /*52a30*/  LDGSTS.E [R243+0x3cb00], desc[UR32][R46.64], P0 ;  /* 0x3cb000002ef37fae */ /* 0x000fe80008121860 */
[----:B------:R1:W-:Y:S04]  /*52a40*/  LDGSTS.E [R243+0x3d300], desc[UR32][R44.64], P0 ;  /* 0x3d3000002cf37fae */ /* 0x0003e80008121860 */
[----:B------:R-:W-:Y:S04]  /*52a50*/  LDGSTS.E [R243+0x3db00], desc[UR32][R30.64], P0 ;  /* 0x3db000001ef37fae */ /* 0x000fe80008121860 */
[----:B------:R1:W-:Y:S04]  /*52a60*/  LDGSTS.E [R243+0x3e300], desc[UR32][R28.64], P0 ;  /* 0x3e3000001cf37fae */ /* 0x0003e80008121860 */
[----:B------:R-:W-:Y:S04]  /*52a70*/  LDGSTS.E [R243+0x3eb00], desc[UR32][R14.64], P0 ;  /* 0x3eb000000ef37fae */ /* 0x000fe80008121860 */
[----:B------:R1:W-:Y:S04]  /*52a80*/  LDGSTS.E [R243+0x3f300], desc[UR32][R12.64], P0 ;  /* 0x3f3000000cf37fae */ /* 0x0003e80008121860 */
[----:B------:R1:W-:Y:S01]  /*52a90*/  LDGSTS.E [R243+0x3fb00], desc[UR32][R10.64], P0 ;  /* 0x3fb000000af37fae */ /* 0x0003e20008121860 */
[----:B---3--:R-:W-:-:S03]  /*52aa0*/  IMAD.WIDE R90, R242, 0x4, R248 ;  /* 0x00000004f25a7825 */ /* 0x008fc600078e02f8 */
[----:B------:R-:W3:Y:S01]  /*52ab0*/  LDL.LU.64 R248, [R1+0x8e8] ;  /* 0x0008e80001f87983 */ /* 0x000ee20000300a00 */
[----:B-----5:R-:W-:-:S03]  /*52ac0*/  IMAD.WIDE R106, R242, 0x4, R184 ;  /* 0x00000004f26a7825 */ /* 0x020fc600078e02b8 */
[----:B------:R-:W5:Y:S01]  /*52ad0*/  LDL.LU.64 R184, [R1+0x8b0] ;  /* 0x0008b00001b87983 */ /* 0x000f620000300a00 */
[----:B----4-:R-:W-:-:S04]  /*52ae0*/  IMAD.WIDE R92, R242, 0x4, R190 ;  /* 0x00000004f25c7825 */ /* 0x010fc800078e02be */
[----:B------:R-:W-:-:S04]  /*52af0*/  IMAD.WIDE R122, R242, 0x4, R182 ;  /* 0x00000004f27a7825 */ /* 0x000fc800078e02b6 */
[C---:B--2---:R-:W-:Y:S02]  /*52b00*/  IMAD.WIDE R126, R242.reuse, 0x4, R172 ;  /* 0x00000004f27e7825 */ /* 0x044fe400078e02ac */
[----:B------:R-:W2:Y:S02]  /*52b10*/  LDL.LU.64 R172, [R1+0x878] ;  /* 0x0008780001ac7983 */ /* 0x000ea40000300a00 */
[C---:B------:R-:W-:Y:S02]  /*52b20*/  IMAD.WIDE R244, R242.reuse, 0x4, R244 ;  /* 0x00000004f2f47825 */ /* 0x040fe400078e02f4 */
[----:B------:R-:W4:Y:S02]  /*52b30*/  LDL.LU.64 R182, [R1+0x840] ;  /* 0x0008400001b67983 */ /* 0x000f240000300a00 */
[C---:B------:R-:W-:Y:S02]  /*52b40*/  IMAD.WIDE R240, R242.reuse, 0x4, R240 ;  /* 0x00000004f2f07825 */ /* 0x040fe400078e02f0 */
[----:B------:R-:W4:Y:S02]  /*52b50*/  LDL.LU.64 R190, [R1+0x808] ;  /* 0x0008080001be7983 */ /* 0x000f240000300a00 */
[----:B------:R-:W-:-:S04]  /*52b60*/  IMAD.WIDE R230, R242, 0x4, R188 ;  /* 0x00000004f2e67825 */ /* 0x000fc800078e02bc */
[C---:B------:R-:W-:Y:S02]  /*52b70*/  IMAD.WIDE R228, R242.reuse, 0x4, R180 ;  /* 0x00000004f2e47825 */ /* 0x040fe400078e02b4 */
[----:B------:R-:W4:Y:S02]  /*52b80*/  LDL.LU.64 R180, [R1+0x7d0] ;  /* 0x0007d00001b47983 */ /* 0x000f240000300a00 */
[C---:B------:R-:W-:Y:S02]  /*52b90*/  IMAD.WIDE R226, R242.reuse, 0x4, R178 ;  /* 0x00000004f2e27825 */ /* 0x040fe400078e02b2 */
[----:B------:R-:W-:Y:S04]  /*52ba0*/  STL.64 [R1+0x730], R244 ;  /* 0x000730f401007387 */ /* 0x000fe80000100a00 */
[----:B------:R-:W4:Y:S01]  /*52bb0*/  LDL.LU.64 R178, [R1+0x798] ;  /* 0x0007980001b27983 */ /* 0x000f220000300a00 */
[----:B------:R-:W-:-:S03]  /*52bc0*/  IMAD.WIDE R222, R242, 0x4, R176 ;  /* 0x00000004f2de7825 */ /* 0x000fc600078e02b0 */
[----:B------:R-:W-:Y:S04]  /*52bd0*/  STL.64 [R1+0x768], R240 ;  /* 0x000768f001007387 */ /* 0x000fe80000100a00 */
[----:B------:R-:W4:Y:S01]  /*52be0*/  LDL.LU.64 R188, [R1+0x760] ;  /* 0x0007600001bc7983 */ /* 0x000f220000300a00 */
[----:B------:R-:W-:-:S03]  /*52bf0*/  IMAD.WIDE R224, R242, 0x4, R186 ;  /* 0x00000004f2e07825 */ /* 0x000fc600078e02ba */
[----:B------:R-:W-:Y:S01]  /*52c00*/  STL.64 [R1+0x7a0], R230 ;  /* 0x0007a0e601007387 */ /* 0x000fe20000100a00 */
[----:B------:R-:W-:-:S03]  /*52c10*/  IMAD.WIDE R220, R242, 0x4, R174 ;  /* 0x00000004f2dc7825 */ /* 0x000fc600078e02ae */
[----:B------:R-:W4:Y:S01]  /*52c20*/  LDL.LU.64 R176, [R1+0x728] ;  /* 0x0007280001b07983 */ /* 0x000f220000300a00 */
[----:B------:R-:W-:-:S03]  /*52c30*/  IMAD.WIDE R218, R242, 0x4, R246 ;  /* 0x00000004f2da7825 */ /* 0x000fc600078e02f6 */
[----:B------:R-:W-:Y:S04]  /*52c40*/  STL.64 [R1+0x7d8], R228 ;  /* 0x0007d8e401007387 */ /* 0x000fe80000100a00 */
[----:B------:R-:W4:Y:S04]  /*52c50*/  LDL.LU.64 R174, [R1+0x6e8] ;  /* 0x0006e80001ae7983 */ /* 0x000f280000300a00 */
[----:B------:R-:W-:Y:S04]  /*52c60*/  STL.64 [R1+0x810], R226 ;  /* 0x000810e201007387 */ /* 0x000fe80000100a00 */
[----:B------:R-:W4:Y:S04]  /*52c70*/  LDL.LU.64 R186, [R1+0x6b0] ;  /* 0x0006b00001ba7983 */ /* 0x000f280000300a00 */
[----:B------:R-:W4:Y:S04]  /*52c80*/  LDL.LU.64 R246, [R1+0x678] ;  /* 0x0006780001f67983 */ /* 0x000f280000300a00 */
[----:B------:R-:W-:Y:S01]  /*52c90*/  STL.64 [R1+0x848], R224 ;  /* 0x000848e001007387 */ /* 0x000fe20000100a00 */
[----:B---3--:R-:W-:-:S03]  /*52ca0*/  IMAD.WIDE R216, R242, 0x4, R248 ;  /* 0x00000004f2d87825 */ /* 0x008fc600078e02f8 */
[----:B------:R-:W3:Y:S04]  /*52cb0*/  LDL.LU.64 R248, [R1+0x640] ;  /* 0x0006400001f87983 */ /* 0x000ee80000300a00 */
[----:B------:R-:W-:Y:S01]  /*52cc0*/  STL.64 [R1+0x880], R222 ;  /* 0x000880de01007387 */ /* 0x000fe20000100a00 */
[----:B-----5:R-:W-:-:S03]  /*52cd0*/  IMAD.WIDE R214, R242, 0x4, R184 ;  /* 0x00000004f2d67825 */ /* 0x020fc600078e02b8 */
[----:B------:R-:W5:Y:S04]  /*52ce0*/  LDL.LU.64 R184, [R1+0x608] ;  /* 0x0006080001b87983 */ /* 0x000f680000300a00 */
[----:B------:R-:W-:Y:S01]  /*52cf0*/  STL.64 [R1+0x8b8], R220 ;  /* 0x0008b8dc01007387 */ /* 0x000fe20000100a00 */
[----:B--2---:R-:W-:-:S03]  /*52d00*/  IMAD.WIDE R212, R242, 0x4, R172 ;  /* 0x00000004f2d47825 */ /* 0x004fc600078e02ac */
[----:B------:R-:W2:Y:S01]  /*52d10*/  LDL.LU.64 R172, [R1+0x5d0] ;  /* 0x0005d00001ac7983 */ /* 0x000ea20000300a00 */
[----:B----4-:R-:W-:-:S03]  /*52d20*/  IMAD.WIDE R210, R242, 0x4, R182 ;  /* 0x00000004f2d27825 */ /* 0x010fc600078e02b6 */
[----:B------:R-:W-:Y:S01]  /*52d30*/  STL.64 [R1+0x8f0], R218 ;  /* 0x0008f0da01007387 */ /* 0x000fe20000100a00 */
[----:B------:R-:W-:-:S03]  /*52d40*/  IMAD.WIDE R208, R242, 0x4, R190 ;  /* 0x00000004f2d07825 */ /* 0x000fc600078e02be */
[----:B------:R-:W4:Y:S04]  /*52d50*/  LDL.LU.64 R182, [R1+0x598] ;  /* 0x0005980001b67983 */ /* 0x000f280000300a00 */
[----:B------:R-:W-:Y:S01]  /*52d60*/  STL.64 [R1+0x8e8], R216 ;  /* 0x0008e8d801007387 */ /* 0x000fe20000100a00 */
[----:B------:R-:W-:-:S03]  /*52d70*/  IMAD.WIDE R206, R242, 0x4, R180 ;  /* 0x00000004f2ce7825 */ /* 0x000fc600078e02b4 */
[----:B------:R-:W-:Y:S04]  /*52d80*/  STL.64 [R1+0x920], R214 ;  /* 0x000920d601007387 */ /* 0x000fe80000100a00 */
[----:B------:R-:W4:Y:S01]  /*52d90*/  LDL.LU.64 R180, [R1+0x560] ;  /* 0x0005600001b47983 */ /* 0x000f220000300a00 */
[----:B------:R-:W-:-:S03]  /*52da0*/  IMAD.WIDE R204, R242, 0x4, R178 ;  /* 0x00000004f2cc7825 */ /* 0x000fc600078e02b2 */
[----:B------:R-:W-:Y:S04]  /*52db0*/  STL.64 [R1+0x958], R212 ;  /* 0x000958d401007387 */ /* 0x000fe80000100a00 */
[----:B------:R-:W4:Y:S01]  /*52dc0*/  LDL.LU.64 R178, [R1+0x528] ;  /* 0x0005280001b27983 */ /* 0x000f220000300a00 */
[----:B------:R-:W-:-:S03]  /*52dd0*/  IMAD.WIDE R202, R242, 0x4, R188 ;  /* 0x00000004f2ca7825 */ /* 0x000fc600078e02bc */
[----:B------:R-:W-:Y:S04]  /*52de0*/  STL.64 [R1+0x990], R210 ;  /* 0x000990d201007387 */ /* 0x000fe80000100a00 */
[----:B------:R-:W-:Y:S01]  /*52df0*/  STL.64 [R1+0x9a0], R208 ;  /* 0x0009a0d001007387 */ /* 0x000fe20000100a00 */
[----:B------:R-:W-:-:S03]  /*52e00*/  IMAD.WIDE R200, R242, 0x4, R176 ;  /* 0x00000004f2c87825 */ /* 0x000fc600078e02b0 */
[----:B------:R-:W4:Y:S04]  /*52e10*/  LDL.LU.64 R176, [R1+0x4e8] ;  /* 0x0004e80001b07983 */ /* 0x000f280000300a00 */
[----:B------:R-:W-:Y:S01]  /*52e20*/  STL.64 [R1+0x9c8], R206 ;  /* 0x0009c8ce01007387 */ /* 0x000fe20000100a00 */
[----:B------:R-:W-:-:S03]  /*52e30*/  IMAD.WIDE R198, R242, 0x4, R174 ;  /* 0x00000004f2c67825 */ /* 0x000fc600078e02ae */
        /* <DEDUP_REMOVED lines=26> */
[----:B-1----:R-:W-:-:S03]  /*52fe0*/  IMAD.WIDE R44, R242, 0x4, R136 ;  /* 0x00000004f22c7825 */ /* 0x002fc600078e0288 */
[----:B------:R-:W-:Y:S01]  /*52ff0*/  LDGSTS.E [R3+0x28c00], desc[UR32][R212.64], P0 ;  /* 0x28c00000d4037fae */ /* 0x000fe20008121860 */
[----:B------:R-:W-:-:S03]  /*53000*/  IMAD.WIDE R42, R242, 0x4, R120 ;  /* 0x00000004f22a7825 */ /* 0x000fc600078e0278 */
[----:B------:R-:W-:Y:S04]  /*53010*/  LDGSTS.E [R3+0x29400], desc[UR32][R210.64], P0 ;  /* 0x29400000d2037fae */ /* 0x000fe80008121860 */
[----:B------:R-:W-:Y:S01]  /*53020*/  LDGSTS.E [R3+0x29c00], desc[UR32][R208.64], P0 ;  /* 0x29c00000d0037fae */ /* 0x000fe20008121860 */
[----:B------:R-:W-:-:S03]  /*53030*/  IMAD.WIDE R28, R242, 0x4, R88 ;  /* 0x00000004f21c7825 */ /* 0x000fc600078e0258 */
        /* <DEDUP_REMOVED lines=8> */
[----:B------:R-:W-:Y:S04]  /*530c0*/  LDGSTS.E [R3+0x2cc00], desc[UR32][R196.64], P0 ;  /* 0x2cc00000c4037fae */ /* 0x000fe80008121860 */
[----:B------:R-:W-:Y:S01]  /*530d0*/  LDGSTS.E [R3+0x2d400], desc[UR32][R194.64], P0 ;  /* 0x2d400000c2037fae */ /* 0x000fe20008121860 */
[----:B---3--:R-:W-:-:S03]  /*530e0*/  IMAD.WIDE R192, R242, 0x4, R248 ;  /* 0x00000004f2c07825 */ /* 0x008fc600078e02f8 */
[----:B------:R-:W3:Y:S04]  /*530f0*/  LDL.LU.64 R248, [R1+0x438] ;  /* 0x0004380001f87983 */ /* 0x000ee80000300a00 */
[----:B------:R-:W-:Y:S04]  /*53100*/  STL.64 [R1+0xab0], R198 ;  /* 0x000ab0c601007387 */ /* 0x000fe80000100a00 */
[----:B------:R1:W-:Y:S04]  /*53110*/  STL.64 [R1+0xae0], R196 ;  /* 0x000ae0c401007387 */ /* 0x0003e80000100a00 */
[----:B------:R-:W-:Y:S01]  /*53120*/  LDGSTS.E [R3+0x2dc00], desc[UR32][R192.64], P0 ;  /* 0x2dc00000c0037fae */ /* 0x000fe20008121860 */
[----:B-----5:R-:W-:-:S05]  /*53130*/  IMAD.WIDE R190, R242, 0x4, R184 ;  /* 0x00000004f2be7825 */ /* 0x020fca00078e02b8 */
[----:B------:R-:W-:Y:S01]  /*53140*/  LDGSTS.E [R3+0x2e400], desc[UR32][R190.64], P0 ;  /* 0x2e400000be037fae */ /* 0x000fe20008121860 */
[----:B--2---:R-:W-:-:S03]  /*53150*/  IMAD.WIDE R188, R242, 0x4, R172 ;  /* 0x00000004f2bc7825 */ /* 0x004fc600078e02ac */
[----:B------:R-:W2:Y:S04]  /*53160*/  LDL.LU.64 R172, [R1+0x3f8] ;  /* 0x0003f80001ac7983 */ /* 0x000ea80000300a00 */
[----:B------:R-:W5:Y:S04]  /*53170*/  LDL.LU.64 R160, [R1+0x3b8] ;  /* 0x0003b80001a07983 */ /* 0x000f680000300a00 */
[----:B------:R-:W-:Y:S04]  /*53180*/  STL.64 [R1+0xb98], R194 ;  /* 0x000b98c201007387 */ /* 0x000fe80000100a00 */
[----:B------:R-:W5:Y:S04]  /*53190*/  LDL.LU.64 R158, [R1+0x378] ;  /* 0x00037800019e7983 */ /* 0x000f680000300a00 */
[----:B------:R-:W5:Y:S04]  /*531a0*/  LDL.LU.64 R156, [R1+0x338] ;  /* 0x00033800019c7983 */ /* 0x000f680000300a00 */
[----:B------:R-:W-:Y:S01]  /*531b0*/  STL.64 [R1+0xbc0], R192 ;  /* 0x000bc0c001007387 */ /* 0x000fe20000100a00 */
[----:B----4-:R-:W-:-:S03]  /*531c0*/  IMAD.WIDE R186, R242, 0x4, R182 ;  /* 0x00000004f2ba7825 */ /* 0x010fc600078e02b6 */
[----:B------:R-:W4:Y:S04]  /*531d0*/  LDL.LU.64 R140, [R1+0x2f8] ;  /* 0x0002f800018c7983 */ /* 0x000f280000300a00 */
[----:B------:R-:W4:Y:S04]  /*531e0*/  LDL.LU.64 R144, [R1+0x2b8] ;  /* 0x0002b80001907983 */ /* 0x000f280000300a00 */
[----:B------:R-:W-:Y:S01]  /*531f0*/  STL.64 [R1+0xbc8], R190 ;  /* 0x000bc8be01007387 */ /* 0x000fe20000100a00 */
[----:B------:R-:W-:-:S03]  /*53200*/  IMAD.WIDE R184, R242, 0x4, R180 ;  /* 0x00000004f2b87825 */ /* 0x000fc600078e02b4 */
[----:B------:R-:W4:Y:S04]  /*53210*/  LDL.LU.64 R142, [R1+0x278] ;  /* 0x00027800018e7983 */ /* 0x000f280000300a00 */
[----:B------:R-:W4:Y:S04]  /*53220*/  LDL.LU.64 R14, [R1+0x238] ;  /* 0x00023800010e7983 */ /* 0x000f280000300a00 */
[----:B------:R-:W-:Y:S01]  /*53230*/  STL.64 [R1+0x1e90], R188 ;  /* 0x001e90bc01007387 */ /* 0x000fe20000100a00 */
[----:B------:R-:W-:-:S03]  /*53240*/  IMAD.WIDE R182, R242, 0x4, R178 ;  /* 0x00000004f2b67825 */ /* 0x000fc600078e02b2 */
[----:B------:R-:W4:Y:S04]  /*53250*/  LDL.LU.64 R30, [R1+0x1f8] ;  /* 0x0001f800011e7983 */ /* 0x000f280000300a00 */
[----:B------:R-:W4:Y:S04]  /*53260*/  LDL.LU.64 R110, [R1+0x1b8] ;  /* 0x0001b800016e7983 */ /* 0x000f280000300a00 */
[----:B------:R-:W-:Y:S04]  /*53270*/  STL.64 [R1+0x1ea8], R186 ;  /* 0x001ea8ba01007387 */ /* 0x000fe80000100a00 */
[----:B------:R-:W4:Y:S01]  /*53280*/  LDL.LU.64 R46, [R1+0x178] ;  /* 0x00017800012e7983 */ /* 0x000f220000300a00 */
[----:B------:R-:W-:-:S03]  /*53290*/  IMAD.WIDE R180, R242, 0x4, R176 ;  /* 0x00000004f2b47825 */ /* 0x000fc600078e02b0 */
[----:B------:R-:W4:Y:S01]  /*532a0*/  LDL.LU.64 R94, [R1+0x138] ;  /* 0x00013800015e7983 */ /* 0x000f220000300a00 */
[----:B------:R-:W-:-:S03]  /*532b0*/  IMAD.WIDE R178, R242, 0x4, R174 ;  /* 0x00000004f2b27825 */ /* 0x000fc600078e02ae */
[----:B------:R-:W-:Y:S01]  /*532c0*/  STL.64 [R1+0x1ec8], R184 ;  /* 0x001ec8b801007387 */ /* 0x000fe20000100a00 */
[----:B------:R-:W-:-:S03]  /*532d0*/  IMAD.WIDE R176, R242, 0x4, R246 ;  /* 0x00000004f2b07825 */ /* 0x000fc600078e02f6 */
[----:B------:R-:W4:Y:S04]  /*532e0*/  LDL.LU.64 R78, [R1+0xf8] ;  /* 0x0000f800014e7983 */ /* 0x000f280000300a00 */
[----:B------:R-:W4:Y:S04]  /*532f0*/  LDL.LU.64 R62, [R1+0xb8] ;  /* 0x0000b800013e7983 */ /* 0x000f280000300a00 */
[----:B------:R-:W-:Y:S04]  /*53300*/  STL.64 [R1+0x1ef8], R182 ;  /* 0x001ef8b601007387 */ /* 0x000fe80000100a00 */
[----:B------:R-:W4:Y:S04]  /*53310*/  LDL.LU.64 R246, [R1+0x78] ;  /* 0x0000780001f67983 */ /* 0x000f280000300a00 */
[----:B------:R-:W-:Y:S04]  /*53320*/  LDGSTS.E [R3+0x2ec00], desc[UR32][R188.64], P0 ;  /* 0x2ec00000bc037fae */ /* 0x000fe80008121860 */
[----:B------:R-:W-:Y:S04]  /*53330*/  LDGSTS.E [R3+0x2f400], desc[UR32][R186.64], P0 ;  /* 0x2f400000ba037fae */ /* 0x000fe80008121860 */
[----:B------:R-:W-:Y:S04]  /*53340*/  LDGSTS.E [R3+0x2fc00], desc[UR32][R184.64], P0 ;  /* 0x2fc00000b8037fae */ /* 0x000fe80008121860 */
[----:B------:R-:W-:Y:S04]  /*53350*/  LDGSTS.E [R3+0x30400], desc[UR32][R182.64], P0 ;  /* 0x30400000b6037fae */ /* 0x000fe80008121860 */
[----:B------:R-:W-:Y:S04]  /*53360*/  LDGSTS.E [R3+0x30c00], desc[UR32][R180.64], P0 ;  /* 0x30c00000b4037fae */ /* 0x000fe80008121860 */
[----:B------:R-:W-:Y:S04]  /*53370*/  LDGSTS.E [R3+0x31400], desc[UR32][R178.64], P0 ;  /* 0x31400000b2037fae */ /* 0x000fe80008121860 */
[----:B------:R-:W-:Y:S01]  /*53380*/  LDGSTS.E [R3+0x31c00], desc[UR32][R176.64], P0 ;  /* 0x31c00000b0037fae */ /* 0x000fe20008121860 */
[----:B---3--:R-:W-:-:S03]  /*53390*/  IMAD.WIDE R174, R242, 0x4, R248 ;  /* 0x00000004f2ae7825 */ /* 0x008fc600078e02f8 */
[----:B------:R-:W3:Y:S04]  /*533a0*/  LDL.LU.64 R248, [R1+0x38] ;  /* 0x0000380001f87983 */ /* 0x000ee80000300a00 */
[----:B------:R-:W-:Y:S04]  /*533b0*/  STL.64 [R1+0x20a8], R180 ;  /* 0x0020a8b401007387 */ /* 0x000fe80000100a00 */
[----:B------:R1:W-:Y:S04]  /*533c0*/  STL.64 [R1+0x21f0], R178 ;  /* 0x0021f0b201007387 */ /* 0x0003e80000100a00 */
[----:B------:R1:W-:Y:S04]  /*533d0*/  STL.64 [R1+0x2200], R176 ;  /* 0x002200b001007387 */ /* 0x0003e80000100a00 */
[----:B------:R1:W-:Y:S04]  /*533e0*/  STL.64 [R1+0x2210], R174 ;  /* 0x002210ae01007387 */ /* 0x0003e80000100a00 */
[----:B------:R-:W-:Y:S01]  /*533f0*/  LDGSTS.E [R3+0x32400], desc[UR32][R174.64], P0 ;  /* 0x32400000ae037fae */ /* 0x000fe20008121860 */
[----:B--2---:R-:W-:-:S04]  /*53400*/  IMAD.WIDE R172, R242, 0x4, R172 ;  /* 0x00000004f2ac7825 */ /* 0x004fc800078e02ac */
[C---:B-----5:R-:W-:Y:S01]  /*53410*/  IMAD.WIDE R160, R242.reuse, 0x4, R160 ;  /* 0x00000004f2a07825 */ /* 0x060fe200078e02a0 */
[----:B------:R2:W-:Y:S03]  /*53420*/  STL.64 [R1+0x2228], R172 ;  /* 0x002228ac01007387 */ /* 0x0005e60000100a00 */
[C---:B------:R-:W-:Y:S01]  /*53430*/  IMAD.WIDE R158, R242.reuse, 0x4, R158 ;  /* 0x00000004f29e7825 */ /* 0x040fe200078e029e */
[----:B------:R-:W-:Y:S03]  /*53440*/  STL.64 [R1+0x25f0], R160 ;  /* 0x0025f0a001007387 */ /* 0x000fe60000100a00 */
[C---:B------:R-:W-:Y:S01]  /*53450*/  IMAD.WIDE R156, R242.reuse, 0x4, R156 ;  /* 0x00000004f29c7825 */ /* 0x040fe200078e029c */
[----:B------:R-:W-:Y:S03]  /*53460*/  STL.64 [R1+0x2620], R158 ;  /* 0x0026209e01007387 */ /* 0x000fe60000100a00 */
[C---:B----4-:R-:W-:Y:S01]  /*53470*/  IMAD.WIDE R154, R242.reuse, 0x4, R140 ;  /* 0x00000004f29a7825 */ /* 0x050fe200078e028c */
        /* <DEDUP_REMOVED lines=20> */
[----:B------:R-:W-:Y:S03]  /*535c0*/  LDGSTS.E [R3+0x32c00], desc[UR32][R172.64], P0 ;  /* 0x32c00000ac037fae */ /* 0x000fe60008121860 */
[C---:B------:R-:W-:Y:S01]  /*535d0*/  IMAD.WIDE R62, R242.reuse, 0x4, R246 ;  /* 0x00000004f23e7825 */ /* 0x040fe200078e02f6 */
[----:B------:R-:W-:Y:S03]  /*535e0*/  STL.64 [R1+0x2880], R76 ;  /* 0x0028804c01007387 */ /* 0x000fe60000100a00 */
[C---:B------:R-:W-:Y:S01]  /*535f0*/  IMAD.WIDE R30, R242.reuse, 0x4, R104 ;  /* 0x00000004f21e7825 */ /* 0x040fe200078e0268 */
[----:B------:R-:W-:Y:S03]  /*53600*/  STL.64 [R1+0x2878], R62 ;  /* 0x0028783e01007387 */ /* 0x000fe60000100a00 */
[C---:B------:R-:W-:Y:S01]  /*53610*/  IMAD.WIDE R14, R242.reuse, 0x4, R56 ;  /* 0x00000004f20e7825 */ /* 0x040fe200078e0238 */
        /* <DEDUP_REMOVED lines=14> */
[----:B---3--:R-:W-:-:S05]  /*53700*/  IMAD.WIDE R60, R242, 0x4, R248 ;  /* 0x00000004f23c7825 */ /* 0x008fca00078e02f8 */
        /* <DEDUP_REMOVED lines=8> */
[----:B------:R4:W-:Y:S04]  /*53790*/  STL.64 [R1+0x2820], R14 ;  /* 0x0028200e01007387 */ /* 0x0009e80000100a00 */
[----:B------:R5:W-:Y:S04]  /*537a0*/  STL.64 [R1+0x26d8], R12 ;  /* 0x0026d80c01007387 */ /* 0x000be80000100a00 */
[----:B------:R5:W-:Y:S04]  /*537b0*/  STL.64 [R1+0x26d0], R10 ;  /* 0x0026d00a01007387 */ /* 0x000be80000100a00 */
[----:B------:R5:W-:Y:S04]  /*537c0*/  STL.64 [R1+0x26a8], R8 ;  /* 0x0026a80801007387 */ /* 0x000be80000100a00 */
[----:B-1----:R-:W4:Y:S04]  /*537d0*/  LDL.LU.64 R196, [R1+0xc28] ;  /* 0x000c280001c47983 */ /* 0x002f280000300a00 */
[----:B------:R-:W3:Y:S04]  /*537e0*/  LDL.LU.64 R178, [R1+0xbf0] ;  /* 0x000bf00001b27983 */ /* 0x000ee80000300a00 */
[----:B------:R-:W5:Y:S04]  /*537f0*/  LDL.LU.64 R194, [R1+0xbb8] ;  /* 0x000bb80001c27983 */ /* 0x000f680000300a00 */
[----:B------:R-:W4:Y:S04]  /*53800*/  LDL.LU.64 R176, [R1+0xb80] ;  /* 0x000b800001b07983 */ /* 0x000f280000300a00 */
[----:B------:R-:W5:Y:S04]  /*53810*/  LDL.LU.64 R192, [R1+0xb48] ;  /* 0x000b480001c07983 */ /* 0x000f680000300a00 */
[----:B------:R-:W5:Y:S04]  /*53820*/  LDL.LU.64 R186, [R1+0xb10] ;  /* 0x000b100001ba7983 */ /* 0x000f680000300a00 */
[----:B------:R-:W5:Y:S04]  /*53830*/  LDL.LU.64 R174, [R1+0xad8] ;  /* 0x000ad80001ae7983 */ /* 0x000f680000300a00 */
[----:B------:R-:W5:Y:S04]  /*53840*/  LDL.LU.64 R190, [R1+0xaa0] ;  /* 0x000aa00001be7983 */ /* 0x000f680000300a00 */
        /* <DEDUP_REMOVED lines=11> */
[----:B------:R3:W-:Y:S04]  /*53900*/  LDGSTS.E [R3+0x3bc00], desc[UR32][R44.64], P0 ;  /* 0x3bc000002c037fae */ /* 0x0007e80008121860 */
[----:B------:R-:W2:Y:S04]  /*53910*/  LDL.LU.64 R180, [R1+0x8a8] ;  /* 0x0008a80001b47983 */ /* 0x000ea80000300a00 */
[----:B------:R1:W-:Y:S04]  /*53920*/  LDGSTS.E [R3+0x3c400], desc[UR32][R42.64], P0 ;  /* 0x3c4000002a037fae */ /* 0x0003e80008121860 */
[----:B------:R1:W-:Y:S04]  /*53930*/  LDGSTS.E [R3+0x3cc00], desc[UR32][R30.64], P0 ;  /* 0x3cc000001e037fae */ /* 0x0003e80008121860 */
[----:B------:R1:W-:Y:S04]  /*53940*/  LDGSTS.E [R3+0x3d400], desc[UR32][R28.64], P0 ;  /* 0x3d4000001c037fae */ /* 0x0003e80008121860 */
[----:B------:R1:W-:Y:S04]  /*53950*/  LDGSTS.E [R3+0x3dc00], desc[UR32][R26.64], P0 ;  /* 0x3dc000001a037fae */ /* 0x0003e80008121860 */
[----:B------:R1:W-:Y:S04]  /*53960*/  LDGSTS.E [R3+0x3e400], desc[UR32][R14.64], P0 ;  /* 0x3e4000000e037fae */ /* 0x0003e80008121860 */
[----:B------:R1:W-:Y:S04]  /*53970*/  LDGSTS.E [R3+0x3ec00], desc[UR32][R12.64], P0 ;  /* 0x3ec000000c037fae */ /* 0x0003e80008121860 */
[----:B------:R1:W-:Y:S04]  /*53980*/  LDGSTS.E [R3+0x3f400], desc[UR32][R10.64], P0 ;  /* 0x3f4000000a037fae */ /* 0x0003e80008121860 */
[----:B------:R1:W-:Y:S01]  /*53990*/  LDGSTS.E [R3+0x3fc00], desc[UR32][R8.64], P0 ;  /* 0x3fc0000008037fae */ /* 0x0003e20008121860 */
[----:B---3--:R-:W-:-:S03]  /*539a0*/  IMAD.WIDE R44, R242, 0x4, R178 ;  /* 0x00000004f22c7825 */ /* 0x008fc600078e02b2 */
[----:B------:R-:W3:Y:S01]  /*539b0*/  LDL.LU.64 R178, [R1+0x870] ;  /* 0x0008700001b27983 */ /* 0x000ee20000300a00 */
[----:B----4-:R-:W-:-:S03]  /*539c0*/  IMAD.WIDE R60, R242, 0x4, R176 ;  /* 0x00000004f23c7825 */ /* 0x010fc600078e02b0 */
[----:B------:R-:W4:Y:S01]  /*539d0*/  LDL.LU.64 R176, [R1+0x838] ;  /* 0x0008380001b07983 */ /* 0x000f220000300a00 */
[----:B-----5:R-:W-:-:S03]  /*539e0*/  IMAD.WIDE R78, R242, 0x4, R186 ;  /* 0x00000004f24e7825 */ /* 0x020fc600078e02ba */
[----:B------:R-:W5:Y:S01]  /*539f0*/  LDL.LU.64 R186, [R1+0x800] ;  /* 0x0008000001ba7983 */ /* 0x000f620000300a00 */
[----:B------:R-:W-:-:S03]  /*53a00*/  IMAD.WIDE R88, R242, 0x4, R174 ;  /* 0x00000004f2587825 */ /* 0x000fc600078e02ae */
[----:B------:R-:W5:Y:S01]  /*53a10*/  LDL.LU.64 R174, [R1+0x7c8] ;  /* 0x0007c80001ae7983 */ /* 0x000f620000300a00 */
[----:B--2---:R-:W-:-:S03]  /*53a20*/  IMAD.WIDE R110, R242, 0x4, R172 ;  /* 0x00000004f26e7825 */ /* 0x004fc600078e02ac */
[----:B------:R-:W2:Y:S01]  /*53a30*/  LDL.LU.64 R172, [R1+0x790] ;  /* 0x0007900001ac7983 */ /* 0x000ea20000300a00 */
[----:B------:R-:W-:-:S03]  /*53a40*/  IMAD.WIDE R224, R242, 0x4, R184 ;  /* 0x00000004f2e07825 */ /* 0x000fc600078e02b8 */
[----:B------:R-:W2:Y:S01]  /*53a50*/  LDL.LU.64 R184, [R1+0x758] ;  /* 0x0007580001b87983 */ /* 0x000ea20000300a00 */
[----:B------:R-:W-:-:S03]  /*53a60*/  IMAD.WIDE R222, R242, 0x4, R240 ;  /* 0x00000004f2de7825 */ /* 0x000fc600078e02f0 */
[----:B------:R-:W2:Y:S01]  /*53a70*/  LDL.LU.64 R240, [R1+0x718] ;  /* 0x0007180001f07983 */ /* 0x000ea20000300a00 */
[----:B------:R-:W-:-:S04]  /*53a80*/  IMAD.WIDE R220, R242, 0x4, R182 ;  /* 0x00000004f2dc7825 */ /* 0x000fc800078e02b6 */
[C---:B------:R-:W-:Y:S02]  /*53a90*/  IMAD.WIDE R218, R242.reuse, 0x4, R244 ;  /* 0x00000004f2da7825 */ /* 0x040fe400078e02f4 */
[----:B------:R-:W2:Y:S02]  /*53aa0*/  LDL.LU.64 R244, [R1+0x6e0] ;  /* 0x0006e00001f47983 */ /* 0x000ea40000300a00 */
[C---:B------:R-:W-:Y:S02]  /*53ab0*/  IMAD.WIDE R216, R242.reuse, 0x4, R246 ;  /* 0x00000004f2d87825 */ /* 0x040fe400078e02f6 */
[----:B------:R-:W-:Y:S02]  /*53ac0*/  STL.64 [R1+0x728], R224 ;  /* 0x000728e001007387 */ /* 0x000fe40000100a00 */
[C---:B------:R-:W-:Y:S02]  /*53ad0*/  IMAD.WIDE R214, R242.reuse, 0x4, R248 ;  /* 0x00000004f2d67825 */ /* 0x040fe400078e02f8 */
[----:B------:R-:W2:Y:S04]  /*53ae0*/  LDL.LU.64 R182, [R1+0x6a8] ;  /* 0x0006a80001b67983 */ /* 0x000ea80000300a00 */
[----:B------:R-:W2:Y:S04]  /*53af0*/  LDL.LU.64 R246, [R1+0x670] ;  /* 0x0006700001f67983 */ /* 0x000ea80000300a00 */
[----:B------:R-:W-:Y:S04]  /*53b00*/  STL.64 [R1+0x760], R222 ;  /* 0x000760de01007387 */ /* 0x000fe80000100a00 */
[----:B------:R-:W2:Y:S04]  /*53b10*/  LDL.LU.64 R248, [R1+0x638] ;  /* 0x0006380001f87983 */ /* 0x000ea80000300a00 */
[----:B------:R-:W-:Y:S01]  /*53b20*/  STL.64 [R1+0x798], R220 ;  /* 0x000798dc01007387 */ /* 0x000fe20000100a00 */
[----:B------:R-:W-:-:S03]  /*53b30*/  IMAD.WIDE R212, R242, 0x4, R180 ;  /* 0x00000004f2d47825 */ /* 0x000fc600078e02b4 */
[----:B------:R-:W2:Y:S04]  /*53b40*/  LDL.LU.64 R180, [R1+0x600] ;  /* 0x0006000001b47983 */ /* 0x000ea80000300a00 */
[----:B------:R-:W-:Y:S01]  /*53b50*/  STL.64 [R1+0x7d0], R218 ;  /* 0x0007d0da01007387 */ /* 0x000fe20000100a00 */
[----:B------:R-:W-:-:S04]  /*53b60*/  IMAD.WIDE R40, R242, 0x4, R196 ;  /* 0x00000004f2287825 */ /* 0x000fc800078e02c4 */
[----:B------:R-:W-:-:S04]  /*53b70*/  IMAD.WIDE R72, R242, 0x4, R192 ;  /* 0x00000004f2487825 */ /* 0x000fc800078e02c0 */
[----:B------:R-:W-:-:S04]  /*53b80*/  IMAD.WIDE R104, R242, 0x4, R190 ;  /* 0x00000004f2687825 */ /* 0x000fc800078e02be */
[C---:B---3--:R-:W-:Y:S02]  /*53b90*/  IMAD.WIDE R210, R242.reuse, 0x4, R178 ;  /* 0x00000004f2d27825 */ /* 0x048fe400078e02b2 */
[----:B------:R-:W3:Y:S04]  /*53ba0*/  LDL.LU.64 R178, [R1+0x5c8] ;  /* 0x0005c80001b27983 */ /* 0x000ee80000300a00 */
[----:B------:R-:W-:Y:S01]  /*53bb0*/  STL.64 [R1+0x808], R216 ;  /* 0x000808d801007387 */ /* 0x000fe20000100a00 */
[----:B----4-:R-:W-:-:S03]  /*53bc0*/  IMAD.WIDE R208, R242, 0x4, R176 ;  /* 0x00000004f2d07825 */ /* 0x010fc600078e02b0 */
[----:B------:R-:W4:Y:S04]  /*53bd0*/  LDL.LU.64 R176, [R1+0x590] ;  /* 0x0005900001b07983 */ /* 0x000f280000300a00 */
[----:B------:R-:W-:Y:S01]  /*53be0*/  STL.64 [R1+0x840], R214 ;  /* 0x000840d601007387 */ /* 0x000fe20000100a00 */
[----:B-----5:R-:W-:-:S03]  /*53bf0*/  IMAD.WIDE R206, R242, 0x4, R186 ;  /* 0x00000004f2ce7825 */ /* 0x020fc600078e02ba */
[----:B------:R-:W-:Y:S01]  /*53c00*/  STL.64 [R1+0x878], R212 ;  /* 0x000878d401007387 */ /* 0x000fe20000100a00 */
[----:B------:R-:W-:-:S03]  /*53c10*/  IMAD.WIDE R204, R242, 0x4, R174 ;  /* 0x00000004f2cc7825 */ /* 0x000fc600078e02ae */
[----:B------:R-:W5:Y:S04]  /*53c20*/  LDL.LU.64 R174, [R1+0x558] ;  /* 0x0005580001ae7983 */ /* 0x000f680000300a00 */
[----:B------:R-:W-:Y:S01]  /*53c30*/  STL.64 [R1+0x870], R210 ;  /* 0x000870d201007387 */ /* 0x000fe20000100a00 */
[----:B--2---:R-:W-:-:S03]  /*53c40*/  IMAD.WIDE R202, R242, 0x4, R172 ;  /* 0x00000004f2ca7825 */ /* 0x004fc600078e02ac */
[----:B------:R-:W2:Y:S04]  /*53c50*/  LDL.LU.64 R172, [R1+0x520] ;  /* 0x0005200001ac7983 */ /* 0x000ea80000300a00 */
[----:B------:R-:W-:Y:S01]  /*53c60*/  STL.64 [R1+0x8a8], R208 ;  /* 0x0008a8d001007387 */ /* 0x000fe20000100a00 */
[----:B------:R-:W-:-:S03]  /*53c70*/  IMAD.WIDE R200, R242, 0x4, R184 ;  /* 0x00000004f2c87825 */ /* 0x000fc600078e02b8 */
[----:B------:R-:W-:Y:S01]  /*53c80*/  STL.64 [R1+0x8b0], R206 ;  /* 0x0008b0ce01007387 */ /* 0x000fe20000100a00 */
[----:B------:R-:W-:-:S03]  /*53c90*/  IMAD.WIDE R198, R242, 0x4, R240 ;  /* 0x00000004f2c67825 */ /* 0x000fc600078e02f0 */
[----:B------:R-:W2:Y:S04]  /*53ca0*/  LDL.LU.64 R240, [R1+0x4e0] ;  /* 0x0004e00001f07983 */ /* 0x000ea80000300a00 */
[----:B------:R-:W-:Y:S01]  /*53cb0*/  STL.64 [R1+0x918], R204 ;  /* 0x000918cc01007387 */ /* 0x000fe20000100a00 */
[----:B------:R-:W-:-:S03]  /*53cc0*/  IMAD.WIDE R196, R242, 0x4, R244 ;  /* 0x00000004f2c47825 */ /* 0x000fc600078e02f4 */
[----:B------:R-:W2:Y:S04]  /*53cd0*/  LDL.LU.64 R244, [R1+0x4a8] ;  /* 0x0004a80001f47983 */ /* 0x000ea80000300a00 */
[----:B------:R-:W-:Y:S04]  /*53ce0*/  STL.64 [R1+0x928], R202 ;  /* 0x000928ca01007387 */ /* 0x000fe80000100a00 */
[----:B------:R-:W-:Y:S01]  /*53cf0*/  STL.64 [R1+0x950], R200 ;  /* 0x000950c801007387 */ /* 0x000fe20000100a00 */
[----:B------:R-:W-:-:S03]  /*53d00*/  IMAD.WIDE R192, R242, 0x4, R246 ;  /* 0x00000004f2c07825 */ /* 0x000fc600078e02f6 */
[----:B------:R-:W2:Y:S04]  /*53d10*/  LDL.LU.64 R246, [R1+0x470] ;  /* 0x0004700001f67983 */ /* 0x000ea80000300a00 */
[----:B------:R-:W-:Y:S01]  /*53d20*/  STL.64 [R1+0x988], R198 ;  /* 0x000988c601007387 */ /* 0x000fe20000100a00 */
[----:B------:R-:W-:-:S03]  /*53d30*/  IMAD.WIDE R190, R242, 0x4, R248 ;  /* 0x00000004f2be7825 */ /* 0x000fc600078e02f8 */
[----:B------:R-:W2:Y:S01]  /*53d40*/  LDL.LU.64 R248, [R1+0x430] ;  /* 0x0004300001f87983 */ /* 0x000ea20000300a00 */
[----:B------:R-:W-:-:S04]  /*53d50*/  IMAD.WIDE R56, R242, 0x4, R194 ;  /* 0x00000004f2387825 */ /* 0x000fc800078e02c2 */
[C---:B------:R-:W-:Y:S01]  /*53d60*/  IMAD.WIDE R194, R242.reuse, 0x4, R182 ;  /* 0x00000004f2c27825 */ /* 0x040fe200078e02b6 */
[----:B------:R-:W-:Y:S04]  /*53d70*/  STL.64 [R1+0x9c0], R196 ;  /* 0x0009c0c401007387 */ /* 0x000fe80000100a00 */
[----:B------:R-:W-:Y:S01]  /*53d80*/  STL.64 [R1+0x9f8], R194 ;  /* 0x0009f8c201007387 */ /* 0x000fe20000100a00 */
[----:B------:R-:W-:-:S03]  /*53d90*/  IMAD.WIDE R120, R242, 0x4, R188 ;  /* 0x00000004f2787825 */ /* 0x000fc600078e02bc */
[----:B------:R-:W2:Y:S01]  /*53da0*/  LDL.LU.64 R14, [R1+0x3f0] ;  /* 0x0003f000010e7983 */ /* 0x000ea20000300a00 */
[----:B------:R-:W-:-:S03]  /*53db0*/  IMAD.WIDE R188, R242, 0x4, R180 ;  /* 0x00000004f2bc7825 */ /* 0x000fc600078e02b4 */
[----:B------:R-:W2:Y:S04]  /*53dc0*/  LDL.LU.64 R160, [R1+0x3b0] ;  /* 0x0003b00001a07983 */ /* 0x000ea80000300a00 */
[----:B------:R-:W-:Y:S04]  /*53dd0*/  STL.64 [R1+0xa68], R192 ;  /* 0x000a68c001007387 */ /* 0x000fe80000100a00 */
[----:B------:R-:W2:Y:S04]  /*53de0*/  LDL.LU.64 R158, [R1+0x370] ;  /* 0x00037000019e7983 */ /* 0x000ea80000300a00 */
[----:B------:R-:W2:Y:S04]  /*53df0*/  LDL.LU.64 R30, [R1+0x330] ;  /* 0x00033000011e7983 */ /* 0x000ea80000300a00 */
[----:B------:R-:W-:Y:S04]  /*53e00*/  STL.64 [R1+0xaa0], R190 ;  /* 0x000aa0be01007387 */ /* 0x000fe80000100a00 */
[----:B------:R-:W2:Y:S04]  /*53e10*/  LDL.LU.64 R46, [R1+0x2f0] ;  /* 0x0002f000012e7983 */ /* 0x000ea80000300a00 */
[----:B------:R-:W2:Y:S04]  /*53e20*/  LDL.LU.64 R62, [R1+0x2b0] ;  /* 0x0002b000013e7983 */ /* 0x000ea80000300a00 */
[----:B------:R-:W-:Y:S04]  /*53e30*/  STL.64 [R1+0xaa8], R188 ;  /* 0x000aa8bc01007387 */ /* 0x000fe80000100a00 */
[----:B------:R-:W2:Y:S04]  /*53e40*/  LDL.LU.64 R144, [R1+0x270] ;  /* 0x0002700001907983 */ /* 0x000ea80000300a00 */
[----:B------:R-:W2:Y:S01]  /*53e50*/  LDL.LU.64 R142, [R1+0x230] ;  /* 0x00023000018e7983 */ /* 0x000ea20000300a00 */
[----:B---3--:R-:W-:-:S05]  /*53e60*/  IMAD.WIDE R186, R242, 0x4, R178 ;  /* 0x00000004f2ba7825 */ /* 0x008fca00078e02b2 */
[----:B------:R3:W-:Y:S01]  /*53e70*/  STL.64 [R1+0xb48], R186 ;  /* 0x000b48ba01007387 */ /* 0x0007e20000100a00 */
[----:B----4-:R-:W-:-:S03]  /*53e80*/  IMAD.WIDE R184, R242, 0x4, R176 ;  /* 0x00000004f2b87825 */ /* 0x010fc600078e02b0 */
[----:B------:R-:W4:Y:S04]  /*53e90*/  LDL.LU.64 R94, [R1+0x1f0] ;  /* 0x0001f000015e7983 */ /* 0x000f280000300a00 */
[----:B------:R-:W3:Y:S04]  /*53ea0*/  LDL.LU.64 R230, [R1+0x1b0] ;  /* 0x0001b00001e67983 */ /* 0x000ee80000300a00 */
[----:B------:R-:W-:Y:S01]  /*53eb0*/  STL.64 [R1+0xb50], R184 ;  /* 0x000b50b801007387 */ /* 0x000fe20000100a00 */
[----:B-----5:R-:W-:-:S03]  /*53ec0*/  IMAD.WIDE R182, R242, 0x4, R174 ;  /* 0x00000004f2b67825 */ /* 0x020fc600078e02ae */
[----:B------:R-:W5:Y:S04]  /*53ed0*/  LDL.LU.64 R228, [R1+0x170] ;  /* 0x0001700001e47983 */ /* 0x000f680000300a00 */
[----:B------:R-:W5:Y:S01]  /*53ee0*/  LDL.LU.64 R226, [R1+0x130] ;  /* 0x0001300001e27983 */ /* 0x000f620000300a00 */
[----:B--2---:R-:W-:-:S03]  /*53ef0*/  IMAD.WIDE R180, R242, 0x4, R172 ;  /* 0x00000004f2b47825 */ /* 0x004fc600078e02ac */
[----:B------:R2:W-:Y:S01]  /*53f00*/  STL.64 [R1+0xb80], R182 ;  /* 0x000b80b601007387 */ /* 0x0005e20000100a00 */
[----:B------:R-:W-:-:S03]  /*53f10*/  IMAD.WIDE R178, R242, 0x4, R240 ;  /* 0x00000004f2b27825 */ /* 0x000fc600078e02f0 */
[----:B------:R-:W2:Y:S01]  /*53f20*/  LDL.LU.64 R240, [R1+0xf0] ;  /* 0x0000f00001f07983 */ /* 0x000ea20000300a00 */
[----:B------:R-:W-:-:S03]  /*53f30*/  IMAD.WIDE R176, R242, 0x4, R244 ;  /* 0x00000004f2b07825 */ /* 0x000fc600078e02f4 */
[----:B------:R-:W2:Y:S04]  /*53f40*/  LDL.LU.64 R244, [R1+0xb0] ;  /* 0x0000b00001f47983 */ /* 0x000ea80000300a00 */
[----:B------:R2:W-:Y:S01]  /*53f50*/  STL.64 [R1+0xbb8], R180 ;  /* 0x000bb8b401007387 */ /* 0x0005e20000100a00 */
[----:B------:R-:W-:-:S03]  /*53f60*/  IMAD.WIDE R174, R242, 0x4, R246 ;  /* 0x00000004f2ae7825 */ /* 0x000fc600078e02f6 */
[----:B------:R-:W2:Y:S01]  /*53f70*/  LDL.LU.64 R246, [R1+0x70] ;  /* 0x0000700001f67983 */ /* 0x000ea20000300a00 */
[----:B------:R-:W-:-:S03]  /*53f80*/  IMAD.WIDE R172, R242, 0x4, R248 ;  /* 0x00000004f2ac7825 */ /* 0x000fc600078e02f8 */
[----:B------:R-:W3:Y:S04]  /*53f90*/  LDL.LU.64 R248, [R1+0x30] ;  /* 0x0000300001f87983 */ /* 0x000ee80000300a00 */
[----:B------:R2:W-:Y:S04]  /*53fa0*/  STL.64 [R1+0x1430], R178 ;  /* 0x001430b201007387 */ /* 0x0005e80000100a00 */
[----:B------:R2:W-:Y:S01]  /*53fb0*/  STL.64 [R1+0x1c70], R176 ;  /* 0x001c70b001007387 */ /* 0x0005e20000100a00 */
[----:B------:R-:W-:-:S03]  /*53fc0*/  IMAD.WIDE R168, R242, 0x4, R14 ;  /* 0x00000004f2a87825 */ /* 0x000fc600078e020e */
[----:B------:R2:W-:Y:S01]  /*53fd0*/  STL.64 [R1+0x1c78], R174 ;  /* 0x001c78ae01007387 */ /* 0x0005e20000100a00 */
[----:B------:R-:W-:-:S03]  /*53fe0*/  IMAD.WIDE R160, R242, 0x4, R160 ;  /* 0x00000004f2a07825 */ /* 0x000fc600078e02a0 */
[----:B------:R2:W-:Y:S04]  /*53ff0*/  STL.64 [R1+0x1d40], R172 ;  /* 0x001d40ac01007387 */ /* 0x0005e80000100a00 */
        /* <DEDUP_REMOVED lines=12> */
[----:B------:R-:W-:Y:S04]  /*540c0*/  STL.64 [R1+0x2220], R144 ;  /* 0x0022209001007387 */ /* 0x000fe80000100a00 */
[----:B------:R-:W-:Y:S01]  /*540d0*/  STL.64 [R1+0x2230], R142 ;  /* 0x0022308e01007387 */ /* 0x000fe20000100a00 */
[----:B------:R-:W-:-:S04]  /*540e0*/  IMAD.WIDE R46, R242, 0x4, R166 ;  /* 0x00000004f22e7825 */ /* 0x000fc800078e02a6 */
[----:B-1----:R-:W-:-:S04]  /*540f0*/  IMAD.WIDE R42, R242, 0x4, R150 ;  /* 0x00000004f22a7825 */ /* 0x002fc800078e0296 */
[----:B------:R-:W-:-:S04]  /*54100*/  IMAD.WIDE R30, R242, 0x4, R134 ;  /* 0x00000004f21e7825 */ /* 0x000fc800078e0286 */
        /* <DEDUP_REMOVED lines=8> */
[----:B----4-:R-:W-:-:S04]  /*54190*/  IMAD.WIDE R140, R242, 0x4, R94 ;  /* 0x00000004f28c7825 */ /* 0x010fc800078e025e */
[C---:B---3--:R-:W-:Y:S02]  /*541a0*/  IMAD.WIDE R58, R242.reuse, 0x4, R248 ;  /* 0x00000004f23a7825 */ /* 0x048fe400078e02f8 */
[----:B------:R-:W1:Y:S02]  /*541b0*/  S2R R249, SR_TID.X ;  /* 0x0000000000f97919 */ /* 0x000e640000002100 */
[----:B------:R-:W-:Y:S01]  /*541c0*/  IMAD.WIDE R138, R242, 0x4, R230 ;  /* 0x00000004f28a7825 */ /* 0x000fe200078e02e6 */
        /* <DEDUP_REMOVED lines=9> */
[----:B------:R-:W-:Y:S01]  /*54260*/  LDGSTS.E [R243+0x22d00], desc[UR32][R78.64], P0 ;  /* 0x22d000004ef37fae */ /* 0x000fe20008121860 */
[----:B-----5:R-:W-:-:S03]  /*54270*/  IMAD.WIDE R136, R242, 0x4, R228 ;  /* 0x00000004f2887825 */ /* 0x020fc600078e02e4 */
[----:B------:R-:W-:Y:S01]  /*54280*/  LDGSTS.E [R243+0x23500], desc[UR32][R88.64], P0 ;  /* 0x2350000058f37fae */ /* 0x000fe20008121860 */
[----:B------:R-:W-:-:S03]  /*54290*/  IMAD.WIDE R108, R242, 0x4, R226 ;  /* 0x00000004f26c7825 */ /* 0x000fc600078e02e2 */
[----:B------:R-:W-:Y:S01]  /*542a0*/  LDGSTS.E [R243+0x23d00], desc[UR32][R104.64], P0 ;  /* 0x23d0000068f37fae */ /* 0x000fe20008121860 */
[----:B--2---:R-:W-:-:S03]  /*542b0*/  IMAD.WIDE R94, R242, 0x4, R240 ;  /* 0x00000004f25e7825 */ /* 0x004fc600078e02f0 */
[----:B------:R-:W-:Y:S01]  /*542c0*/  LDGSTS.E [R243+0x24500], desc[UR32][R110.64], P0 ;  /* 0x245000006ef37fae */ /* 0x000fe20008121860 */
[----:B------:R-:W-:-:S03]  /*542d0*/  IMAD.WIDE R76, R242, 0x4, R244 ;  /* 0x00000004f24c7825 */ /* 0x000fc600078e02f4 */
[----:B------:R-:W-:Y:S01]  /*542e0*/  LDGSTS.E [R243+0x24d00], desc[UR32][R120.64], P0 ;  /* 0x24d0000078f37fae */ /* 0x000fe20008121860 */
[----:B------:R-:W-:-:S03]  /*542f0*/  IMAD.WIDE R62, R242, 0x4, R246 ;  /* 0x00000004f23e7825 */ /* 0x000fc600078e02f6 */
[----:B------:R-:W-:Y:S04]  /*54300*/  LDGSTS.E [R243+0x25500], desc[UR32][R224.64], P0 ;  /* 0x25500000e0f37fae */ /* 0x000fe80008121860 */
[----:B------:R-:W-:Y:S04]  /*54310*/  LDGSTS.E [R243+0x25d00], desc[UR32][R222.64], P0 ;  /* 0x25d00000def37fae */ /* 0x000fe80008121860 */
[----:B------:R-:W-:Y:S04]  /*54320*/  STL.64 [R1+0x2240], R140 ;  /* 0x0022408c01007387 */ /* 0x000fe80000100a00 */
        /* <DEDUP_REMOVED lines=29> */
[----:B------:R1:W-:Y:S04]  /*54500*/  STL.64 [R1+0x22a8], R12 ;  /* 0x0022a80c01007387 */ /* 0x0003e80000100a00 */
[----:B------:R-:W-:Y:S04]  /*54510*/  LDGSTS.E [R243+0x2dd00], desc[UR32][R190.64], P0 ;  /* 0x2dd00000bef37fae */ /* 0x000fe80008121860 */
[----:B------:R2:W-:Y:S04]  /*54520*/  STL.64 [R1+0x22a0], R10 ;  /* 0x0022a00a01007387 */ /* 0x0005e80000100a00 */
[----:B------:R-:W-:Y:S04]  /*54530*/  LDGSTS.E [R243+0x2e500], desc[UR32][R188.64], P0 ;  /* 0x2e500000bcf37fae */ /* 0x000fe80008121860 */
[----:B------:R3:W-:Y:S04]  /*54540*/  STL.64 [R1+0x2288], R8 ;  /* 0x0022880801007387 */ /* 0x0007e80000100a00 */
[----:B------:R-:W-:Y:S04]  /*54550*/  LDGSTS.E [R243+0x2ed00], desc[UR32][R186.64], P0 ;  /* 0x2ed00000baf37fae */ /* 0x000fe80008121860 */
[----:B------:R4:W-:Y:S04]  /*54560*/  STL.64 [R1+0x2280], R2 ;  /* 0x0022800201007387 */ /* 0x0009e80000100a00 */
[----:B------:R-:W-:Y:S04]  /*54570*/  LDGSTS.E [R243+0x2f500], desc[UR32][R184.64], P0 ;  /* 0x2f500000b8f37fae */ /* 0x000fe80008121860 */
[----:B------:R-:W-:Y:S04]  /*54580*/  LDGSTS.E [R243+0x2fd00], desc[UR32][R182.64], P0 ;  /* 0x2fd00000b6f37fae */ /* 0x000fe80008121860 */
[----:B------:R-:W1:Y:S04]  /*54590*/  LDL.LU.64 R186, [R1+0xc20] ;  /* 0x000c200001ba7983 */ /* 0x000e680000300a00 */
[----:B------:R-:W-:Y:S04]  /*545a0*/  LDGSTS.E [R243+0x30500], desc[UR32][R180.64], P0 ;  /* 0x30500000b4f37fae */ /* 0x000fe80008121860 */
[----:B------:R-:W5:Y:S04]  /*545b0*/  LDL.LU.64 R182, [R1+0xbe8] ;  /* 0x000be80001b67983 */ /* 0x000f680000300a00 */
[----:B------:R-:W2:Y:S04]  /*545c0*/  LDL.LU.64 R200, [R1+0xbb0] ;  /* 0x000bb00001c87983 */ /* 0x000ea80000300a00 */
[----:B------:R-:W3:Y:S04]  /*545d0*/  LDL.LU.64 R180, [R1+0xb78] ;  /* 0x000b780001b47983 */ /* 0x000ee80000300a00 */
[----:B------:R-:W4:Y:S04]  /*545e0*/  LDL.LU.64 R198, [R1+0xb40] ;  /* 0x000b400001c67983 */ /* 0x000f280000300a00 */
[----:B------:R-:W2:Y:S04]  /*545f0*/  LDL.LU.64 R184, [R1+0xb08] ;  /* 0x000b080001b87983 */ /* 0x000ea80000300a00 */
[----:B------:R-:W4:Y:S04]  /*54600*/  LDL.LU.64 R240, [R1+0xad0] ;  /* 0x000ad00001f07983 */ /* 0x000f280000300a00 */
[----:B------:R-:W4:Y:S04]  /*54610*/  LDL.LU.64 R196, [R1+0xa98] ;  /* 0x000a980001c47983 */ /* 0x000f280000300a00 */
[----:B------:R-:W4:Y:S04]  /*54620*/  LDL.LU.64 R244, [R1+0xa60] ;  /* 0x000a600001f47983 */ /* 0x000f280000300a00 */
[----:B------:R-:W-:Y:S04]  /*54630*/  LDGSTS.E [R243+0x30d00], desc[UR32][R178.64], P0 ;  /* 0x30d00000b2f37fae */ /* 0x000fe80008121860 */
[----:B------:R-:W4:Y:S04]  /*54640*/  LDL.LU.64 R194, [R1+0xa28] ;  /* 0x000a280001c27983 */ /* 0x000f280000300a00 */
[----:B------:R-:W-:Y:S04]  /*54650*/  LDGSTS.E [R243+0x31500], desc[UR32][R176.64], P0 ;  /* 0x31500000b0f37fae */ /* 0x000fe80008121860 */
[----:B------:R-:W4:Y:S04]  /*54660*/  LDL.LU.64 R178, [R1+0x9f0] ;  /* 0x0009f00001b27983 */ /* 0x000f280000300a00 */
[----:B------:R-:W4:Y:S04]  /*54670*/  LDL.LU.64 R246, [R1+0x9b8] ;  /* 0x0009b80001f67983 */ /* 0x000f280000300a00 */
[----:B------:R-:W4:Y:S04]  /*54680*/  LDL.LU.64 R192, [R1+0x980] ;  /* 0x0009800001c07983 */ /* 0x000f280000300a00 */
[----:B------:R-:W4:Y:S04]  /*54690*/  LDL.LU.64 R248, [R1+0x948] ;  /* 0x0009480001f87983 */ /* 0x000f280000300a00 */
        /* <DEDUP_REMOVED lines=29> */
[----:B------:R-:W-:Y:S04]  /*54870*/  LDGSTS.E [R243+0x3dd00], desc[UR32][R14.64], P0 ;  /* 0x3dd000000ef37fae */ /* 0x000fe80008121860 */
[----:B------:R1:W-:Y:S04]  /*54880*/  LDGSTS.E [R243+0x3e500], desc[UR32][R12.64], P0 ;  /* 0x3e5000000cf37fae */ /* 0x0003e80008121860 */
[----:B------:R4:W-:Y:S04]  /*54890*/  LDGSTS.E [R243+0x3ed00], desc[UR32][R10.64], P0 ;  /* 0x3ed000000af37fae */ /* 0x0009e80008121860 */
[----:B------:R4:W-:Y:S04]  /*548a0*/  LDGSTS.E [R243+0x3f500], desc[UR32][R8.64], P0 ;  /* 0x3f50000008f37fae */ /* 0x0009e80008121860 */
[----:B------:R4:W-:Y:S01]  /*548b0*/  LDGSTS.E [R243+0x3fd00], desc[UR32][R2.64], P0 ;  /* 0x3fd0000002f37fae */ /* 0x0009e20008121860 */
[----:B-1----:R-:W-:-:S03]  /*548c0*/  IMAD.WIDE R12, R242, 0x4, R186 ;  /* 0x00000004f20c7825 */ /* 0x002fc600078e02ba */
[----:B------:R-:W4:Y:S04]  /*548d0*/  LDL.LU.64 R186, [R1+0x7f8] ;  /* 0x0007f80001ba7983 */ /* 0x000f280000300a00 */
[----:B------:R-:W-:Y:S01]  /*548e0*/  LDGSTS.E [R250+0x20600], desc[UR32][R12.64], P0 ;  /* 0x206000000cfa7fae */ /* 0x000fe20008121860 */
[----:B-----5:R-:W-:-:S03]  /*548f0*/  IMAD.WIDE R22, R242, 0x4, R182 ;  /* 0x00000004f2167825 */ /* 0x020fc600078e02b6 */
[----:B------:R-:W5:Y:S01]  /*54900*/  LDL.LU.64 R182, [R1+0x7c0] ;  /* 0x0007c00001b67983 */ /* 0x000f620000300a00 */
[----:B---3--:R-:W-:-:S03]  /*54910*/  IMAD.WIDE R28, R242, 0x4, R180 ;  /* 0x00000004f21c7825 */ /* 0x008fc600078e02b4 */
[----:B------:R-:W-:Y:S04]  /*54920*/  LDGSTS.E [R250+0x20e00], desc[UR32][R22.64], P0 ;  /* 0x20e0000016fa7fae */ /* 0x000fe80008121860 */
[----:B------:R-:W3:Y:S01]  /*54930*/  LDL.LU.64 R180, [R1+0x788] ;  /* 0x0007880001b47983 */ /* 0x000ee20000300a00 */
[----:B--2---:R-:W-:-:S03]  /*54940*/  IMAD.WIDE R42, R242, 0x4, R184 ;  /* 0x00000004f22a7825 */ /* 0x004fc600078e02b8 */
[----:B------:R-:W2:Y:S01]  /*54950*/  LDL.LU.64 R184, [R1+0x750] ;  /* 0x0007500001b87983 */ /* 0x000ea20000300a00 */
[----:B----4-:R-:W-:-:S03]  /*54960*/  IMAD.WIDE R54, R242, 0x4, R240 ;  /* 0x00000004f2367825 */ /* 0x010fc600078e02f0 */
[----:B------:R-:W4:Y:S01]  /*54970*/  LDL.LU.64 R240, [R1+0x710] ;  /* 0x0007100001f07983 */ /* 0x000f220000300a00 */
[----:B------:R-:W-:-:S03]  /*54980*/  IMAD.WIDE R70, R242, 0x4, R244 ;  /* 0x00000004f2467825 */ /* 0x000fc600078e02f4 */
[----:B------:R-:W4:Y:S01]  /*54990*/  LDL.LU.64 R244, [R1+0x6d8] ;  /* 0x0006d80001f47983 */ /* 0x000f220000300a00 */
[----:B------:R-:W-:-:S03]  /*549a0*/  IMAD.WIDE R86, R242, 0x4, R178 ;  /* 0x00000004f2567825 */ /* 0x000fc600078e02b2 */
[----:B------:R-:W4:Y:S01]  /*549b0*/  LDL.LU.64 R178, [R1+0x6a0] ;  /* 0x0006a00001b27983 */ /* 0x000f220000300a00 */
[----:B------:R-:W-:-:S03]  /*549c0*/  IMAD.WIDE R102, R242, 0x4, R246 ;  /* 0x00000004f2667825 */ /* 0x000fc600078e02f6 */
[----:B------:R-:W4:Y:S01]  /*549d0*/  LDL.LU.64 R246, [R1+0x668] ;  /* 0x0006680001f67983 */ /* 0x000f220000300a00 */
[----:B------:R-:W-:-:S03]  /*549e0*/  IMAD.WIDE R118, R242, 0x4, R248 ;  /* 0x00000004f2767825 */ /* 0x000fc600078e02f8 */
[----:B------:R-:W4:Y:S01]  /*549f0*/  LDL.LU.64 R248, [R1+0x630] ;  /* 0x0006300001f87983 */ /* 0x000f220000300a00 */
[----:B------:R-:W-:-:S04]  /*54a00*/  IMAD.WIDE R24, R242, 0x4, R200 ;  /* 0x00000004f2187825 */ /* 0x000fc800078e02c8 */
[C---:B------:R-:W-:Y:S01]  /*54a10*/  IMAD.WIDE R38, R242.reuse, 0x4, R198 ;  /* 0x00000004f2267825 */ /* 0x040fe200078e02c6 */
[----:B------:R-:W-:Y:S03]  /*54a20*/  LDGSTS.E [R250+0x21600], desc[UR32][R24.64], P0 ;  /* 0x2160000018fa7fae */ /* 0x000fe60008121860 */
[C---:B------:R-:W-:Y:S01]  /*54a30*/  IMAD.WIDE R58, R242.reuse, 0x4, R196 ;  /* 0x00000004f23a7825 */ /* 0x040fe200078e02c4 */
[----:B------:R-:W-:Y:S03]  /*54a40*/  LDGSTS.E [R250+0x21e00], desc[UR32][R28.64], P0 ;  /* 0x21e000001cfa7fae */ /* 0x000fe60008121860 */
[C---:B------:R-:W-:Y:S01]  /*54a50*/  IMAD.WIDE R76, R242.reuse, 0x4, R194 ;  /* 0x00000004f24c7825 */ /* 0x040fe200078e02c2 */
[----:B------:R-:W-:Y:S03]  /*54a60*/  LDGSTS.E [R250+0x22600], desc[UR32][R38.64], P0 ;  /* 0x2260000026fa7fae */ /* 0x000fe60008121860 */
        /* <DEDUP_REMOVED lines=11> */
[----:B------:R-:W4:Y:S01]  /*54b20*/  LDL.LU.64 R176, [R1+0x5f8] ;  /* 0x0005f80001b07983 */ /* 0x000f220000300a00 */
[----:B------:R-:W-:-:S03]  /*54b30*/  IMAD.WIDE R220, R242, 0x4, R174 ;  /* 0x00000004f2dc7825 */ /* 0x000fc600078e02ae */
[----:B------:R-:W4:Y:S01]  /*54b40*/  LDL.LU.64 R174, [R1+0x5c0] ;  /* 0x0005c00001ae7983 */ /* 0x000f220000300a00 */
[----:B------:R-:W-:-:S04]  /*54b50*/  IMAD.WIDE R218, R242, 0x4, R188 ;  /* 0x00000004f2da7825 */ /* 0x000fc800078e02bc */
[C---:B------:R-:W-:Y:S02]  /*54b60*/  IMAD.WIDE R216, R242.reuse, 0x4, R172 ;  /* 0x00000004f2d87825 */ /* 0x040fe400078e02ac */
[----:B------:R-:W4:Y:S04]  /*54b70*/  LDL.LU.64 R172, [R1+0x588] ;  /* 0x0005880001ac7983 */ /* 0x000f280000300a00 */
[----:B------:R-:W-:Y:S04]  /*54b80*/  STL.64 [R1+0x758], R222 ;  /* 0x000758de01007387 */ /* 0x000fe80000100a00 */
[----:B------:R-:W-:Y:S01]  /*54b90*/  STL.64 [R1+0x790], R220 ;  /* 0x000790dc01007387 */ /* 0x000fe20000100a00 */
[----:B------:R-:W-:-:S04]  /*54ba0*/  IMAD.WIDE R214, R242, 0x4, R186 ;  /* 0x00000004f2d67825 */ /* 0x000fc800078e02ba */
[C---:B-----5:R-:W-:Y:S02]  /*54bb0*/  IMAD.WIDE R212, R242.reuse, 0x4, R182 ;  /* 0x00000004f2d47825 */ /* 0x060fe400078e02b6 */
[----:B------:R-:W5:Y:S04]  /*54bc0*/  LDL.LU.64 R182, [R1+0x550] ;  /* 0x0005500001b67983 */ /* 0x000f680000300a00 */
[----:B------:R-:W-:Y:S01]  /*54bd0*/  STL.64 [R1+0x7c8], R218 ;  /* 0x0007c8da01007387 */ /* 0x000fe20000100a00 */
[----:B---3--:R-:W-:-:S03]  /*54be0*/  IMAD.WIDE R210, R242, 0x4, R180 ;  /* 0x00000004f2d27825 */ /* 0x008fc600078e02b4 */
[----:B------:R-:W3:Y:S01]  /*54bf0*/  LDL.LU.64 R180, [R1+0x518] ;  /* 0x0005180001b47983 */ /* 0x000ee20000300a00 */
[----:B--2---:R-:W-:-:S03]  /*54c00*/  IMAD.WIDE R208, R242, 0x4, R184 ;  /* 0x00000004f2d07825 */ /* 0x004fc600078e02b8 */
[----:B------:R-:W-:Y:S01]  /*54c10*/  STL.64 [R1+0x800], R216 ;  /* 0x000800d801007387 */ /* 0x000fe20000100a00 */
[----:B----4-:R-:W-:-:S03]  /*54c20*/  IMAD.WIDE R206, R242, 0x4, R240 ;  /* 0x00000004f2ce7825 */ /* 0x010fc600078e02f0 */
[----:B------:R-:W-:Y:S04]  /*54c30*/  STL.64 [R1+0x7f8], R214 ;  /* 0x0007f8d601007387 */ /* 0x000fe80000100a00 */
[----:B------:R-:W2:Y:S01]  /*54c40*/  LDL.LU.64 R240, [R1+0x4d8] ;  /* 0x0004d80001f07983 */ /* 0x000ea20000300a00 */
[----:B------:R-:W-:-:S03]  /*54c50*/  IMAD.WIDE R204, R242, 0x4, R244 ;  /* 0x00000004f2cc7825 */ /* 0x000fc600078e02f4 */
[----:B------:R-:W-:Y:S04]  /*54c60*/  STL.64 [R1+0x830], R212 ;  /* 0x000830d401007387 */ /* 0x000fe80000100a00 */
[----:B------:R-:W4:Y:S04]  /*54c70*/  LDL.LU.64 R244, [R1+0x4a0] ;  /* 0x0004a00001f47983 */ /* 0x000f280000300a00 */
        /* <DEDUP_REMOVED lines=9> */
[----:B------:R-:W-:Y:S04]  /*54d10*/  STL.64 [R1+0x8e0], R202 ;  /* 0x0008e0ca01007387 */ /* 0x000fe80000100a00 */
[----:B------:R-:W4:Y:S01]  /*54d20*/  LDL.LU.64 R178, [R1+0x3e8] ;  /* 0x0003e80001b27983 */ /* 0x000f220000300a00 */
[----:B------:R-:W-:-:S05]  /*54d30*/  IMAD.WIDE R134, R242, 0x4, R190 ;  /* 0x00000004f2867825 */ /* 0x000fca00078e02be */
        /* <DEDUP_REMOVED lines=25> */
[----:B------:R-:W4:Y:S04]  /*54ed0*/  LDL.LU.64 R176, [R1+0x3a8] ;  /* 0x0003a80001b07983 */ /* 0x000f280000300a00 */
[----:B------:R-:W-:Y:S01]  /*54ee0*/  STL.64 [R1+0x910], R200 ;  /* 0x000910c801007387 */ /* 0x000fe20000100a00 */
[----:B------:R-:W-:-:S03]  /*54ef0*/  IMAD.WIDE R194, R242, 0x4, R174 ;  /* 0x00000004f2c27825 */ /* 0x000fc600078e02ae */
[----:B------:R-:W4:Y:S04]  /*54f00*/  LDL.LU.64 R174, [R1+0x368] ;  /* 0x0003680001ae7983 */ /* 0x000f280000300a00 */
[----:B------:R-:W-:Y:S01]  /*54f10*/  LDGSTS.E [R250+0x2e600], desc[UR32][R196.64], P0 ;  /* 0x2e600000c4fa7fae */ /* 0x000fe20008121860 */
[----:B------:R-:W-:-:S03]  /*54f20*/  IMAD.WIDE R2, R242, 0x4, R4 ;  /* 0x00000004f2027825 */ /* 0x000fc600078e0204 */
[----:B------:R-:W-:Y:S01]  /*54f30*/  LDGSTS.E [R250+0x2ee00], desc[UR32][R194.64], P0 ;  /* 0x2ee00000c2fa7fae */ /* 0x000fe20008121860 */
[----:B------:R-:W-:-:S03]  /*54f40*/  IMAD.WIDE R192, R242, 0x4, R172 ;  /* 0x00000004f2c07825 */ /* 0x000fc600078e02ac */
[----:B------:R-:W4:Y:S04]  /*54f50*/  LDL.LU.64 R172, [R1+0x328] ;  /* 0x0003280001ac7983 */ /* 0x000f280000300a00 */
[----:B------:R-:W-:Y:S04]  /*54f60*/  STL.64 [R1+0x948], R198 ;  /* 0x000948c601007387 */ /* 0x000fe80000100a00 */
[----:B------:R-:W4:Y:S04]  /*54f70*/  LDL.LU.64 R142, [R1+0x2e8] ;  /* 0x0002e800018e7983 */ /* 0x000f280000300a00 */
        /* <DEDUP_REMOVED lines=10> */
[----:B------:R-:W-:Y:S01]  /*55020*/  LDGSTS.E [R250+0x2f600], desc[UR32][R192.64], P0 ;  /* 0x2f600000c0fa7fae */ /* 0x000fe20008121860 */
[----:B-----5:R-:W-:-:S05]  /*55030*/  IMAD.WIDE R190, R242, 0x4, R182 ;  /* 0x00000004f2be7825 */ /* 0x020fca00078e02b6 */
[----:B------:R-:W-:Y:S04]  /*55040*/  STL.64 [R1+0xa30], R190 ;  /* 0x000a30be01007387 */ /* 0x000fe80000100a00 */
[----:B------:R-:W-:Y:S01]  /*55050*/  LDGSTS.E [R250+0x2fe00], desc[UR32][R190.64], P0 ;  /* 0x2fe00000befa7fae */ /* 0x000fe20008121860 */
[----:B---3--:R-:W-:-:S05]  /*55060*/  IMAD.WIDE R188, R242, 0x4, R180 ;  /* 0x00000004f2bc7825 */ /* 0x008fca00078e02b4 */
[----:B------:R-:W-:Y:S01]  /*55070*/  LDGSTS.E [R250+0x30600], desc[UR32][R188.64], P0 ;  /* 0x30600000bcfa7fae */ /* 0x000fe20008121860 */
[----:B--2---:R-:W-:-:S03]  /*55080*/  IMAD.WIDE R186, R242, 0x4, R240 ;  /* 0x00000004f2ba7825 */ /* 0x004fc600078e02f0 */
[----:B------:R-:W2:Y:S04]  /*55090*/  LDL.LU.64 R240, [R1+0xe8] ;  /* 0x0000e80001f07983 */ /* 0x000ea80000300a00 */
[----:B------:R-:W-:Y:S01]  /*550a0*/  LDGSTS.E [R250+0x30e00], desc[UR32][R186.64], P0 ;  /* 0x30e00000bafa7fae */ /* 0x000fe20008121860 */
[----:B----4-:R-:W-:-:S03]  /*550b0*/  IMAD.WIDE R184, R242, 0x4, R244 ;  /* 0x00000004f2b87825 */ /* 0x010fc600078e02f4 */
[----:B------:R-:W3:Y:S04]  /*550c0*/  LDL.LU.64 R244, [R1+0xa8] ;  /* 0x0000a80001f47983 */ /* 0x000ee80000300a00 */
[----:B------:R-:W-:Y:S04]  /*550d0*/  STL.64 [R1+0xa60], R188 ;  /* 0x000a60bc01007387 */ /* 0x000fe80000100a00 */
[----:B------:R-:W-:Y:S01]  /*550e0*/  LDGSTS.E [R250+0x31600], desc[UR32][R184.64], P0 ;  /* 0x31600000b8fa7fae */ /* 0x000fe20008121860 */
[----:B------:R-:W-:-:S03]  /*550f0*/  IMAD.WIDE R182, R242, 0x4, R246 ;  /* 0x00000004f2b67825 */ /* 0x000fc600078e02f6 */
[----:B------:R-:W4:Y:S04]  /*55100*/  LDL.LU.64 R246, [R1+0x68] ;  /* 0x0000680001f67983 */ /* 0x000f280000300a00 */
[----:B------:R-:W-:Y:S01]  /*55110*/  LDGSTS.E [R250+0x31e00], desc[UR32][R182.64], P0 ;  /* 0x31e00000b6fa7fae */ /* 0x000fe20008121860 */
[----:B------:R-:W-:-:S03]  /*55120*/  IMAD.WIDE R180, R242, 0x4, R248 ;  /* 0x00000004f2b47825 */ /* 0x000fc600078e02f8 */
[----:B------:R-:W5:Y:S04]  /*55130*/  LDL.LU.64 R248, [R1+0x28] ;  /* 0x0000280001f87983 */ /* 0x000f680000300a00 */
[----:B------:R-:W-:Y:S04]  /*55140*/  STL.64 [R1+0xad8], R186 ;  /* 0x000ad8ba01007387 */ /* 0x000fe80000100a00 */
[----:B------:R-:W-:Y:S01]  /*55150*/  STL.64 [R1+0xb08], R184 ;  /* 0x000b08b801007387 */ /* 0x000fe20000100a00 */
[----:B------:R-:W-:-:S03]  /*55160*/  IMAD.WIDE R178, R242, 0x4, R178 ;  /* 0x00000004f2b27825 */ /* 0x000fc600078e02b2 */
[----:B------:R-:W-:Y:S04]  /*55170*/  STL.64 [R1+0xb10], R182 ;  /* 0x000b10b601007387 */ /* 0x000fe80000100a00 */
[----:B------:R1:W-:Y:S04]  /*55180*/  STL.64 [R1+0xb18], R180 ;  /* 0x000b18b401007387 */ /* 0x0003e80000100a00 */
[----:B------:R1:W-:Y:S04]  /*55190*/  STL.64 [R1+0xbb0], R178 ;  /* 0x000bb0b201007387 */ /* 0x0003e80000100a00 */
[----:B------:R-:W-:Y:S04]  /*551a0*/  LDGSTS.E [R250+0x32600], desc[UR32][R180.64], P0 ;  /* 0x32600000b4fa7fae */ /* 0x000fe80008121860 */
[----:B------:R-:W-:Y:S01]  /*551b0*/  LDGSTS.E [R250+0x32e00], desc[UR32][R178.64], P0 ;  /* 0x32e00000b2fa7fae */ /* 0x000fe20008121860 */
[----:B------:R-:W-:-:S04]  /*551c0*/  IMAD.WIDE R176, R242, 0x4, R176 ;  /* 0x00000004f2b07825 */ /* 0x000fc800078e02b0 */
[C---:B------:R-:W-:Y:S01]  /*551d0*/  IMAD.WIDE R174, R242.reuse, 0x4, R174 ;  /* 0x00000004f2ae7825 */ /* 0x040fe200078e02ae */
[----:B------:R1:W-:Y:S04]  /*551e0*/  STL.64 [R1+0xbf8], R176 ;  /* 0x000bf8b001007387 */ /* 0x0003e80000100a00 */
[----:B------:R1:W-:Y:S04]  /*551f0*/  STL.64 [R1+0xc28], R174 ;  /* 0x000c28ae01007387 */ /* 0x0003e80000100a00 */
[----:B------:R-:W-:Y:S04]  /*55200*/  LDGSTS.E [R250+0x33600], desc[UR32][R176.64], P0 ;  /* 0x33600000b0fa7fae */ /* 0x000fe80008121860 */
[----:B------:R-:W-:Y:S01]  /*55210*/  LDGSTS.E [R250+0x33e00], desc[UR32][R174.64], P0 ;  /* 0x33e00000aefa7fae */ /* 0x000fe20008121860 */
[----:B------:R-:W-:-:S04]  /*55220*/  IMAD.WIDE R172, R242, 0x4, R172 ;  /* 0x00000004f2ac7825 */ /* 0x000fc800078e02ac */
        /* <DEDUP_REMOVED lines=26> */
[----:B--2---:R-:W-:-:S04]  /*553d0*/  IMAD.WIDE R144, R242, 0x4, R240 ;  /* 0x00000004f2907825 */ /* 0x004fc800078e02f0 */
[C---:B---3--:R-:W-:Y:S01]  /*553e0*/  IMAD.WIDE R142, R242.reuse, 0x4, R244 ;  /* 0x00000004f28e7825 */ /* 0x048fe200078e02f4 */
[----:B------:R-:W-:Y:S04]  /*553f0*/  STL.64 [R1+0x1f20], R144 ;  /* 0x001f209001007387 */ /* 0x000fe80000100a00 */
[----:B------:R-:W-:Y:S04]  /*55400*/  STL.64 [R1+0x1f48], R142 ;  /* 0x001f488e01007387 */ /* 0x000fe80000100a00 */
[----:B------:R-:W-:Y:S04]  /*55410*/  LDGSTS.E [R250+0x38e00], desc[UR32][R144.64], P0 ;  /* 0x38e0000090fa7fae */ /* 0x000fe80008121860 */
[----:B------:R-:W-:Y:S01]  /*55420*/  LDGSTS.E [R250+0x39600], desc[UR32][R142.64], P0 ;  /* 0x396000008efa7fae */ /* 0x000fe20008121860 */
[----:B----4-:R-:W-:-:S04]  /*55430*/  IMAD.WIDE R140, R242, 0x4, R246 ;  /* 0x00000004f28c7825 */ /* 0x010fc800078e02f6 */
[C---:B-----5:R-:W-:Y:S01]  /*55440*/  IMAD.WIDE R138, R242.reuse, 0x4, R248 ;  /* 0x00000004f28a7825 */ /* 0x060fe200078e02f8 */
        /* <DEDUP_REMOVED lines=13> */
[----:B-1----:R-:W2:Y:S04]  /*55520*/  LDL.LU.64 R180, [R1+0xc18] ;  /* 0x000c180001b47983 */ /* 0x002ea80000300a00 */
        /* <DEDUP_REMOVED lines=22> */
[----:B------:R-:W-:Y:S04]  /*55690*/  LDGSTS.E [R250+0x3d600], desc[UR32][R26.64], P0 ;  /* 0x3d6000001afa7fae */ /* 0x000fe80008121860 */
        /* <DEDUP_REMOVED lines=8> */
[----:B------:R2:W-:Y:S04]  /*55720*/  LDGSTS.E [R250+0x3fe00], desc[UR32][R2.64], P0 ;  /* 0x3fe0000002fa7fae */ /* 0x0005e80008121860 */
[----:B------:R-:W5:Y:S01]  /*55730*/  LDL.LU.64 R186, [R1+0x7b8] ;  /* 0x0007b80001ba7983 */ /* 0x000f620000300a00 */
[----:B--2---:R-:W-:-:S03]  /*55740*/  IMAD.WIDE R2, R242, 0x4, R180 ;  /* 0x00000004f2027825 */ /* 0x004fc600078e02b4 */
[----:B------:R-:W2:Y:S01]  /*55750*/  LDL.LU.64 R180, [R1+0x780] ;  /* 0x0007800001b47983 */ /* 0x000ea20000300a00 */
[----:B---3--:R-:W-:-:S03]  /*55760*/  IMAD.WIDE R4, R242, 0x4, R184 ;  /* 0x00000004f2047825 */ /* 0x008fc600078e02b8 */
[----:B------:R-:W3:Y:S01]  /*55770*/  LDL.LU.64 R184, [R1+0x748] ;  /* 0x0007480001b87983 */ /* 0x000ee20000300a00 */
[----:B----4-:R-:W-:-:S03]  /*55780*/  IMAD.WIDE R6, R242, 0x4, R240 ;  /* 0x00000004f2067825 */ /* 0x010fc600078e02f0 */
[----:B------:R-:W4:Y:S01]  /*55790*/  LDL.LU.64 R240, [R1+0x708] ;  /* 0x0007080001f07983 */ /* 0x000f220000300a00 */
[----:B-----5:R-:W-:-:S03]  /*557a0*/  IMAD.WIDE R10, R242, 0x4, R244 ;  /* 0x00000004f20a7825 */ /* 0x020fc600078e02f4 */
[----:B------:R-:W-:Y:S04]  /*557b0*/  LDGSTS.E [R251+0x20700], desc[UR32][R2.64], P0 ;  /* 0x2070000002fb7fae */ /* 0x000fe80008121860 */
[----:B------:R-:W5:Y:S01]  /*557c0*/  LDL.LU.64 R244, [R1+0x6d0] ;  /* 0x0006d00001f47983 */ /* 0x000f620000300a00 */
[----:B------:R-:W-:-:S03]  /*557d0*/  IMAD.WIDE R20, R242, 0x4, R178 ;  /* 0x00000004f2147825 */ /* 0x000fc600078e02b2 */
[----:B------:R-:W-:Y:S01]  /*557e0*/  LDGSTS.E [R251+0x20f00], desc[UR32][R4.64], P0 ;  /* 0x20f0000004fb7fae */ /* 0x000fe20008121860 */
[----:B------:R-:W-:-:S03]  /*557f0*/  IMAD.WIDE R26, R242, 0x4, R246 ;  /* 0x00000004f21a7825 */ /* 0x000fc600078e02f6 */
[----:B------:R-:W5:Y:S04]  /*55800*/  LDL.LU.64 R178, [R1+0x698] ;  /* 0x0006980001b27983 */ /* 0x000f680000300a00 */
[----:B------:R-:W5:Y:S01]  /*55810*/  LDL.LU.64 R246, [R1+0x660] ;  /* 0x0006600001f67983 */ /* 0x000f620000300a00 */
[----:B------:R-:W-:-:S03]  /*55820*/  IMAD.WIDE R36, R242, 0x4, R248 ;  /* 0x00000004f2247825 */ /* 0x000fc600078e02f8 */
[----:B------:R-:W-:Y:S04]  /*55830*/  LDGSTS.E [R251+0x21700], desc[UR32][R6.64], P0 ;  /* 0x2170000006fb7fae */ /* 0x000fe80008121860 */
[----:B------:R-:W5:Y:S01]  /*55840*/  LDL.LU.64 R248, [R1+0x628] ;  /* 0x0006280001f87983 */ /* 0x000f620000300a00 */
[----:B------:R-:W-:-:S03]  /*55850*/  IMAD.WIDE R52, R242, 0x4, R176 ;  /* 0x00000004f2347825 */ /* 0x000fc600078e02b0 */
[----:B------:R-:W5:Y:S01]  /*55860*/  LDL.LU.64 R176, [R1+0x5f0] ;  /* 0x0005f00001b07983 */ /* 0x000f620000300a00 */
[----:B------:R-:W-:-:S03]  /*55870*/  IMAD.WIDE R62, R242, 0x4, R174 ;  /* 0x00000004f23e7825 */ /* 0x000fc600078e02ae */
[----:B------:R-:W5:Y:S01]  /*55880*/  LDL.LU.64 R174, [R1+0x5b8] ;  /* 0x0005b80001ae7983 */ /* 0x000f620000300a00 */
[----:B------:R-:W-:-:S04]  /*55890*/  IMAD.WIDE R8, R242, 0x4, R204 ;  /* 0x00000004f2087825 */ /* 0x000fc800078e02cc */
[C---:B------:R-:W-:Y:S01]  /*558a0*/  IMAD.WIDE R30, R242.reuse, 0x4, R200 ;  /* 0x00000004f21e7825 */ /* 0x040fe200078e02c8 */
[----:B------:R-:W-:Y:S03]  /*558b0*/  LDGSTS.E [R251+0x21f00], desc[UR32][R8.64], P0 ;  /* 0x21f0000008fb7fae */ /* 0x000fe60008121860 */
[C---:B------:R-:W-:Y:S01]  /*558c0*/  IMAD.WIDE R94, R242.reuse, 0x4, R172 ;  /* 0x00000004f25e7825 */ /* 0x040fe200078e02ac */
[----:B------:R-:W-:Y:S04]  /*558d0*/  LDGSTS.E [R251+0x22700], desc[UR32][R10.64], P0 ;  /* 0x227000000afb7fae */ /* 0x000fe80008121860 */
[----:B------:R-:W5:Y:S01]  /*558e0*/  LDL.LU.64 R172, [R1+0x580] ;  /* 0x0005800001ac7983 */ /* 0x000f620000300a00 */
[----:B------:R-:W-:-:S04]  /*558f0*/  IMAD.WIDE R46, R242, 0x4, R198 ;  /* 0x00000004f22e7825 */ /* 0x000fc800078e02c6 */
[C---:B------:R-:W-:Y:S02]  /*55900*/  IMAD.WIDE R132, R242.reuse, 0x4, R182 ;  /* 0x00000004f2847825 */ /* 0x040fe400078e02b6 */
[----:B------:R-:W5:Y:S02]  /*55910*/  LDL.LU.64 R182, [R1+0x548] ;  /* 0x0005480001b67983 */ /* 0x000f640000300a00 */
[----:B------:R-:W-:-:S04]  /*55920*/  IMAD.WIDE R214, R242, 0x4, R188 ;  /* 0x00000004f2d67825 */ /* 0x000fc800078e02bc */
[----:B------:R-:W-:-:S04]  /*55930*/  IMAD.WIDE R212, R242, 0x4, R186 ;  /* 0x00000004f2d47825 */ /* 0x000fc800078e02ba */
[C---:B--2---:R-:W-:Y:S02]  /*55940*/  IMAD.WIDE R210, R242.reuse, 0x4, R180 ;  /* 0x00000004f2d27825 */ /* 0x044fe400078e02b4 */
[----:B------:R-:W2:Y:S02]  /*55950*/  LDL.LU.64 R180, [R1+0x510] ;  /* 0x0005100001b47983 */ /* 0x000ea40000300a00 */
[C---:B---3--:R-:W-:Y:S02]  /*55960*/  IMAD.WIDE R208, R242.reuse, 0x4, R184 ;  /* 0x00000004f2d07825 */ /* 0x048fe400078e02b8 */
[----:B------:R-:W-:Y:S02]  /*55970*/  STL.64 [R1+0x750], R214 ;  /* 0x000750d601007387 */ /* 0x000fe40000100a00 */
[C---:B----4-:R-:W-:Y:S02]  /*55980*/  IMAD.WIDE R206, R242.reuse, 0x4, R240 ;  /* 0x00000004f2ce7825 */ /* 0x050fe400078e02f0 */
[----:B------:R-:W3:Y:S04]  /*55990*/  LDL.LU.64 R240, [R1+0x4d0] ;  /* 0x0004d00001f07983 */ /* 0x000ee80000300a00 */
[----:B------:R1:W-:Y:S01]  /*559a0*/  STL.64 [R1+0x778], R212 ;  /* 0x000778d401007387 */ /* 0x0003e20000100a00 */
[----:B-----5:R-:W-:-:S03]  /*559b0*/  IMAD.WIDE R204, R242, 0x4, R244 ;  /* 0x00000004f2cc7825 */ /* 0x020fc600078e02f4 */
[----:B------:R-:W4:Y:S04]  /*559c0*/  LDL.LU.64 R244, [R1+0x498] ;  /* 0x0004980001f47983 */ /* 0x000f280000300a00 */
[----:B------:R-:W-:Y:S04]  /*559d0*/  STL.64 [R1+0x780], R210 ;  /* 0x000780d201007387 */ /* 0x000fe80000100a00 */
[----:B------:R5:W-:Y:S01]  /*559e0*/  STL.64 [R1+0x748], R208 ;  /* 0x000748d001007387 */ /* 0x000be20000100a00 */
[----:B------:R-:W-:-:S03]  /*559f0*/  IMAD.WIDE R200, R242, 0x4, R246 ;  /* 0x00000004f2c87825 */ /* 0x000fc600078e02f6 */
[----:B------:R-:W5:Y:S04]  /*55a00*/  LDL.LU.64 R246, [R1+0x460] ;  /* 0x0004600001f67983 */ /* 0x000f680000300a00 */
[----:B------:R-:W-:Y:S01]  /*55a10*/  STL.64 [R1+0x788], R206 ;  /* 0x000788ce01007387 */ /* 0x000fe20000100a00 */
[----:B------:R-:W-:-:S03]  /*55a20*/  IMAD.WIDE R198, R242, 0x4, R248 ;  /* 0x00000004f2c67825 */ /* 0x000fc600078e02f8 */
[----:B------:R-:W5:Y:S01]  /*55a30*/  LDL.LU.64 R248, [R1+0x420] ;  /* 0x0004200001f87983 */ /* 0x000f620000300a00 */
[----:B------:R-:W-:-:S04]  /*55a40*/  IMAD.WIDE R14, R242, 0x4, R202 ;  /* 0x00000004f20e7825 */ /* 0x000fc800078e02ca */
[C---:B------:R-:W-:Y:S01]  /*55a50*/  IMAD.WIDE R202, R242.reuse, 0x4, R178 ;  /* 0x00000004f2ca7825 */ /* 0x040fe200078e02b2 */
[----:B------:R1:W-:Y:S03]  /*55a60*/  STL.64 [R1+0x7b8], R204 ;  /* 0x0007b8cc01007387 */ /* 0x0003e60000100a00 */
[C---:B------:R-:W-:Y:S01]  /*55a70*/  IMAD.WIDE R68, R242.reuse, 0x4, R196 ;  /* 0x00000004f2447825 */ /* 0x040fe200078e02c4 */
[----:B------:R-:W-:Y:S03]  /*55a80*/  STL.64 [R1+0x7c0], R202 ;  /* 0x0007c0ca01007387 */ /* 0x000fe60000100a00 */
[C---:B------:R-:W-:Y:S01]  /*55a90*/  IMAD.WIDE R196, R242.reuse, 0x4, R176 ;  /* 0x00000004f2c47825 */ /* 0x040fe200078e02b0 */
[----:B------:R-:W5:Y:S03]  /*55aa0*/  LDL.LU.64 R178, [R1+0x3e0] ;  /* 0x0003e00001b27983 */ /* 0x000f660000300a00 */
[C---:B------:R-:W-:Y:S01]  /*55ab0*/  IMAD.WIDE R84, R242.reuse, 0x4, R194 ;  /* 0x00000004f2547825 */ /* 0x040fe200078e02c2 */
[----:B------:R-:W5:Y:S03]  /*55ac0*/  LDL.LU.64 R176, [R1+0x3a0] ;  /* 0x0003a00001b07983 */ /* 0x000f660000300a00 */
[C---:B------:R-:W-:Y:S01]  /*55ad0*/  IMAD.WIDE R100, R242.reuse, 0x4, R192 ;  /* 0x00000004f2647825 */ /* 0x040fe200078e02c0 */
[----:B------:R1:W-:Y:S03]  /*55ae0*/  STL.64 [R1+0x7f0], R200 ;  /* 0x0007f0c801007387 */ /* 0x0003e60000100a00 */
[C---:B------:R-:W-:Y:S01]  /*55af0*/  IMAD.WIDE R194, R242.reuse, 0x4, R174 ;  /* 0x00000004f2c27825 */ /* 0x040fe200078e02ae */
[----:B------:R-:W-:Y:S04]  /*55b00*/  LDGSTS.E [R251+0x22f00], desc[UR32][R14.64], P0 ;  /* 0x22f000000efb7fae */ /* 0x000fe80008121860 */
[----:B------:R-:W5:Y:S01]  /*55b10*/  LDL.LU.64 R174, [R1+0x360] ;  /* 0x0003600001ae7983 */ /* 0x000f620000300a00 */
[----:B------:R-:W-:-:S03]  /*55b20*/  IMAD.WIDE R116, R242, 0x4, R190 ;  /* 0x00000004f2747825 */ /* 0x000fc600078e02be */
[----:B------:R-:W-:Y:S01]  /*55b30*/  LDGSTS.E [R251+0x23700], desc[UR32][R20.64], P0 ;  /* 0x2370000014fb7fae */ /* 0x000fe20008121860 */
[----:B------:R-:W-:-:S03]  /*55b40*/  IMAD.WIDE R140, R242, 0x4, R162 ;  /* 0x00000004f28c7825 */ /* 0x000fc600078e02a2 */
[----:B------:R-:W-:Y:S01]  /*55b50*/  LDGSTS.E [R251+0x23f00], desc[UR32][R26.64], P0 ;  /* 0x23f000001afb7fae */ /* 0x000fe20008121860 */
[----:B------:R-:W-:-:S03]  /*55b60*/  IMAD.WIDE R138, R242, 0x4, R146 ;  /* 0x00000004f28a7825 */ /* 0x000fc600078e0292 */
[----:B------:R-:W-:Y:S01]  /*55b70*/  LDGSTS.E [R251+0x24700], desc[UR32][R30.64], P0 ;  /* 0x247000001efb7fae */ /* 0x000fe20008121860 */
[----:B------:R-:W-:-:S03]  /*55b80*/  IMAD.WIDE R192, R242, 0x4, R172 ;  /* 0x00000004f2c07825 */ /* 0x000fc600078e02ac */
[----:B------:R-:W-:Y:S04]  /*55b90*/  LDGSTS.E [R251+0x24f00], desc[UR32][R36.64], P0 ;  /* 0x24f0000024fb7fae */ /* 0x000fe80008121860 */
[----:B------:R-:W5:Y:S04]  /*55ba0*/  LDL.LU.64 R172, [R1+0x320] ;  /* 0x0003200001ac7983 */ /* 0x000f680000300a00 */
[----:B------:R-:W-:Y:S04]  /*55bb0*/  STL.64 [R1+0x828], R198 ;  /* 0x000828c601007387 */ /* 0x000fe80000100a00 */
[----:B------:R-:W5:Y:S04]  /*55bc0*/  LDL.LU.64 R230, [R1+0x2e0] ;  /* 0x0002e00001e67983 */ /* 0x000f680000300a00 */
[----:B------:R-:W5:Y:S04]  /*55bd0*/  LDL.LU.64 R228, [R1+0x2a0] ;  /* 0x0002a00001e47983 */ /* 0x000f680000300a00 */
[----:B------:R1:W-:Y:S04]  /*55be0*/  STL.64 [R1+0x860], R196 ;  /* 0x000860c401007387 */ /* 0x0003e80000100a00 */
[----:B------:R-:W5:Y:S04]  /*55bf0*/  LDL.LU.64 R226, [R1+0x260] ;  /* 0x0002600001e27983 */ /* 0x000f680000300a00 */
[----:B------:R-:W5:Y:S01]  /*55c00*/  LDL.LU.64 R224, [R1+0x220] ;  /* 0x0002200001e07983 */ /* 0x000f620000300a00 */
[----:B------:R-:W-:-:S03]  /*55c10*/  IMAD.WIDE R190, R242, 0x4, R182 ;  /* 0x00000004f2be7825 */ /* 0x000fc600078e02b6 */
[----:B------:R-:W-:Y:S04]  /*55c20*/  STL.64 [R1+0x898], R194 ;  /* 0x000898c201007387 */ /* 0x000fe80000100a00 */
[----:B------:R-:W5:Y:S04]  /*55c30*/  LDL.LU.64 R222, [R1+0x1e0] ;  /* 0x0001e00001de7983 */ /* 0x000f680000300a00 */
[----:B------:R-:W5:Y:S04]  /*55c40*/  LDL.LU.64 R220, [R1+0x1a0] ;  /* 0x0001a00001dc7983 */ /* 0x000f680000300a00 */
[----:B------:R1:W-:Y:S04]  /*55c50*/  STL.64 [R1+0x8d0], R192 ;  /* 0x0008d0c001007387 */ /* 0x0003e80000100a00 */
[----:B------:R-:W5:Y:S04]  /*55c60*/  LDL.LU.64 R218, [R1+0x160] ;  /* 0x0001600001da7983 */ /* 0x000f680000300a00 */
[----:B------:R-:W5:Y:S04]  /*55c70*/  LDL.LU.64 R216, [R1+0x120] ;  /* 0x0001200001d87983 */ /* 0x000f680000300a00 */
        /* <DEDUP_REMOVED lines=24> */
[----:B--2---:R-:W-:-:S05]  /*55e00*/  IMAD.WIDE R188, R242, 0x4, R180 ;  /* 0x00000004f2bc7825 */ /* 0x004fca00078e02b4 */
[----:B------:R-:W-:Y:S01]  /*55e10*/  LDGSTS.E [R251+0x30700], desc[UR32][R188.64], P0 ;  /* 0x30700000bcfb7fae */ /* 0x000fe20008121860 */
[----:B---3--:R-:W-:-:S03]  /*55e20*/  IMAD.WIDE R186, R242, 0x4, R240 ;  /* 0x00000004f2ba7825 */ /* 0x008fc600078e02f0 */
[----:B------:R-:W2:Y:S04]  /*55e30*/  LDL.LU.64 R240, [R1+0xe0] ;  /* 0x0000e00001f07983 */ /* 0x000ea80000300a00 */
[----:B------:R-:W-:Y:S01]  /*55e40*/  LDGSTS.E [R251+0x30f00], desc[UR32][R186.64], P0 ;  /* 0x30f00000bafb7fae */ /* 0x000fe20008121860 */
[----:B----4-:R-:W-:-:S03]  /*55e50*/  IMAD.WIDE R184, R242, 0x4, R244 ;  /* 0x00000004f2b87825 */ /* 0x010fc600078e02f4 */
[----:B------:R-:W3:Y:S04]  /*55e60*/  LDL.LU.64 R244, [R1+0xa0] ;  /* 0x0000a00001f47983 */ /* 0x000ee80000300a00 */
[----:B------:R4:W-:Y:S04]  /*55e70*/  STL.64 [R1+0x940], R188 ;  /* 0x000940bc01007387 */ /* 0x0009e80000100a00 */
[----:B------:R-:W-:Y:S01]  /*55e80*/  LDGSTS.E [R251+0x31700], desc[UR32][R184.64], P0 ;  /* 0x31700000b8fb7fae */ /* 0x000fe20008121860 */
[----:B-----5:R-:W-:-:S03]  /*55e90*/  IMAD.WIDE R182, R242, 0x4, R246 ;  /* 0x00000004f2b67825 */ /* 0x020fc600078e02f6 */
[----:B------:R-:W5:Y:S04]  /*55ea0*/  LDL.LU.64 R246, [R1+0x60] ;  /* 0x0000600001f67983 */ /* 0x000f680000300a00 */
[----:B------:R-:W-:Y:S01]  /*55eb0*/  LDGSTS.E [R251+0x31f00], desc[UR32][R182.64], P0 ;  /* 0x31f00000b6fb7fae */ /* 0x000fe20008121860 */
[----:B------:R-:W-:-:S03]  /*55ec0*/  IMAD.WIDE R180, R242, 0x4, R248 ;  /* 0x00000004f2b47825 */ /* 0x000fc600078e02f8 */
[----:B------:R-:W4:Y:S04]  /*55ed0*/  LDL.LU.64 R248, [R1+0x20] ;  /* 0x0000200001f87983 */ /* 0x000f280000300a00 */
[----:B------:R-:W-:Y:S04]  /*55ee0*/  STL.64 [R1+0x978], R186 ;  /* 0x000978ba01007387 */ /* 0x000fe80000100a00 */
[----:B------:R1:W-:Y:S01]  /*55ef0*/  STL.64 [R1+0x980], R184 ;  /* 0x000980b801007387 */ /* 0x0003e20000100a00 */
[----:B------:R-:W-:-:S03]  /*55f00*/  IMAD.WIDE R178, R242, 0x4, R178 ;  /* 0x00000004f2b27825 */ /* 0x000fc600078e02b2 */
[----:B------:R-:W-:Y:S01]  /*55f10*/  STL.64 [R1+0x9b0], R182 ;  /* 0x0009b0b601007387 */ /* 0x000fe20000100a00 */
[----:B------:R-:W-:-:S03]  /*55f20*/  IMAD.WIDE R176, R242, 0x4, R176 ;  /* 0x00000004f2b07825 */ /* 0x000fc600078e02b0 */
[----:B------:R1:W-:Y:S04]  /*55f30*/  STL.64 [R1+0x9e8], R180 ;  /* 0x0009e8b401007387 */ /* 0x0003e80000100a00 */
[----:B------:R-:W-:Y:S01]  /*55f40*/  STL.64 [R1+0xa20], R178 ;  /* 0x000a20b201007387 */ /* 0x000fe20000100a00 */
[----:B------:R-:W-:-:S03]  /*55f50*/  IMAD.WIDE R174, R242, 0x4, R174 ;  /* 0x00000004f2ae7825 */ /* 0x000fc600078e02ae */
[----:B------:R1:W-:Y:S04]  /*55f60*/  STL.64 [R1+0xa58], R176 ;  /* 0x000a58b001007387 */ /* 0x0003e80000100a00 */
[----:B------:R-:W-:Y:S04]  /*55f70*/  STL.64 [R1+0xa90], R174 ;  /* 0x000a90ae01007387 */ /* 0x000fe80000100a00 */
[----:B------:R-:W-:Y:S04]  /*55f80*/  LDGSTS.E [R251+0x32700], desc[UR32][R180.64], P0 ;  /* 0x32700000b4fb7fae */ /* 0x000fe80008121860 */
[----:B------:R-:W-:Y:S04]  /*55f90*/  LDGSTS.E [R251+0x32f00], desc[UR32][R178.64], P0 ;  /* 0x32f00000b2fb7fae */ /* 0x000fe80008121860 */
[----:B------:R-:W-:Y:S01]  /*55fa0*/  LDGSTS.E [R251+0x33700], desc[UR32][R176.64], P0 ;  /* 0x33700000b0fb7fae */ /* 0x000fe20008121860 */
[----:B------:R-:W-:-:S03]  /*55fb0*/  IMAD.WIDE R172, R242, 0x4, R172 ;  /* 0x00000004f2ac7825 */ /* 0x000fc600078e02ac */
[----:B------:R-:W-:Y:S01]  /*55fc0*/  LDGSTS.E [R251+0x33f00], desc[UR32][R174.64], P0 ;  /* 0x33f00000aefb7fae */ /* 0x000fe20008121860 */
[----:B------:R-:W-:-:S03]  /*55fd0*/  IMAD.WIDE R168, R242, 0x4, R230 ;  /* 0x00000004f2a87825 */ /* 0x000fc600078e02e6 */
[----:B------:R1:W-:Y:S01]  /*55fe0*/  STL.64 [R1+0xa98], R172 ;  /* 0x000a98ac01007387 */ /* 0x0003e20000100a00 */
        /* <DEDUP_REMOVED lines=25> */
[----:B--2---:R-:W-:-:S05]  /*56180*/  IMAD.WIDE R150, R242, 0x4, R240 ;  /* 0x00000004f2967825 */ /* 0x004fca00078e02f0 */
[----:B------:R-:W-:Y:S01]  /*56190*/  STL.64 [R1+0xba8], R150 ;  /* 0x000ba89601007387 */ /* 0x000fe20000100a00 */
[----:B------:R-:W-:-:S03]  /*561a0*/  IMAD.WIDE R114, R242, 0x4, R98 ;  /* 0x00000004f2727825 */ /* 0x000fc600078e0262 */
[----:B------:R-:W-:Y:S01]  /*561b0*/  LDGSTS.E [R251+0x38f00], desc[UR32][R150.64], P0 ;  /* 0x38f0000096fb7fae */ /* 0x000fe20008121860 */
[----:B---3--:R-:W-:-:S05]  /*561c0*/  IMAD.WIDE R148, R242, 0x4, R244 ;  /* 0x00000004f2947825 */ /* 0x008fca00078e02f4 */
[----:B------:R-:W-:Y:S01]  /*561d0*/  STL.64 [R1+0xbe0], R148 ;  /* 0x000be09401007387 */ /* 0x000fe20000100a00 */
[----:B-----5:R-:W-:-:S03]  /*561e0*/  IMAD.WIDE R144, R242, 0x4, R246 ;  /* 0x00000004f2907825 */ /* 0x020fc600078e02f6 */
[----:B------:R-:W-:Y:S01]  /*561f0*/  LDGSTS.E [R251+0x39700], desc[UR32][R148.64], P0 ;  /* 0x3970000094fb7fae */ /* 0x000fe20008121860 */
[----:B----4-:R-:W-:-:S03]  /*56200*/  IMAD.WIDE R142, R242, 0x4, R248 ;  /* 0x00000004f28e7825 */ /* 0x010fc600078e02f8 */
[----:B------:R-:W-:Y:S04]  /*56210*/  STL.64 [R1+0xbe8], R144 ;  /* 0x000be89001007387 */ /* 0x000fe80000100a00 */
[----:B------:R-:W-:Y:S04]  /*56220*/  STL.64 [R1+0xbf0], R142 ;  /* 0x000bf08e01007387 */ /* 0x000fe80000100a00 */
[----:B------:R-:W-:Y:S04]  /*56230*/  STL.64 [R1+0xc18], R140 ;  /* 0x000c188c01007387 */ /* 0x000fe80000100a00 */
[----:B------:R-:W-:Y:S04]  /*56240*/  STL.64 [R1+0xc20], R138 ;  /* 0x000c208a01007387 */ /* 0x000fe80000100a00 */
[----:B------:R2:W-:Y:S04]  /*56250*/  STL.64 [R1+0x1400], R136 ;  /* 0x0014008801007387 */ /* 0x0005e80000100a00 */
[----:B------:R3:W-:Y:S04]  /*56260*/  STL [R1+0xd58], RZ ;  /* 0x000d58ff01007387 */ /* 0x0007e80000100800 */
        /* <DEDUP_REMOVED lines=149> */
[----:B------:R3:W-:Y:S04]  /*56bc0*/  STL [R1], RZ ;  /* 0x000000ff01007387 */ /* 0x0007e80000100800 */
        /* <DEDUP_REMOVED lines=1535> */
[----:B------:R3:W-:Y:S01]  /*5cbc0*/  STL [R1+0x2ff0], RZ ;  /* 0x002ff0ff01007387 */ /* 0x0007e20000100800 */
        /* <DEDUP_REMOVED lines=12> */
[----:B------:R-:W-:-:S03]  /*5cc90*/  VIADD R0, R0, 0x3f ;  /* 0x0000003f00007836 */ /* 0x000fc60000000000 */
[----:B------:R-:W-:Y:S04]  /*5cca0*/  LDGSTS.E [R251+0x3cf00], desc[UR32][R114.64], P0 ;  /* 0x3cf0000072fb7fae */ /* 0x000fe80008121860 */
[----:B------:R-:W-:Y:S04]  /*5ccb0*/  LDGSTS.E [R251+0x3d700], desc[UR32][R98.64], P0 ;  /* 0x3d70000062fb7fae */ /* 0x000fe80008121860 */
[----:B------:R-:W-:Y:S04]  /*5ccc0*/  LDGSTS.E [R251+0x3df00], desc[UR32][R82.64], P0 ;  /* 0x3df0000052fb7fae */ /* 0x000fe80008121860 */
[----:B------:R-:W-:Y:S01]  /*5ccd0*/  LDGSTS.E [R251+0x3e700], desc[UR32][R66.64], P0 ;  /* 0x3e70000042fb7fae */ /* 0x000fe20008121860 */
[----:B------:R-:W-:-:S03]  /*5cce0*/  CS2R R248, SRZ ;  /* 0x0000000000f87805 */ /* 0x000fc6000001ff00 */
[----:B------:R-:W-:Y:S01]  /*5ccf0*/  LDGSTS.E [R251+0x3ef00], desc[UR32][R50.64], P0 ;  /* 0x3ef0000032fb7fae */ /* 0x000fe20008121860 */
[----:B------:R-:W-:Y:S02]  /*5cd00*/  CS2R R244, SRZ ;  /* 0x0000000000f47805 */ /* 0x000fe4000001ff00 */
[----:B------:R-:W-:Y:S01]  /*5cd10*/  CS2R R246, SRZ ;  /* 0x0000000000f67805 */ /* 0x000fe2000001ff00 */
[----:B------:R-:W-:Y:S01]  /*5cd20*/  LDGSTS.E [R251+0x3f700], desc[UR32][R34.64], P0 ;  /* 0x3f70000022fb7fae */ /* 0x000fe20008121860 */
[----:B------:R-:W-:Y:S02]  /*5cd30*/  CS2R R240, SRZ ;  /* 0x0000000000f07805 */ /* 0x000fe4000001ff00 */
[----:B------:R-:W-:Y:S02]  /*5cd40*/  CS2R R242, SRZ ;  /* 0x0000000000f27805 */ /* 0x000fe4000001ff00 */
[----:B------:R-:W-:Y:S01]  /*5cd50*/  CS2R R228, SRZ ;  /* 0x0000000000e47805 */ /* 0x000fe2000001ff00 */
[----:B------:R4:W-:Y:S01]  /*5cd60*/  LDGSTS.E [R251+0x3ff00], desc[UR32][R18.64], P0 ;  /* 0x3ff0000012fb7fae */ /* 0x0009e20008121860 */
[----:B------:R-:W-:-:S02]  /*5cd70*/  CS2R R230, SRZ ;  /* 0x0000000000e67805 */ /* 0x000fc4000001ff00 */
[----:B------:R-:W-:Y:S02]  /*5cd80*/  CS2R R224, SRZ ;  /* 0x0000000000e07805 */ /* 0x000fe4000001ff00 */
[----:B------:R-:W-:Y:S02]  /*5cd90*/  CS2R R226, SRZ ;  /* 0x0000000000e27805 */ /* 0x000fe4000001ff00 */
[----:B------:R-:W-:Y:S02]  /*5cda0*/  CS2R R220, SRZ ;  /* 0x0000000000dc7805 */ /* 0x000fe4000001ff00 */
[----:B------:R-:W-:Y:S02]  /*5cdb0*/  CS2R R222, SRZ ;  /* 0x0000000000de7805 */ /* 0x000fe4000001ff00 */
[----:B------:R-:W-:Y:S02]  /*5cdc0*/  CS2R R216, SRZ ;  /* 0x0000000000d87805 */ /* 0x000fe4000001ff00 */
[----:B------:R-:W-:-:S02]  /*5cdd0*/  CS2R R218, SRZ ;  /* 0x0000000000da7805 */ /* 0x000fc4000001ff00 */
[----:B-1----:R-:W-:Y:S02]  /*5cde0*/  CS2R R212, SRZ ;  /* 0x0000000000d47805 */ /* 0x002fe4000001ff00 */
[----:B------:R-:W-:Y:S02]  /*5cdf0*/  CS2R R214, SRZ ;  /* 0x0000000000d67805 */ /* 0x000fe4000001ff00 */
[----:B------:R-:W-:Y:S02]  /*5ce00*/  CS2R R208, SRZ ;  /* 0x0000000000d07805 */ /* 0x000fe4000001ff00 */
[----:B------:R-:W-:Y:S02]  /*5ce10*/  CS2R R210, SRZ ;  /* 0x0000000000d27805 */ /* 0x000fe4000001ff00 */
[----:B----4-:R-:W-:Y:S02]  /*5ce20*/  CS2R R250, SRZ ;  /* 0x0000000000fa7805 */ /* 0x010fe4000001ff00 */
[----:B------:R-:W-:-:S02]  /*5ce30*/  CS2R R204, SRZ ;  /* 0x0000000000cc7805 */ /* 0x000fc4000001ff00 */
[----:B------:R-:W-:Y:S02]  /*5ce40*/  CS2R R206, SRZ ;  /* 0x0000000000ce7805 */ /* 0x000fe4000001ff00 */
[----:B------:R-:W-:Y:S02]  /*5ce50*/  CS2R R200, SRZ ;  /* 0x0000000000c87805 */ /* 0x000fe4000001ff00 */
[----:B------:R-:W-:Y:S02]  /*5ce60*/  CS2R R202, SRZ ;  /* 0x0000000000ca7805 */ /* 0x000fe4000001ff00 */
[----:B------:R-:W-:Y:S02]  /*5ce70*/  CS2R R196, SRZ ;  /* 0x0000000000c47805 */ /* 0x000fe4000001ff00 */
[----:B------:R-:W-:Y:S02]  /*5ce80*/  CS2R R198, SRZ ;  /* 0x0000000000c67805 */ /* 0x000fe4000001ff00 */
        /* <DEDUP_REMOVED lines=12> */
[----:B--2---:R-:W-:-:S02]  /*5cf50*/  CS2R R136, SRZ ;  /* 0x0000000000887805 */ /* 0x004fc4000001ff00 */
        /* <DEDUP_REMOVED lines=17> */
[----:B------:R-:W-:Y:S01]  /*5d070*/  ISETP.GE.AND P0, PT, R0, 0x40, PT ;  /* 0x000000400000780c */ /* 0x000fe20003f06270 */
        /* <DEDUP_REMOVED lines=251> */
[----:B------:R-:W0:Y:S01]  /*5e030*/  LDGDEPBAR ;  /* 0x00000000000079af */ /* 0x000e220000000000 */
[----:B------:R-:W-:Y:S05]  /*5e040*/  @!P0 BRA `(.L_x_0) ;  /* 0x00000a2c00fc8947 */ /* 0x000fea0003800000 */
[----:B------:R-:W2:Y:S04]  /*5e050*/  LDL.LU.64 R162, [R1+0x1b30] ;  /* 0x001b300001a27983 */ /* 0x000ea80000300a00 */
[----:B------:R-:W4:Y:S04]  /*5e060*/  LDL.LU.64 R164, [R1+0x1b38] ;  /* 0x001b380001a47983 */ /* 0x000f280000300a00 */
[----:B------:R-:W5:Y:S04]  /*5e070*/  LDL.LU.64 R166, [R1+0x1b40] ;  /* 0x001b400001a67983 */ /* 0x000f680000300a00 */
[----:B------:R-:W3:Y:S04]  /*5e080*/  LDL.LU.64 R168, [R1+0x1b48] ;  /* 0x001b480001a87983 */ /* 0x000ee80000300a00 */
[----:B------:R-:W3:Y:S04]  /*5e090*/  LDL.LU.64 R170, [R1+0x1340] ;  /* 0x0013400001aa7983 */ /* 0x000ee80000300a00 */
[----:B------:R-:W3:Y:S04]  /*5e0a0*/  LDL.LU.64 R154, [R1+0x1458] ;  /* 0x00145800019a7983 */ /* 0x000ee80000300a00 */
[----:B------:R-:W3:Y:S04]  /*5e0b0*/  LDL.LU.64 R156, [R1+0x1480] ;  /* 0x00148000019c7983 */ /* 0x000ee80000300a00 */
[----:B------:R-:W3:Y:S04]  /*5e0c0*/  LDL.LU.64 R150, [R1+0x1498] ;  /* 0x0014980001967983 */ /* 0x000ee80000300a00 */
[----:B------:R-:W3:Y:S04]  /*5e0d0*/  LDL.LU.64 R158, [R1+0xc98] ;  /* 0x000c9800019e7983 */ /* 0x000ee80000300a00 */
[----:B------:R-:W3:Y:S04]  /*5e0e0*/  LDL.LU.64 R160, [R1+0xca8] ;  /* 0x000ca80001a07983 */ /* 0x000ee80000300a00 */
[----:B------:R-:W3:Y:S04]  /*5e0f0*/  LDL.LU.64 R152, [R1+0xcb8] ;  /* 0x000cb80001987983 */ /* 0x000ee80000300a00 */
[----:B--2---:R1:W-:Y:S01]  /*5e100*/  STL [R1+0x4c20], R162 ;  /* 0x004c20a201007387 */ /* 0x0043e20000100800 */
[----:B------:R-:W-:-:S03]  /*5e110*/  IMAD.MOV.U32 R0, RZ, RZ, R163 ;  /* 0x000000ffff007224 */ /* 0x000fc600078e00a3 */
[----:B-1----:R-:W2:Y:S04]  /*5e120*/  LDL.LU.64 R162, [R1+0xcc8] ;  /* 0x000cc80001a27983 */ /* 0x002ea80000300a00 */
[----:B------:R1:W-:Y:S04]  /*5e130*/  STL [R1+0x4c1c], R0 ;  /* 0x004c1c0001007387 */ /* 0x0003e80000100800 */
[----:B----4-:R4:W-:Y:S01]  /*5e140*/  STL [R1+0x4c28], R164 ;  /* 0x004c28a401007387 */ /* 0x0109e20000100800 */
[----:B-1----:R-:W-:-:S03]  /*5e150*/  MOV R0, R165 ;  /* 0x000000a500007202 */ /* 0x002fc60000000f00 */
[----:B----4-:R-:W4:Y:S04]  /*5e160*/  LDL.LU.64 R164, [R1+0xc68] ;  /* 0x000c680001a47983 */ /* 0x010f280000300a00 */
[----:B------:R1:W-:Y:S04]  /*5e170*/  STL [R1+0x4c24], R0 ;  /* 0x004c240001007387 */ /* 0x0003e80000100800 */
[----:B-----5:R5:W-:Y:S01]  /*5e180*/  STL [R1+0x4c30], R166 ;  /* 0x004c30a601007387 */ /* 0x020be20000100800 */
[----:B-1----:R-:W-:-:S03]  /*5e190*/  IMAD.MOV.U32 R0, RZ, RZ, R167 ;  /* 0x000000ffff007224 */ /* 0x002fc600078e00a7 */
[----:B-----5:R-:W5:Y:S04]  /*5e1a0*/  LDL.LU.64 R166, [R1+0xc60] ;  /* 0x000c600001a67983 */ /* 0x020f680000300a00 */
[----:B------:R1:W-:Y:S04]  /*5e1b0*/  STL [R1+0x4c2c], R0 ;  /* 0x004c2c0001007387 */ /* 0x0003e80000100800 */
[----:B---3--:R3:W-:Y:S01]  /*5e1c0*/  STL [R1+0x4c38], R168 ;  /* 0x004c38a801007387 */ /* 0x0087e20000100800 */
[----:B-1----:R-:W-:-:S03]  /*5e1d0*/  IMAD.MOV.U32 R0, RZ, RZ, R169 ;  /* 0x000000ffff007224 */ /* 0x002fc600078e00a9 */
[----:B---3--:R-:W3:Y:S04]  /*5e1e0*/  LDL.LU.64 R168, [R1+0xc58] ;  /* 0x000c580001a87983 */ /* 0x008ee80000300a00 */
[----:B------:R1:W-:Y:S04]  /*5e1f0*/  STL [R1+0x4c34], R0 ;  /* 0x004c340001007387 */ /* 0x0003e80000100800 */
[----:B------:R1:W-:Y:S02]  /*5e200*/  STL [R1+0x4c40], R170 ;  /* 0x004c40aa01007387 */ /* 0x0003e40000100800 */
[----:B-1----:R-:W-:-:S02]  /*5e210*/  IMAD.MOV.U32 R0, RZ, RZ, R171 ;  /* 0x000000ffff007224 */ /* 0x002fc400078e00ab */
[----:B------:R-:W3:Y:S04]  /*5e220*/  LDL.LU.64 R170, [R1+0xc50] ;  /* 0x000c500001aa7983 */ /* 0x000ee80000300a00 */
        /* <DEDUP_REMOVED lines=18> */
[----:B-1----:R-:W-:-:S02]  /*5e350*/  MOV R0, R161 ;  /* 0x000000a100007202 */ /* 0x002fc40000000f00 */
[----:B------:R-:W3:Y:S04]  /*5e360*/  LDL.LU.64 R160, [R1+0x14b0] ;  /* 0x0014b00001a07983 */ /* 0x000ee80000300a00 */
[----:B------:R1:W-:Y:S04]  /*5e370*/  STL [R1+0x4c64], R0 ;  /* 0x004c640001007387 */ /* 0x0003e80000100800 */
[----:B------:R1:W-:Y:S02]  /*5e380*/  STL [R1+0x4c70], R152 ;  /* 0x004c709801007387 */ /* 0x0003e40000100800 */
[----:B-1----:R-:W-:-:S02]  /*5e390*/  IMAD.MOV.U32 R0, RZ, RZ, R153 ;  /* 0x000000ffff007224 */ /* 0x002fc400078e0099 */
[----:B------:R-:W3:Y:S04]  /*5e3a0*/  LDL.LU.64 R152, [R1+0x14c8] ;  /* 0x0014c80001987983 */ /* 0x000ee80000300a00 */
[----:B------:R1:W-:Y:S04]  /*5e3b0*/  STL [R1+0x4c6c], R0 ;  /* 0x004c6c0001007387 */ /* 0x0003e80000100800 */
[----:B--2---:R2:W-:Y:S01]  /*5e3c0*/  STL [R1+0x4c78], R162 ;  /* 0x004c78a201007387 */ /* 0x0045e20000100800 */
[----:B-1----:R-:W-:-:S03]  /*5e3d0*/  IMAD.MOV.U32 R0, RZ, RZ, R163 ;  /* 0x000000ffff007224 */ /* 0x002fc600078e00a3 */
[----:B--2---:R-:W2:Y:S04]  /*5e3e0*/  LDL.LU.64 R162, [R1+0x14e0] ;  /* 0x0014e00001a27983 */ /* 0x004ea80000300a00 */
[----:B------:R1:W-:Y:S04]  /*5e3f0*/  STL [R1+0x4c74], R0 ;  /* 0x004c740001007387 */ /* 0x0003e80000100800 */
[----:B----4-:R4:W-:Y:S01]  /*5e400*/  STL [R1+0x4c7c], R164 ;  /* 0x004c7ca401007387 */ /* 0x0109e20000100800 */
[----:B-1----:R-:W-:-:S03]  /*5e410*/  IMAD.MOV.U32 R0, RZ, RZ, R165 ;  /* 0x000000ffff007224 */ /* 0x002fc600078e00a5 */
        /* <DEDUP_REMOVED lines=51> */
[----:B-1----:R-:W-:-:S03]  /*5e750*/  MOV R0, R169 ;  /* 0x000000a900007202 */ /* 0x002fc60000000f00 */
        /* <DEDUP_REMOVED lines=31> */
[----:B-1----:R-:W-:-:S03]  /*5e950*/  MOV R0, R163 ;  /* 0x000000a300007202 */ /* 0x002fc60000000f00 */
        /* <DEDUP_REMOVED lines=95> */
[----:B-1----:R-:W-:-:S03]  /*5ef50*/  MOV R0, R167 ;  /* 0x000000a700007202 */ /* 0x002fc60000000f00 */
        /* <DEDUP_REMOVED lines=282> */
[----:B------:R-:W-:Y:S04]  /*60100*/  STL [R1+0x4208], R150 ;  /* 0x0042089601007387 */ /* 0x000fe80000100800 */
[----:B------:R-:W3:Y:S01]  /*60110*/  LDL.LU.64 R148, [R1+0x16b8] ;  /* 0x0016b80001947983 */ /* 0x000ee20000300a00 */
[----:B-1----:R-:W-:-:S05]  /*60120*/  IMAD.MOV.U32 R0, RZ, RZ, R151 ;  /* 0x000000ffff007224 */ /* 0x002fca00078e0097 */
[----:B------:R1:W-:Y:S04]  /*60130*/  STL [R1+0x4204], R0 ;  /* 0x0042040001007387 */ /* 0x0003e80000100800 */
[----:B------:R1:W-:Y:S02]  /*60140*/  STL [R1+0x4210], R158 ;  /* 0x0042109e01007387 */ /* 0x0003e40000100800 */
[----:B-1----:R-:W-:Y:S02]  /*60150*/  MOV R0, R159 ;  /* 0x0000009f00007202 */ /* 0x002fe40000000f00 */
[----:B------:R-:W3:Y:S04]  /*60160*/  LDL.LU.64 R158, [R1+0x1320] ;  /* 0x00132000019e7983 */ /* 0x000ee80000300a00 */
[----:B------:R1:W-:Y:S04]  /*60170*/  STL [R1+0x420c], R0 ;  /* 0x00420c0001007387 */ /* 0x0003e80000100800 */
[----:B------:R1:W-:Y:S02]  /*60180*/  STL [R1+0x4218], R160 ;  /* 0x004218a001007387 */ /* 0x0003e40000100800 */
[----:B-1----:R-:W-:-:S02]  /*60190*/  IMAD.MOV.U32 R0, RZ, RZ, R161 ;  /* 0x000000ffff007224 */ /* 0x002fc400078e00a1 */
[----:B------:R-:W3:Y:S04]  /*601a0*/  LDL.LU.64 R160, [R1+0x1328] ;  /* 0x0013280001a07983 */ /* 0x000ee80000300a00 */
[----:B------:R1:W-:Y:S04]  /*601b0*/  STL [R1+0x4214], R0 ;  /* 0x0042140001007387 */ /* 0x0003e80000100800 */
[----:B------:R2:W-:Y:S04]  /*601c0*/  STL [R1+0x4220], R152 ;  /* 0x0042209801007387 */ /* 0x0005e80000100800 */
[----:B------:R-:W3:Y:S01]  /*601d0*/  LDL.LU.64 R150, [R1+0x1330] ;  /* 0x0013300001967983 */ /* 0x000ee20000300a00 */
[----:B-1----:R-:W-:-:S03]  /*601e0*/  IMAD.MOV.U32 R0, RZ, RZ, R153 ;  /* 0x000000ffff007224 */ /* 0x002fc600078e0099 */
[----:B--2---:R-:W-:Y:S04]  /*601f0*/  STL [R1+0x4228], R162 ;  /* 0x004228a201007387 */ /* 0x004fe80000100800 */
[----:B------:R1:W-:Y:S04]  /*60200*/  STL [R1+0x421c], R0 ;  /* 0x00421c0001007387 */ /* 0x0003e80000100800 */
[----:B------:R-:W2:Y:S01]  /*60210*/  LDL.LU.64 R152, [R1+0x1338] ;  /* 0x0013380001987983 */ /* 0x000ea20000300a00 */
[----:B-1----:R-:W-:-:S03]  /*60220*/  IMAD.MOV.U32 R0, RZ, RZ, R163 ;  /* 0x000000ffff007224 */ /* 0x002fc600078e00a3 */
[----:B----4-:R-:W-:Y:S04]  /*60230*/  STL [R1+0x4230], R164 ;  /* 0x004230a401007387 */ /* 0x010fe80000100800 */
[----:B------:R1:W-:Y:S04]  /*60240*/  STL [R1+0x4224], R0 ;  /* 0x0042240001007387 */ /* 0x0003e80000100800 */
[----:B------:R-:W4:Y:S01]  /*60250*/  LDL.LU.64 R162, [R1+0x1870] ;  /* 0x0018700001a27983 */ /* 0x000f220000300a00 */
[----:B-1----:R-:W-:-:S03]  /*60260*/  IMAD.MOV.U32 R0, RZ, RZ, R165 ;  /* 0x000000ffff007224 */ /* 0x002fc600078e00a5 */
[----:B-----5:R-:W-:Y:S04]  /*60270*/  STL [R1+0x4238], R166 ;  /* 0x004238a601007387 */ /* 0x020fe80000100800 */
[----:B------:R1:W-:Y:S04]  /*60280*/  STL [R1+0x422c], R0 ;  /* 0x00422c0001007387 */ /* 0x0003e80000100800 */
[----:B------:R-:W5:Y:S01]  /*60290*/  LDL.LU.64 R164, [R1+0x1898] ;  /* 0x0018980001a47983 */ /* 0x000f620000300a00 */
[----:B-1----:R-:W-:-:S03]  /*602a0*/  IMAD.MOV.U32 R0, RZ, RZ, R167 ;  /* 0x000000ffff007224 */ /* 0x002fc600078e00a7 */
[----:B---3--:R-:W-:Y:S04]  /*602b0*/  STL [R1+0x4240], R168 ;  /* 0x004240a801007387 */ /* 0x008fe80000100800 */
[----:B------:R1:W-:Y:S04]  /*602c0*/  STL [R1+0x4234], R0 ;  /* 0x0042340001007387 */ /* 0x0003e80000100800 */
[----:B------:R-:W3:Y:S01]  /*602d0*/  LDL.LU.64 R166, [R1+0x18f0] ;  /* 0x0018f00001a67983 */ /* 0x000ee20000300a00 */
[----:B-1----:R-:W-:-:S03]  /*602e0*/  IMAD.MOV.U32 R0, RZ, RZ, R169 ;  /* 0x000000ffff007224 */ /* 0x002fc600078e00a9 */
[----:B------:R-:W-:Y:S04]  /*602f0*/  STL [R1+0x4248], R170 ;  /* 0x004248aa01007387 */ /* 0x000fe80000100800 */
[----:B------:R1:W-:Y:S04]  /*60300*/  STL [R1+0x423c], R0 ;  /* 0x00423c0001007387 */ /* 0x0003e80000100800 */
[----:B------:R-:W3:Y:S01]  /*60310*/  LDL.LU.64 R168, [R1+0x1918] ;  /* 0x0019180001a87983 */ /* 0x000ee20000300a00 */
[----:B-1----:R-:W-:-:S03]  /*60320*/  IMAD.MOV.U32 R0, RZ, RZ, R171 ;  /* 0x000000ffff007224 */ /* 0x002fc600078e00ab */
[----:B------:R-:W-:Y:S04]  /*60330*/  STL [R1+0x4250], R154 ;  /* 0x0042509a01007387 */ /* 0x000fe80000100800 */
[----:B------:R1:W-:Y:S04]  /*60340*/  STL [R1+0x4244], R0 ;  /* 0x0042440001007387 */ /* 0x0003e80000100800 */
[----:B------:R-:W3:Y:S01]  /*60350*/  LDL.LU.64 R170, [R1+0x1798] ;  /* 0x0017980001aa7983 */ /* 0x000ee20000300a00 */
[----:B-1----:R-:W-:-:S03]  /*60360*/  MOV R0, R155 ;  /* 0x0000009b00007202 */ /* 0x002fc60000000f00 */
[----:B------:R-:W-:Y:S04]  /*60370*/  STL [R1+0x4258], R156 ;  /* 0x0042589c01007387 */ /* 0x000fe80000100800 */
        /* <DEDUP_REMOVED lines=8> */
[----:B------:R1:W-:Y:S02]  /*60400*/  STL [R1+0x425c], R0 ;  /* 0x00425c0001007387 */ /* 0x0003e40000100800 */
[----:B-1----:R-:W-:Y:S02]  /*60410*/  IMAD.MOV.U32 R0, RZ, RZ, R159 ;  /* 0x000000ffff007224 */ /* 0x002fe400078e009f */
[----:B------:R-:W3:Y:S04]  /*60420*/  LDL.LU.64 R158, [R1+0x17e0] ;  /* 0x0017e000019e7983 */ /* 0x000ee80000300a00 */
[----:B------:R1:W-:Y:S04]  /*60430*/  STL [R1+0x4264], R0 ;  /* 0x0042640001007387 */ /* 0x0003e80000100800 */
[----:B------:R1:W-:Y:S02]  /*60440*/  STL [R1+0x4270], R160 ;  /* 0x004270a001007387 */ /* 0x0003e40000100800 */
[----:B-1----:R-:W-:-:S02]  /*60450*/  IMAD.MOV.U32 R0, RZ, RZ, R161 ;  /* 0x000000ffff007224 */ /* 0x002fc400078e00a1 */
[----:B------:R-:W-:Y:S04]  /*60460*/  STL [R1+0x4278], R150 ;  /* 0x0042789601007387 */ /* 0x000fe80000100800 */
[----:B------:R1:W-:Y:S04]  /*60470*/  STL [R1+0x426c], R0 ;  /* 0x00426c0001007387 */ /* 0x0003e80000100800 */
[----:B------:R-:W3:Y:S01]  /*60480*/  LDL.LU.64 R160, [R1+0x16d0] ;  /* 0x0016d00001a07983 */ /* 0x000ee20000300a00 */
[----:B-1----:R-:W-:-:S03]  /*60490*/  IMAD.MOV.U32 R0, RZ, RZ, R151 ;  /* 0x000000ffff007224 */ /* 0x002fc600078e0097 */
[----:B--2---:R-:W-:Y:S04]  /*604a0*/  STL [R1+0x4280], R152 ;  /* 0x0042809801007387 */ /* 0x004fe80000100800 */
[----:B------:R1:W-:Y:S04]  /*604b0*/  STL [R1+0x4274], R0 ;  /* 0x0042740001007387 */ /* 0x0003e80000100800 */
[----:B------:R-:W2:Y:S01]  /*604c0*/  LDL.LU.64 R144, [R1+0x16e8] ;  /* 0x0016e80001907983 */ /* 0x000ea20000300a00 */
[----:B-1----:R-:W-:-:S05]  /*604d0*/  IMAD.MOV.U32 R0, RZ, RZ, R153 ;  /* 0x000000ffff007224 */ /* 0x002fca00078e0099 */
        /* <DEDUP_REMOVED lines=9> */
[----:B---3--:R3:W-:Y:S04]  /*60570*/  STL [R1+0x4298], R166 ;  /* 0x004298a601007387 */ /* 0x0087e80000100800 */
[----:B------:R-:W5:Y:S01]  /*60580*/  LDL.LU.64 R146, [R1+0x1348] ;  /* 0x0013480001927983 */ /* 0x000f620000300a00 */
[----:B-1----:R-:W-:-:S03]  /*60590*/  IMAD.MOV.U32 R0, RZ, RZ, R167 ;  /* 0x000000ffff007224 */ /* 0x002fc600078e00a7 */
[----:B------:R-:W-:Y:S04]  /*605a0*/  STL [R1+0x42a0], R168 ;  /* 0x0042a0a801007387 */ /* 0x000fe80000100800 */
[----:B------:R1:W-:Y:S04]  /*605b0*/  STL [R1+0x4294], R0 ;  /* 0x0042940001007387 */ /* 0x0003e80000100800 */
[----:B---3--:R-:W3:Y:S01]  /*605c0*/  LDL.LU.64 R166, [R1+0x1350] ;  /* 0x0013500001a67983 */ /* 0x008ee20000300a00 */
        /* <DEDUP_REMOVED lines=11> */
[----:B------:R-:W3:Y:S04]  /*60680*/  LDL.LU.64 R148, [R1+0x1930] ;  /* 0x0019300001947983 */ /* 0x000ee80000300a00 */
[----:B------:R-:W3:Y:S01]  /*60690*/  LDL.LU.64 R150, [R1+0x1948] ;  /* 0x0019480001967983 */ /* 0x000ee20000300a00 */
[----:B-1----:R-:W-:-:S05]  /*606a0*/  IMAD.MOV.U32 R0, RZ, RZ, R157 ;  /* 0x000000ffff007224 */ /* 0x002fca00078e009d */
[----:B------:R1:W-:Y:S04]  /*606b0*/  STL [R1+0x42b4], R0 ;  /* 0x0042b40001007387 */ /* 0x0003e80000100800 */
[----:B------:R-:W-:Y:S04]  /*606c0*/  STL [R1+0x42c0], R158 ;  /* 0x0042c09e01007387 */ /* 0x000fe80000100800 */
[----:B------:R-:W3:Y:S01]  /*606d0*/  LDL.LU.64 R152, [R1+0x1960] ;  /* 0x0019600001987983 */ /* 0x000ee20000300a00 */
[----:B-1----:R-:W-:-:S03]  /*606e0*/  IMAD.MOV.U32 R0, RZ, RZ, R159 ;  /* 0x000000ffff007224 */ /* 0x002fc600078e009f */
[----:B------:R-:W3:Y:S04]  /*606f0*/  LDL.LU.64 R154, [R1+0x1978] ;  /* 0x00197800019a7983 */ /* 0x000ee80000300a00 */
[----:B------:R1:W-:Y:S04]  /*60700*/  STL [R1+0x42bc], R0 ;  /* 0x0042bc0001007387 */ /* 0x0003e80000100800 */
[----:B------:R2:W-:Y:S04]  /*60710*/  STL [R1+0x42c8], R160 ;  /* 0x0042c8a001007387 */ /* 0x0005e80000100800 */
[----:B------:R-:W3:Y:S01]  /*60720*/  LDL.LU.64 R156, [R1+0x17f8] ;  /* 0x0017f800019c7983 */ /* 0x000ee20000300a00 */
[----:B-1----:R-:W-:-:S03]  /*60730*/  IMAD.MOV.U32 R0, RZ, RZ, R161 ;  /* 0x000000ffff007224 */ /* 0x002fc600078e00a1 */
[----:B------:R-:W3:Y:S04]  /*60740*/  LDL.LU.64 R158, [R1+0x1810] ;  /* 0x00181000019e7983 */ /* 0x000ee80000300a00 */
[----:B------:R1:W-:Y:S04]  /*60750*/  STL [R1+0x42c4], R0 ;  /* 0x0042c40001007387 */ /* 0x0003e80000100800 */
[----:B--2---:R-:W-:Y:S04]  /*60760*/  STL [R1+0x42d0], R144 ;  /* 0x0042d09001007387 */ /* 0x004fe80000100800 */
[----:B------:R-:W2:Y:S01]  /*60770*/  LDL.LU.64 R160, [R1+0x1828] ;  /* 0x0018280001a07983 */ /* 0x000ea20000300a00 */
[----:B-1----:R-:W-:-:S03]  /*60780*/  MOV R0, R145 ;  /* 0x0000009100007202 */ /* 0x002fc60000000f00 */
[----:B----4-:R-:W-:Y:S04]  /*60790*/  STL [R1+0x42d8], R162 ;  /* 0x0042d8a201007387 */ /* 0x010fe80000100800 */
[----:B------:R1:W-:Y:S02]  /*607a0*/  STL [R1+0x42cc], R0 ;  /* 0x0042cc0001007387 */ /* 0x0003e40000100800 */
[----:B-1----:R-:W-:Y:S02]  /*607b0*/  IMAD.MOV.U32 R0, RZ, RZ, R163 ;  /* 0x000000ffff007224 */ /* 0x002fe400078e00a3 */
[----:B------:R-:W4:Y:S04]  /*607c0*/  LDL.LU.64 R162, [R1+0x1840] ;  /* 0x0018400001a27983 */ /* 0x000f280000300a00 */
[----:B------:R1:W-:Y:S04]  /*607d0*/  STL [R1+0x42d4], R0 ;  /* 0x0042d40001007387 */ /* 0x0003e80000100800 */
[----:B-----5:R5:W-:Y:S01]  /*607e0*/  STL [R1+0x42e0], R164 ;  /* 0x0042e0a401007387 */ /* 0x020be20000100800 */
[----:B-1----:R-:W-:-:S03]  /*607f0*/  IMAD.MOV.U32 R0, RZ, RZ, R165 ;  /* 0x000000ffff007224 */ /* 0x002fc600078e00a5 */
[----:B------:R-:W-:Y:S04]  /*60800*/  STL [R1+0x42e8], R146 ;  /* 0x0042e89201007387 */ /* 0x000fe80000100800 */
[----:B------:R1:W-:Y:S04]  /*60810*/  STL [R1+0x42dc], R0 ;  /* 0x0042dc0001007387 */ /* 0x0003e80000100800 */
[----:B-----5:R-:W5:Y:S01]  /*60820*/  LDL.LU.64 R164, [R1+0x1730] ;  /* 0x0017300001a47983 */ /* 0x020f620000300a00 */
[----:B-1----:R-:W-:-:S03]  /*60830*/  IMAD.MOV.U32 R0, RZ, RZ, R147 ;  /* 0x000000ffff007224 */ /* 0x002fc600078e0093 */
[----:B---3--:R-:W-:Y:S04]  /*60840*/  STL [R1+0x42f0], R166 ;  /* 0x0042f0a601007387 */ /* 0x008fe80000100800 */
[----:B------:R1:W-:Y:S02]  /*60850*/  STL [R1+0x42e4], R0 ;  /* 0x0042e40001007387 */ /* 0x0003e40000100800 */
[----:B-1----:R-:W-:Y:S02]  /*60860*/  IMAD.MOV.U32 R0, RZ, RZ, R167 ;  /* 0x000000ffff007224 */ /* 0x002fe400078e00a7 */
        /* <DEDUP_REMOVED lines=10> */
[----:B------:R-:W-:Y:S01]  /*60910*/  STL [R1+0x4308], R148 ;  /* 0x0043089401007387 */ /* 0x000fe20000100800 */
[----:B-1----:R-:W-:-:S03]  /*60920*/  IMAD.MOV.U32 R0, RZ, RZ, R149 ;  /* 0x000000ffff007224 */ /* 0x002fc600078e0095 */
[----:B------:R-:W-:Y:S04]  /*60930*/  STL [R1+0x4310], R150 ;  /* 0x0043109601007387 */ /* 0x000fe80000100800 */
[----:B------:R1:W-:Y:S02]  /*60940*/  STL [R1+0x4304], R0 ;  /* 0x0043040001007387 */ /* 0x0003e40000100800 */
[----:B-1----:R-:W-:Y:S02]  /*60950*/  MOV R0, R151 ;  /* 0x0000009700007202 */ /* 0x002fe40000000f00 */
[----:B------:R-:W-:Y:S04]  /*60960*/  STL [R1+0x4318], R152 ;  /* 0x0043189801007387 */ /* 0x000fe80000100800 */
[----:B------:R1:W-:Y:S04]  /*60970*/  STL [R1+0x430c], R0 ;  /* 0x00430c0001007387 */ /* 0x0003e80000100800 */
[----:B------:R-:W-:Y:S01]  /*60980*/  STL [R1+0x4320], R154 ;  /* 0x0043209a01007387 */ /* 0x000fe20000100800 */
[----:B-1----:R-:W-:-:S05]  /*60990*/  IMAD.MOV.U32 R0, RZ, RZ, R153 ;  /* 0x000000ffff007224 */ /* 0x002fca00078e0099 */
[----:B------:R1:W-:Y:S04]  /*609a0*/  STL [R1+0x4314], R0 ;  /* 0x0043140001007387 */ /* 0x0003e80000100800 */
[----:B------:R-:W-:Y:S01]  /*609b0*/  STL [R1+0x4328], R156 ;  /* 0x0043289c01007387 */ /* 0x000fe20000100800 */
[----:B-1----:R-:W-:-:S05]  /*609c0*/  IMAD.MOV.U32 R0, RZ, RZ, R155 ;  /* 0x000000ffff007224 */ /* 0x002fca00078e009b */
[----:B------:R1:W-:Y:S04]  /*609d0*/  STL [R1+0x431c], R0 ;  /* 0x00431c0001007387 */ /* 0x0003e80000100800 */
[----:B------:R-:W-:Y:S01]  /*609e0*/  STL [R1+0x4330], R158 ;  /* 0x0043309e01007387 */ /* 0x000fe20000100800 */
[----:B-1----:R-:W-:-:S05]  /*609f0*/  IMAD.MOV.U32 R0, RZ, RZ, R157 ;  /* 0x000000ffff007224 */ /* 0x002fca00078e009d */
[----:B------:R1:W-:Y:S02]  /*60a00*/  STL [R1+0x4324], R0 ;  /* 0x0043240001007387 */ /* 0x0003e40000100800 */
[----:B-1----:R-:W-:Y:S02]  /*60a10*/  IMAD.MOV.U32 R0, RZ, RZ, R159 ;  /* 0x000000ffff007224 */ /* 0x002fe400078e009f */
[----:B--2---:R-:W-:Y:S04]  /*60a20*/  STL [R1+0x4338], R160 ;  /* 0x004338a001007387 */ /* 0x004fe80000100800 */
[----:B------:R1:W-:Y:S04]  /*60a30*/  STL [R1+0x432c], R0 ;  /* 0x00432c0001007387 */ /* 0x0003e80000100800 */
[----:B------:R-:W2:Y:S04]  /*60a40*/  LDL.LU.64 R148, [R1+0x1990] ;  /* 0x0019900001947983 */ /* 0x000ea80000300a00 */
[----:B------:R-:W2:Y:S01]  /*60a50*/  LDL.LU.64 R150, [R1+0x19a8] ;  /* 0x0019a80001967983 */ /* 0x000ea20000300a00 */
[----:B-1----:R-:W-:-:S05]  /*60a60*/  IMAD.MOV.U32 R0, RZ, RZ, R161 ;  /* 0x000000ffff007224 */ /* 0x002fca00078e00a1 */
[----:B------:R1:W-:Y:S04]  /*60a70*/  STL [R1+0x4334], R0 ;  /* 0x0043340001007387 */ /* 0x0003e80000100800 */
[----:B----4-:R-:W-:Y:S04]  /*60a80*/  STL [R1+0x4340], R162 ;  /* 0x004340a201007387 */ /* 0x010fe80000100800 */
[----:B------:R-:W4:Y:S01]  /*60a90*/  LDL.LU.64 R152, [R1+0x19c0] ;  /* 0x0019c00001987983 */ /* 0x000f220000300a00 */
[----:B-1----:R-:W-:-:S03]  /*60aa0*/  IMAD.MOV.U32 R0, RZ, RZ, R163 ;  /* 0x000000ffff007224 */ /* 0x002fc600078e00a3 */
[----:B------:R-:W4:Y:S04]  /*60ab0*/  LDL.LU.64 R154, [R1+0x19d8] ;  /* 0x0019d800019a7983 */ /* 0x000f280000300a00 */
[----:B------:R1:W-:Y:S04]  /*60ac0*/  STL [R1+0x433c], R0 ;  /* 0x00433c0001007387 */ /* 0x0003e80000100800 */
[----:B-----5:R-:W-:Y:S04]  /*60ad0*/  STL [R1+0x4348], R164 ;  /* 0x004348a401007387 */ /* 0x020fe80000100800 */
[----:B------:R-:W5:Y:S01]  /*60ae0*/  LDL.LU.64 R156, [R1+0x1858] ;  /* 0x00185800019c7983 */ /* 0x000f620000300a00 */
[----:B-1----:R-:W-:-:S03]  /*60af0*/  IMAD.MOV.U32 R0, RZ, RZ, R165 ;  /* 0x000000ffff007224 */ /* 0x002fc600078e00a5 */
[----:B------:R-:W5:Y:S04]  /*60b00*/  LDL.LU.64 R158, [R1+0x1890] ;  /* 0x00189000019e7983 */ /* 0x000f680000300a00 */
[----:B------:R1:W-:Y:S04]  /*60b10*/  STL [R1+0x4344], R0 ;  /* 0x0043440001007387 */ /* 0x0003e80000100800 */
[----:B---3--:R-:W-:Y:S04]  /*60b20*/  STL [R1+0x4350], R166 ;  /* 0x004350a601007387 */ /* 0x008fe80000100800 */
[----:B------:R-:W3:Y:S01]  /*60b30*/  LDL.LU.64 R160, [R1+0x18b8] ;  /* 0x0018b80001a07983 */ /* 0x000ee20000300a00 */
[----:B-1----:R-:W-:-:S03]  /*60b40*/  MOV R0, R167 ;  /* 0x000000a700007202 */ /* 0x002fc60000000f00 */
[----:B------:R-:W-:Y:S04]  /*60b50*/  STL [R1+0x4358], R168 ;  /* 0x004358a801007387 */ /* 0x000fe80000100800 */
[----:B------:R1:W-:Y:S04]  /*60b60*/  STL [R1+0x434c], R0 ;  /* 0x00434c0001007387 */ /* 0x0003e80000100800 */
[----:B------:R-:W3:Y:S01]  /*60b70*/  LDL.LU.64 R162, [R1+0x1910] ;  /* 0x0019100001a27983 */ /* 0x000ee20000300a00 */
[----:B-1----:R-:W-:-:S05]  /*60b80*/  IMAD.MOV.U32 R0, RZ, RZ, R169 ;  /* 0x000000ffff007224 */ /* 0x002fca00078e00a9 */
[----:B------:R1:W-:Y:S04]  /*60b90*/  STL [R1+0x4354], R0 ;  /* 0x0043540001007387 */ /* 0x0003e80000100800 */
[----:B------:R1:W-:Y:S02]  /*60ba0*/  STL [R1+0x4360], R170 ;  /* 0x004360aa01007387 */ /* 0x0003e40000100800 */
[----:B-1----:R-:W-:Y:S02]  /*60bb0*/  IMAD.MOV.U32 R0, RZ, RZ, R171 ;  /* 0x000000ffff007224 */ /* 0x002fe400078e00ab */
[----:B------:R-:W-:Y:S04]  /*60bc0*/  STL [R1+0x4368], R64 ;  /* 0x0043684001007387 */ /* 0x000fe80000100800 */
[----:B------:R2:W-:Y:S04]  /*60bd0*/  STL [R1+0x435c], R0 ;  /* 0x00435c0001007387 */ /* 0x0005e80000100800 */
[----:B------:R-:W3:Y:S04]  /*60be0*/  LDL.LU.64 R164, [R1+0x1790] ;  /* 0x0017900001a47983 */ /* 0x000ee80000300a00 */
[----:B------:R-:W-:Y:S04]  /*60bf0*/  STL [R1+0x4364], R65 ;  /* 0x0043644101007387 */ /* 0x000fe80000100800 */
[----:B------:R-:W-:Y:S04]  /*60c00*/  STL [R1+0x4370], R16 ;  /* 0x0043701001007387 */ /* 0x000fe80000100800 */
[----:B------:R-:W-:Y:S04]  /*60c10*/  STL [R1+0x436c], R17 ;  /* 0x00436c1101007387 */ /* 0x000fe80000100800 */
[----:B------:R-:W3:Y:S04]  /*60c20*/  LDL.LU.64 R166, [R1+0x17a8] ;  /* 0x0017a80001a67983 */ /* 0x000ee80000300a00 */
[----:B------:R-:W-:Y:S04]  /*60c30*/  STL [R1+0x4378], R32 ;  /* 0x0043782001007387 */ /* 0x000fe80000100800 */
[----:B------:R-:W-:Y:S04]  /*60c40*/  STL [R1+0x4374], R33 ;  /* 0x0043742101007387 */ /* 0x000fe80000100800 */
[----:B------:R-:W3:Y:S04]  /*60c50*/  LDL.LU.64 R168, [R1+0x17c0] ;  /* 0x0017c00001a87983 */ /* 0x000ee80000300a00 */
[----:B------:R-:W-:Y:S04]  /*60c60*/  STL [R1+0x4380], R48 ;  /* 0x0043803001007387 */ /* 0x000fe80000100800 */
[----:B------:R-:W-:Y:S04]  /*60c70*/  STL [R1+0x437c], R49 ;  /* 0x00437c3101007387 */ /* 0x000fe80000100800 */
[----:B------:R-:W3:Y:S01]  /*60c80*/  LDL.LU.64 R170, [R1+0x17d8] ;  /* 0x0017d80001aa7983 */ /* 0x000ee20000300a00 */
[----:B--2---:R-:W-:-:S03]  /*60c90*/  IMAD.MOV.U32 R0, RZ, RZ, R149 ;  /* 0x000000ffff007224 */ /* 0x004fc600078e0095 */
[----:B------:R-:W-:Y:S04]  /*60ca0*/  STL [R1+0x4388], R148 ;  /* 0x0043889401007387 */ /* 0x000fe80000100800 */
[----:B------:R-:W-:Y:S04]  /*60cb0*/  STL [R1+0x4390], R150 ;  /* 0x0043909601007387 */ /* 0x000fe80000100800 */
[----:B------:R1:W-:Y:S02]  /*60cc0*/  STL [R1+0x4384], R0 ;  /* 0x0043840001007387 */ /* 0x0003e40000100800 */
[----:B-1----:R-:W-:-:S02]  /*60cd0*/  IMAD.MOV.U32 R0, RZ, RZ, R151 ;  /* 0x000000ffff007224 */ /* 0x002fc400078e0097 */
[----:B----4-:R-:W-:Y:S04]  /*60ce0*/  STL [R1+0x4398], R152 ;  /* 0x0043989801007387 */ /* 0x010fe80000100800 */
[----:B------:R1:W-:Y:S04]  /*60cf0*/  STL [R1+0x438c], R0 ;  /* 0x00438c0001007387 */ /* 0x0003e80000100800 */
[----:B------:R-:W-:Y:S01]  /*60d00*/  STL [R1+0x43a0], R154 ;  /* 0x0043a09a01007387 */ /* 0x000fe20000100800 */
[----:B-1----:R-:W-:-:S05]  /*60d10*/  IMAD.MOV.U32 R0, RZ, RZ, R153 ;  /* 0x000000ffff007224 */ /* 0x002fca00078e0099 */
[----:B------:R1:W-:Y:S04]  /*60d20*/  STL [R1+0x4394], R0 ;  /* 0x0043940001007387 */ /* 0x0003e80000100800 */
[----:B-----5:R-:W-:Y:S01]  /*60d30*/  STL [R1+0x43a8], R156 ;  /* 0x0043a89c01007387 */ /* 0x020fe20000100800 */
[----:B-1----:R-:W-:-:S05]  /*60d40*/  IMAD.MOV.U32 R0, RZ, RZ, R155 ;  /* 0x000000ffff007224 */ /* 0x002fca00078e009b */
[----:B------:R1:W-:Y:S04]  /*60d50*/  STL [R1+0x439c], R0 ;  /* 0x00439c0001007387 */ /* 0x0003e80000100800 */
[----:B------:R-:W-:Y:S01]  /*60d60*/  STL [R1+0x43b0], R158 ;  /* 0x0043b09e01007387 */ /* 0x000fe20000100800 */
[----:B-1----:R-:W-:-:S05]  /*60d70*/  IMAD.MOV.U32 R0, RZ, RZ, R157 ;  /* 0x000000ffff007224 */ /* 0x002fca00078e009d */
[----:B------:R1:W-:Y:S04]  /*60d80*/  STL [R1+0x43a4], R0 ;  /* 0x0043a40001007387 */ /* 0x0003e80000100800 */
[----:B---3--:R-:W-:Y:S01]  /*60d90*/  STL [R1+0x43b8], R160 ;  /* 0x0043b8a001007387 */ /* 0x008fe20000100800 */
[----:B-1----:R-:W-:-:S05]  /*60da0*/  MOV R0, R159 ;  /* 0x0000009f00007202 */ /* 0x002fca0000000f00 */
[----:B------:R1:W-:Y:S04]  /*60db0*/  STL [R1+0x43ac], R0 ;  /* 0x0043ac0001007387 */ /* 0x0003e80000100800 */
[----:B------:R-:W2:Y:S04]  /*60dc0*/  LDL.LU.64 R148, [R1+0x19e8] ;  /* 0x0019e80001947983 */ /* 0x000ea80000300a00 */
[----:B------:R-:W3:Y:S01]  /*60dd0*/  LDL.LU.64 R150, [R1+0x19f8] ;  /* 0x0019f80001967983 */ /* 0x000ee20000300a00 */
[----:B-1----:R-:W-:-:S05]  /*60de0*/  IMAD.MOV.U32 R0, RZ, RZ, R161 ;  /* 0x000000ffff007224 */ /* 0x002fca00078e00a1 */
[----:B------:R1:W-:Y:S04]  /*60df0*/  STL [R1+0x43b4], R0 ;  /* 0x0043b40001007387 */ /* 0x0003e80000100800 */
[----:B------:R-:W-:Y:S04]  /*60e00*/  STL [R1+0x43c0], R162 ;  /* 0x0043c0a201007387 */ /* 0x000fe80000100800 */
[----:B------:R-:W4:Y:S01]  /*60e10*/  LDL.LU.64 R152, [R1+0x1a08] ;  /* 0x001a080001987983 */ /* 0x000f220000300a00 */
[----:B-1----:R-:W-:-:S03]  /*60e20*/  IMAD.MOV.U32 R0, RZ, RZ, R163 ;  /* 0x000000ffff007224 */ /* 0x002fc600078e00a3 */
[----:B------:R-:W5:Y:S04]  /*60e30*/  LDL.LU.64 R154, [R1+0x1a18] ;  /* 0x001a1800019a7983 */ /* 0x000f680000300a00 */
[----:B------:R1:W-:Y:S04]  /*60e40*/  STL [R1+0x43bc], R0 ;  /* 0x0043bc0001007387 */ /* 0x0003e80000100800 */
[----:B------:R-:W-:Y:S04]  /*60e50*/  STL [R1+0x43c8], R164 ;  /* 0x0043c8a401007387 */ /* 0x000fe80000100800 */
[----:B------:R-:W5:Y:S01]  /*60e60*/  LDL.LU.64 R156, [R1+0x1928] ;  /* 0x00192800019c7983 */ /* 0x000f620000300a00 */
[----:B-1----:R-:W-:-:S03]  /*60e70*/  IMAD.MOV.U32 R0, RZ, RZ, R165 ;  /* 0x000000ffff007224 */ /* 0x002fc600078e00a5 */
[----:B------:R-:W5:Y:S04]  /*60e80*/  LDL.LU.64 R160, [R1+0x1940] ;  /* 0x0019400001a07983 */ /* 0x000f680000300a00 */
[----:B------:R1:W-:Y:S04]  /*60e90*/  STL [R1+0x43c4], R0 ;  /* 0x0043c40001007387 */ /* 0x0003e80000100800 */
[----:B------:R1:W-:Y:S02]  /*60ea0*/  STL [R1+0x43d0], R166 ;  /* 0x0043d0a601007387 */ /* 0x0003e40000100800 */
[----:B-1----:R-:W-:-:S02]  /*60eb0*/  IMAD.MOV.U32 R0, RZ, RZ, R167 ;  /* 0x000000ffff007224 */ /* 0x002fc400078e00a7 */
[----:B------:R-:W5:Y:S04]  /*60ec0*/  LDL.LU.64 R166, [R1+0x1958] ;  /* 0x0019580001a67983 */ /* 0x000f680000300a00 */
[----:B------:R1:W-:Y:S04]  /*60ed0*/  STL [R1+0x43cc], R0 ;  /* 0x0043cc0001007387 */ /* 0x0003e80000100800 */
[----:B------:R1:W-:Y:S04]  /*60ee0*/  STL [R1+0x43d8], R168 ;  /* 0x0043d8a801007387 */ /* 0x0003e80000100800 */
[----:B------:R-:W5:Y:S01]  /*60ef0*/  LDL.LU.64 R158, [R1+0x1970] ;  /* 0x00197000019e7983 */ /* 0x000f620000300a00 */
[----:B-1----:R-:W-:-:S05]  /*60f00*/  IMAD.MOV.U32 R0, RZ, RZ, R169 ;  /* 0x000000ffff007224 */ /* 0x002fca00078e00a9 */
[----:B------:R1:W-:Y:S04]  /*60f10*/  STL [R1+0x43d4], R0 ;  /* 0x0043d40001007387 */ /* 0x0003e80000100800 */
[----:B------:R1:W-:Y:S04]  /*60f20*/  STL [R1+0x43e0], R170 ;  /* 0x0043e0aa01007387 */ /* 0x0003e80000100800 */
[----:B------:R-:W5:Y:S01]  /*60f30*/  LDL.LU.64 R168, [R1+0x17f0] ;  /* 0x0017f00001a87983 */ /* 0x000f620000300a00 */
[----:B-1----:R-:W-:-:S05]  /*60f40*/  IMAD.MOV.U32 R0, RZ, RZ, R171 ;  /* 0x000000ffff007224 */ /* 0x002fca00078e00ab */
[----:B------:R2:W-:Y:S04]  /*60f50*/  STL [R1+0x43dc], R0 ;  /* 0x0043dc0001007387 */ /* 0x0005e80000100800 */
[----:B------:R-:W-:Y:S04]  /*60f60*/  STL [R1+0x43e8], R128 ;  /* 0x0043e88001007387 */ /* 0x000fe80000100800 */
[----:B------:R-:W-:Y:S04]  /*60f70*/  STL [R1+0x43e4], R129 ;  /* 0x0043e48101007387 */ /* 0x000fe80000100800 */
[----:B------:R-:W5:Y:S04]  /*60f80*/  LDL.LU.64 R162, [R1+0x1808] ;  /* 0x0018080001a27983 */ /* 0x000f680000300a00 */
[----:B------:R-:W-:Y:S04]  /*60f90*/  STL [R1+0x43f0], R80 ;  /* 0x0043f05001007387 */ /* 0x000fe80000100800 */
[----:B------:R-:W-:Y:S04]  /*60fa0*/  STL [R1+0x43ec], R81 ;  /* 0x0043ec5101007387 */ /* 0x000fe80000100800 */
[----:B------:R-:W5:Y:S04]  /*60fb0*/  LDL.LU.64 R164, [R1+0x1820] ;  /* 0x0018200001a47983 */ /* 0x000f680000300a00 */
[----:B------:R-:W-:Y:S04]  /*60fc0*/  STL [R1+0x43f8], R96 ;  /* 0x0043f86001007387 */ /* 0x000fe80000100800 */
[----:B------:R-:W-:Y:S04]  /*60fd0*/  STL [R1+0x43f4], R97 ;  /* 0x0043f46101007387 */ /* 0x000fe80000100800 */
[----:B------:R-:W5:Y:S04]  /*60fe0*/  LDL.LU.64 R170, [R1+0x1838] ;  /* 0x0018380001aa7983 */ /* 0x000f680000300a00 */
[----:B------:R-:W-:Y:S04]  /*60ff0*/  STL [R1+0x4400], R112 ;  /* 0x0044007001007387 */ /* 0x000fe80000100800 */
[----:B------:R-:W-:Y:S01]  /*61000*/  STL [R1+0x43fc], R113 ;  /* 0x0043fc7101007387 */ /* 0x000fe20000100800 */
[----:B--2---:R-:W-:-:S03]  /*61010*/  IMAD.MOV.U32 R0, RZ, RZ, R149 ;  /* 0x000000ffff007224 */ /* 0x004fc600078e0095 */
[----:B------:R-:W-:Y:S04]  /*61020*/  STL [R1+0x4408], R148 ;  /* 0x0044089401007387 */ /* 0x000fe80000100800 */
[----:B---3--:R-:W-:Y:S04]  /*61030*/  STL [R1+0x4410], R150 ;  /* 0x0044109601007387 */ /* 0x008fe80000100800 */
[----:B------:R1:W-:Y:S02]  /*61040*/  STL [R1+0x4404], R0 ;  /* 0x0044040001007387 */ /* 0x0003e40000100800 */
[----:B-1----:R-:W-:-:S02]  /*61050*/  MOV R0, R151 ;  /* 0x0000009700007202 */ /* 0x002fc40000000f00 */
[----:B----4-:R-:W-:Y:S04]  /*61060*/  STL [R1+0x4418], R152 ;  /* 0x0044189801007387 */ /* 0x010fe80000100800 */
[----:B------:R1:W-:Y:S04]  /*61070*/  STL [R1+0x440c], R0 ;  /* 0x00440c0001007387 */ /* 0x0003e80000100800 */
[----:B-----5:R-:W-:Y:S01]  /*61080*/  STL [R1+0x4420], R154 ;  /* 0x0044209a01007387 */ /* 0x020fe20000100800 */
        /* <DEDUP_REMOVED lines=9> */
[----:B------:R-:W2:Y:S04]  /*61120*/  LDL.LU.64 R160, [R1+0x1a28] ;  /* 0x001a280001a07983 */ /* 0x000ea80000300a00 */
[----:B------:R1:W-:Y:S04]  /*61130*/  STL [R1+0x442c], R0 ;  /* 0x00442c0001007387 */ /* 0x0003e80000100800 */
[----:B------:R3:W-:Y:S01]  /*61140*/  STL [R1+0x4438], R166 ;  /* 0x004438a601007387 */ /* 0x0007e20000100800 */
[----:B-1----:R-:W-:-:S03]  /*61150*/  IMAD.MOV.U32 R0, RZ, RZ, R167 ;  /* 0x000000ffff007224 */ /* 0x002fc600078e00a7 */
[----:B---3--:R-:W3:Y:S04]  /*61160*/  LDL.LU.64 R166, [R1+0x1a38] ;  /* 0x001a380001a67983 */ /* 0x008ee80000300a00 */
[----:B------:R1:W-:Y:S04]  /*61170*/  STL [R1+0x4434], R0 ;  /* 0x0044340001007387 */ /* 0x0003e80000100800 */
[----:B------:R-:W-:Y:S04]  /*61180*/  STL [R1+0x4440], R158 ;  /* 0x0044409e01007387 */ /* 0x000fe80000100800 */
[----:B------:R-:W4:Y:S01]  /*61190*/  LDL.LU.64 R150, [R1+0x1a58] ;  /* 0x001a580001967983 */ /* 0x000f220000300a00 */
[----:B-1----:R-:W-:-:S05]  /*611a0*/  IMAD.MOV.U32 R0, RZ, RZ, R159 ;  /* 0x000000ffff007224 */ /* 0x002fca00078e009f */
[----:B------:R1:W-:Y:S04]  /*611b0*/  STL [R1+0x443c], R0 ;  /* 0x00443c0001007387 */ /* 0x0003e80000100800 */
[----:B------:R5:W-:Y:S01]  /*611c0*/  STL [R1+0x4448], R168 ;  /* 0x004448a801007387 */ /* 0x000be20000100800 */
[----:B-1----:R-:W-:-:S03]  /*611d0*/  IMAD.MOV.U32 R0, RZ, RZ, R169 ;  /* 0x000000ffff007224 */ /* 0x002fc600078e00a9 */
[----:B-----5:R-:W5:Y:S04]  /*611e0*/  LDL.LU.64 R168, [R1+0x1a68] ;  /* 0x001a680001a87983 */ /* 0x020f680000300a00 */
[----:B------:R1:W-:Y:S04]  /*611f0*/  STL [R1+0x4444], R0 ;  /* 0x0044440001007387 */ /* 0x0003e80000100800 */
[----:B------:R-:W-:Y:S04]  /*61200*/  STL [R1+0x4450], R162 ;  /* 0x004450a201007387 */ /* 0x000fe80000100800 */
[----:B------:R-:W5:Y:S01]  /*61210*/  LDL.LU.64 R152, [R1+0x1988] ;  /* 0x0019880001987983 */ /* 0x000f620000300a00 */
[----:B-1----:R-:W-:-:S05]  /*61220*/  MOV R0, R163 ;  /* 0x000000a300007202 */ /* 0x002fca0000000f00 */
[----:B------:R1:W-:Y:S04]  /*61230*/  STL [R1+0x444c], R0 ;  /* 0x00444c0001007387 */ /* 0x0003e80000100800 */
[----:B------:R-:W-:Y:S04]  /*61240*/  STL [R1+0x4458], R164 ;  /* 0x004458a401007387 */ /* 0x000fe80000100800 */
        /* <DEDUP_REMOVED lines=8> */
[----:B------:R-:W5:Y:S04]  /*612d0*/  LDL.LU.64 R158, [R1+0x19d0] ;  /* 0x0019d000019e7983 */ /* 0x000f680000300a00 */
[----:B------:R-:W-:Y:S04]  /*612e0*/  STL [R1+0x4464], R239 ;  /* 0x004464ef01007387 */ /* 0x000fe80000100800 */
        /* <DEDUP_REMOVED lines=9> */
[----:B--2---:R2:W-:Y:S01]  /*61380*/  STL [R1+0x4488], R160 ;  /* 0x004488a001007387 */ /* 0x0045e20000100800 */
[----:B-1----:R-:W-:-:S03]  /*61390*/  IMAD.MOV.U32 R0, RZ, RZ, R161 ;  /* 0x000000ffff007224 */ /* 0x002fc600078e00a1 */
[----:B--2---:R-:W2:Y:S04]  /*613a0*/  LDL.LU.64 R160, [R1+0x18f8] ;  /* 0x0018f80001a07983 */ /* 0x004ea80000300a00 */
[----:B------:R1:W-:Y:S04]  /*613b0*/  STL [R1+0x4484], R0 ;  /* 0x0044840001007387 */ /* 0x0003e80000100800 */
[----:B---3--:R3:W-:Y:S01]  /*613c0*/  STL [R1+0x4490], R166 ;  /* 0x004490a601007387 */ /* 0x0087e20000100800 */
[----:B-1----:R-:W-:-:S03]  /*613d0*/  IMAD.MOV.U32 R0, RZ, RZ, R167 ;  /* 0x000000ffff007224 */ /* 0x002fc600078e00a7 */
[----:B---3--:R-:W3:Y:S04]  /*613e0*/  LDL.LU.64 R166, [R1+0x1388] ;  /* 0x0013880001a67983 */ /* 0x008ee80000300a00 */
        /* <DEDUP_REMOVED lines=9> */
[----:B------:R1:W-:Y:S02]  /*61480*/  STL [R1+0x44a8], R152 ;  /* 0x0044a89801007387 */ /* 0x0003e40000100800 */
[----:B-1----:R-:W-:-:S02]  /*61490*/  IMAD.MOV.U32 R0, RZ, RZ, R153 ;  /* 0x000000ffff007224 */ /* 0x002fc400078e0099 */
[----:B------:R-:W5:Y:S04]  /*614a0*/  LDL.LU.64 R152, [R1+0x1378] ;  /* 0x0013780001987983 */ /* 0x000f680000300a00 */
[----:B------:R1:W-:Y:S04]  /*614b0*/  STL [R1+0x44a4], R0 ;  /* 0x0044a40001007387 */ /* 0x0003e80000100800 */
[----:B------:R1:W-:Y:S02]  /*614c0*/  STL [R1+0x44b0], R154 ;  /* 0x0044b09a01007387 */ /* 0x0003e40000100800 */
[----:B-1----:R-:W-:-:S02]  /*614d0*/  MOV R0, R155 ;  /* 0x0000009b00007202 */ /* 0x002fc40000000f00 */
[----:B------:R-:W5:Y:S04]  /*614e0*/  LDL.LU.64 R154, [R1+0x1a90] ;  /* 0x001a9000019a7983 */ /* 0x000f680000300a00 */
[----:B------:R1:W-:Y:S04]  /*614f0*/  STL [R1+0x44ac], R0 ;  /* 0x0044ac0001007387 */ /* 0x0003e80000100800 */
[----:B------:R1:W-:Y:S02]  /*61500*/  STL [R1+0x44b8], R156 ;  /* 0x0044b89c01007387 */ /* 0x0003e40000100800 */
[----:B-1----:R-:W-:-:S02]  /*61510*/  IMAD.MOV.U32 R0, RZ, RZ, R157 ;  /* 0x000000ffff007224 */ /* 0x002fc400078e009d */
[----:B------:R-:W-:Y:S04]  /*61520*/  STL [R1+0x44c0], R158 ;  /* 0x0044c09e01007387 */ /* 0x000fe80000100800 */
[----:B------:R1:W-:Y:S04]  /*61530*/  STL [R1+0x44b4], R0 ;  /* 0x0044b40001007387 */ /* 0x0003e80000100800 */
[----:B------:R-:W5:Y:S04]  /*61540*/  LDL.LU.64 R156, [R1+0x1a98] ;  /* 0x001a9800019c7983 */ /* 0x000f680000300a00 */
[----:B------:R-:W5:Y:S01]  /*61550*/  LDL.LU.64 R148, [R1+0x1ac0] ;  /* 0x001ac00001947983 */ /* 0x000f620000300a00 */
[----:B-1----:R-:W-:-:S05]  /*61560*/  IMAD.MOV.U32 R0, RZ, RZ, R159 ;  /* 0x000000ffff007224 */ /* 0x002fca00078e009f */
[----:B------:R1:W-:Y:S04]  /*61570*/  STL [R1+0x44bc], R0 ;  /* 0x0044bc0001007387 */ /* 0x0003e80000100800 */
[----:B------:R1:W-:Y:S02]  /*61580*/  STL [R1+0x44c8], R162 ;  /* 0x0044c8a201007387 */ /* 0x0003e40000100800 */
[----:B-1----:R-:W-:Y:S02]  /*61590*/  IMAD.MOV.U32 R0, RZ, RZ, R163 ;  /* 0x000000ffff007224 */ /* 0x002fe400078e00a3 */
        /* <DEDUP_REMOVED lines=8> */
[----:B-1----:R-:W-:-:S03]  /*61620*/  IMAD.MOV.U32 R0, RZ, RZ, R171 ;  /* 0x000000ffff007224 */ /* 0x002fc600078e00ab */
[----:B--2---:R-:W-:Y:S04]  /*61630*/  STL [R1+0x44e0], R160 ;  /* 0x0044e0a001007387 */ /* 0x004fe80000100800 */
[----:B------:R1:W-:Y:S04]  /*61640*/  STL [R1+0x44d4], R0 ;  /* 0x0044d40001007387 */ /* 0x0003e80000100800 */
[----:B------:R-:W2:Y:S01]  /*61650*/  LDL.LU.64 R170, [R1+0x1a00] ;  /* 0x001a000001aa7983 */ /* 0x000ea20000300a00 */
[----:B-1----:R-:W-:-:S03]  /*61660*/  IMAD.MOV.U32 R0, RZ, RZ, R161 ;  /* 0x000000ffff007224 */ /* 0x002fc600078e00a1 */
[----:B---3--:R-:W-:Y:S04]  /*61670*/  STL [R1+0x44e8], R166 ;  /* 0x0044e8a601007387 */ /* 0x008fe80000100800 */
[----:B------:R1:W-:Y:S04]  /*61680*/  STL [R1+0x44dc], R0 ;  /* 0x0044dc0001007387 */ /* 0x0003e80000100800 */
[----:B------:R-:W3:Y:S01]  /*61690*/  LDL.LU.64 R160, [R1+0x1a10] ;  /* 0x001a100001a07983 */ /* 0x000ee20000300a00 */
[----:B-1----:R-:W-:-:S03]  /*616a0*/  IMAD.MOV.U32 R0, RZ, RZ, R167 ;  /* 0x000000ffff007224 */ /* 0x002fc600078e00a7 */
[----:B----4-:R-:W-:Y:S04]  /*616b0*/  STL [R1+0x44f0], R150 ;  /* 0x0044f09601007387 */ /* 0x010fe80000100800 */
[----:B------:R1:W-:Y:S04]  /*616c0*/  STL [R1+0x44e4], R0 ;  /* 0x0044e40001007387 */ /* 0x0003e80000100800 */
[----:B------:R-:W4:Y:S01]  /*616d0*/  LDL.LU.64 R166, [R1+0x1920] ;  /* 0x0019200001a67983 */ /* 0x000f220000300a00 */
[----:B-1----:R-:W-:-:S03]  /*616e0*/  MOV R0, R151 ;  /* 0x0000009700007202 */ /* 0x002fc60000000f00 */
[----:B-----5:R-:W-:Y:S04]  /*616f0*/  STL [R1+0x44f8], R168 ;  /* 0x0044f8a801007387 */ /* 0x020fe80000100800 */
[----:B------:R1:W-:Y:S04]  /*61700*/  STL [R1+0x44ec], R0 ;  /* 0x0044ec0001007387 */ /* 0x0003e80000100800 */
[----:B------:R-:W5:Y:S01]  /*61710*/  LDL.LU.64 R150, [R1+0x1938] ;  /* 0x0019380001967983 */ /* 0x000f620000300a00 */
[----:B-1----:R-:W-:-:S03]  /*61720*/  IMAD.MOV.U32 R0, RZ, RZ, R169 ;  /* 0x000000ffff007224 */ /* 0x002fc600078e00a9 */
[----:B------:R-:W-:Y:S04]  /*61730*/  STL [R1+0x4500], R152 ;  /* 0x0045009801007387 */ /* 0x000fe80000100800 */
[----:B------:R1:W-:Y:S04]  /*61740*/  STL [R1+0x44f4], R0 ;  /* 0x0044f40001007387 */ /* 0x0003e80000100800 */
[----:B------:R-:W5:Y:S01]  /*61750*/  LDL.LU.64 R168, [R1+0x1950] ;  /* 0x0019500001a87983 */ /* 0x000f620000300a00 */
[----:B-1----:R-:W-:-:S03]  /*61760*/  IMAD.MOV.U32 R0, RZ, RZ, R153 ;  /* 0x000000ffff007224 */ /* 0x002fc600078e0099 */
[----:B------:R-:W-:Y:S04]  /*61770*/  STL [R1+0x4508], R154 ;  /* 0x0045089a01007387 */ /* 0x000fe80000100800 */
[----:B------:R1:W-:Y:S04]  /*61780*/  STL [R1+0x44fc], R0 ;  /* 0x0044fc0001007387 */ /* 0x0003e80000100800 */
[----:B------:R-:W5:Y:S01]  /*61790*/  LDL.LU.64 R152, [R1+0x1968] ;  /* 0x0019680001987983 */ /* 0x000f620000300a00 */
[----:B-1----:R-:W-:-:S03]  /*617a0*/  IMAD.MOV.U32 R0, RZ, RZ, R155 ;  /* 0x000000ffff007224 */ /* 0x002fc600078e009b */
[----:B------:R-:W5:Y:S04]  /*617b0*/  LDL.LU.64 R154, [R1+0x13a8] ;  /* 0x0013a800019a7983 */ /* 0x000f680000300a00 */
[----:B------:R1:W-:Y:S04]  /*617c0*/  STL [R1+0x4504], R0 ;  /* 0x0045040001007387 */ /* 0x0003e80000100800 */
[----:B------:R1:W-:Y:S02]  /*617d0*/  STL [R1+0x4510], R156 ;  /* 0x0045109c01007387 */ /* 0x0003e40000100800 */
[----:B-1----:R-:W-:-:S02]  /*617e0*/  IMAD.MOV.U32 R0, RZ, RZ, R157 ;  /* 0x000000ffff007224 */ /* 0x002fc400078e009d */
[----:B------:R-:W-:Y:S04]  /*617f0*/  STL [R1+0x4518], R148 ;  /* 0x0045189401007387 */ /* 0x000fe80000100800 */
[----:B------:R1:W-:Y:S04]  /*61800*/  STL [R1+0x450c], R0 ;  /* 0x00450c0001007387 */ /* 0x0003e80000100800 */
[----:B------:R-:W5:Y:S01]  /*61810*/  LDL.LU.64 R156, [R1+0x1380] ;  /* 0x00138000019c7983 */ /* 0x000f620000300a00 */
[----:B-1----:R-:W-:-:S03]  /*61820*/  IMAD.MOV.U32 R0, RZ, RZ, R149 ;  /* 0x000000ffff007224 */ /* 0x002fc600078e0095 */
[----:B------:R-:W-:Y:S04]  /*61830*/  STL [R1+0x4520], R162 ;  /* 0x004520a201007387 */ /* 0x000fe80000100800 */
[----:B------:R1:W-:Y:S02]  /*61840*/  STL [R1+0x4514], R0 ;  /* 0x0045140001007387 */ /* 0x0003e40000100800 */
[----:B-1----:R-:W-:Y:S02]  /*61850*/  IMAD.MOV.U32 R0, RZ, RZ, R163 ;  /* 0x000000ffff007224 */ /* 0x002fe400078e00a3 */
[----:B------:R-:W5:Y:S04]  /*61860*/  LDL.LU.64 R162, [R1+0x1390] ;  /* 0x0013900001a27983 */ /* 0x000f680000300a00 */
[----:B------:R1:W-:Y:S04]  /*61870*/  STL [R1+0x451c], R0 ;  /* 0x00451c0001007387 */ /* 0x0003e80000100800 */
[----:B------:R1:W-:Y:S02]  /*61880*/  STL [R1+0x4528], R164 ;  /* 0x004528a401007387 */ /* 0x0003e40000100800 */
[----:B-1----:R-:W-:-:S02]  /*61890*/  IMAD.MOV.U32 R0, RZ, RZ, R165 ;  /* 0x000000ffff007224 */ /* 0x002fc400078e00a5 */
[----:B------:R-:W-:Y:S04]  /*618a0*/  STL [R1+0x4530], R158 ;  /* 0x0045309e01007387 */ /* 0x000fe80000100800 */
[----:B------:R1:W-:Y:S04]  /*618b0*/  STL [R1+0x4524], R0 ;  /* 0x0045240001007387 */ /* 0x0003e80000100800 */
[----:B------:R-:W5:Y:S01]  /*618c0*/  LDL.LU.64 R164, [R1+0x1398] ;  /* 0x0013980001a47983 */ /* 0x000f620000300a00 */
[----:B-1----:R-:W-:-:S03]  /*618d0*/  MOV R0, R159 ;  /* 0x0000009f00007202 */ /* 0x002fc60000000f00 */
[----:B--2---:R-:W-:Y:S04]  /*618e0*/  STL [R1+0x4538], R170 ;  /* 0x004538aa01007387 */ /* 0x004fe80000100800 */
[----:B------:R1:W-:Y:S02]  /*618f0*/  STL [R1+0x452c], R0 ;  /* 0x00452c0001007387 */ /* 0x0003e40000100800 */
[----:B-1----:R-:W-:Y:S02]  /*61900*/  IMAD.MOV.U32 R0, RZ, RZ, R171 ;  /* 0x000000ffff007224 */ /* 0x002fe400078e00ab */
[----:B------:R-:W2:Y:S04]  /*61910*/  LDL.LU.64 R170, [R1+0x1af0] ;  /* 0x001af00001aa7983 */ /* 0x000ea80000300a00 */
[----:B------:R1:W-:Y:S04]  /*61920*/  STL [R1+0x4534], R0 ;  /* 0x0045340001007387 */ /* 0x0003e80000100800 */
[----:B---3--:R3:W-:Y:S04]  /*61930*/  STL [R1+0x4540], R160 ;  /* 0x004540a001007387 */ /* 0x0087e80000100800 */
[----:B------:R-:W2:Y:S01]  /*61940*/  LDL.LU.64 R158, [R1+0x1af8] ;  /* 0x001af800019e7983 */ /* 0x000ea20000300a00 */
[----:B-1----:R-:W-:-:S03]  /*61950*/  IMAD.MOV.U32 R0, RZ, RZ, R161 ;  /* 0x000000ffff007224 */ /* 0x002fc600078e00a1 */
[----:B----4-:R-:W-:Y:S04]  /*61960*/  STL [R1+0x4548], R166 ;  /* 0x004548a601007387 */ /* 0x010fe80000100800 */
[----:B------:R1:W-:Y:S04]  /*61970*/  STL [R1+0x453c], R0 ;  /* 0x00453c0001007387 */ /* 0x0003e80000100800 */
[----:B---3--:R-:W3:Y:S01]  /*61980*/  LDL.LU.64 R160, [R1+0x1b00] ;  /* 0x001b000001a07983 */ /* 0x008ee20000300a00 */
[----:B-1----:R-:W-:-:S03]  /*61990*/  IMAD.MOV.U32 R0, RZ, RZ, R167 ;  /* 0x000000ffff007224 */ /* 0x002fc600078e00a7 */
[----:B-----5:R-:W-:Y:S04]  /*619a0*/  STL [R1+0x4550], R150 ;  /* 0x0045509601007387 */ /* 0x020fe80000100800 */
[----:B------:R1:W-:Y:S04]  /*619b0*/  STL [R1+0x4544], R0 ;  /* 0x0045440001007387 */ /* 0x0003e80000100800 */
[----:B------:R-:W4:Y:S01]  /*619c0*/  LDL.LU.64 R166, [R1+0x1b08] ;  /* 0x001b080001a67983 */ /* 0x000f220000300a00 */
[----:B-1----:R-:W-:-:S03]  /*619d0*/  IMAD.MOV.U32 R0, RZ, RZ, R151 ;  /* 0x000000ffff007224 */ /* 0x002fc600078e0097 */
[----:B------:R-:W-:Y:S04]  /*619e0*/  STL [R1+0x4558], R168 ;  /* 0x004558a801007387 */ /* 0x000fe80000100800 */
[----:B------:R1:W-:Y:S02]  /*619f0*/  STL [R1+0x454c], R0 ;  /* 0x00454c0001007387 */ /* 0x0003e40000100800 */
[----:B-1----:R-:W-:Y:S02]  /*61a00*/  IMAD.MOV.U32 R0, RZ, RZ, R169 ;  /* 0x000000ffff007224 */ /* 0x002fe400078e00a9 */
[----:B------:R-:W5:Y:S04]  /*61a10*/  LDL.LU.64 R168, [R1+0x1a20] ;  /* 0x001a200001a87983 */ /* 0x000f680000300a00 */
[----:B------:R1:W-:Y:S04]  /*61a20*/  STL [R1+0x4554], R0 ;  /* 0x0045540001007387 */ /* 0x0003e80000100800 */
[----:B------:R-:W-:Y:S01]  /*61a30*/  STL [R1+0x4560], R152 ;  /* 0x0045609801007387 */ /* 0x000fe20000100800 */
[----:B-1----:R-:W-:-:S03]  /*61a40*/  IMAD.MOV.U32 R0, RZ, RZ, R153 ;  /* 0x000000ffff007224 */ /* 0x002fc600078e0099 */
[----:B------:R-:W-:Y:S04]  /*61a50*/  STL [R1+0x4568], R154 ;  /* 0x0045689a01007387 */ /* 0x000fe80000100800 */
[----:B------:R1:W-:Y:S04]  /*61a60*/  STL [R1+0x455c], R0 ;  /* 0x00455c0001007387 */ /* 0x0003e80000100800 */
[----:B------:R-:W5:Y:S04]  /*61a70*/  LDL.LU.64 R144, [R1+0x1a30] ;  /* 0x001a300001907983 */ /* 0x000f680000300a00 */
[----:B------:R-:W5:Y:S01]  /*61a80*/  LDL.LU.64 R146, [R1+0x1a50] ;  /* 0x001a500001927983 */ /* 0x000f620000300a00 */
[----:B-1----:R-:W-:-:S05]  /*61a90*/  IMAD.MOV.U32 R0, RZ, RZ, R155 ;  /* 0x000000ffff007224 */ /* 0x002fca00078e009b */
[----:B------:R1:W-:Y:S04]  /*61aa0*/  STL [R1+0x4564], R0 ;  /* 0x0045640001007387 */ /* 0x0003e80000100800 */
[----:B------:R-:W-:Y:S04]  /*61ab0*/  STL [R1+0x4570], R156 ;  /* 0x0045709c01007387 */ /* 0x000fe80000100800 */
[----:B------:R-:W5:Y:S01]  /*61ac0*/  LDL.LU.64 R148, [R1+0x1a60] ;  /* 0x001a600001947983 */ /* 0x000f620000300a00 */
[----:B-1----:R-:W-:-:S03]  /*61ad0*/  MOV R0, R157 ;  /* 0x0000009d00007202 */ /* 0x002fc60000000f00 */
[----:B------:R-:W5:Y:S04]  /*61ae0*/  LDL.LU.64 R150, [R1+0x1980] ;  /* 0x0019800001967983 */ /* 0x000f680000300a00 */
[----:B------:R1:W-:Y:S04]  /*61af0*/  STL [R1+0x456c], R0 ;  /* 0x00456c0001007387 */ /* 0x0003e80000100800 */
[----:B------:R1:W-:Y:S04]  /*61b00*/  STL [R1+0x4578], R162 ;  /* 0x004578a201007387 */ /* 0x0003e80000100800 */
[----:B------:R-:W5:Y:S01]  /*61b10*/  LDL.LU.64 R152, [R1+0x1998] ;  /* 0x0019980001987983 */ /* 0x000f620000300a00 */
[----:B-1----:R-:W-:-:S03]  /*61b20*/  IMAD.MOV.U32 R0, RZ, RZ, R163 ;  /* 0x000000ffff007224 */ /* 0x002fc600078e00a3 */
[----:B------:R-:W5:Y:S04]  /*61b30*/  LDL.LU.64 R156, [R1+0x19b0] ;  /* 0x0019b000019c7983 */ /* 0x000f680000300a00 */
[----:B------:R1:W-:Y:S04]  /*61b40*/  STL [R1+0x4574], R0 ;  /* 0x0045740001007387 */ /* 0x0003e80000100800 */
[----:B------:R1:W-:Y:S04]  /*61b50*/  STL [R1+0x4580], R164 ;  /* 0x004580a401007387 */ /* 0x0003e80000100800 */
[----:B------:R-:W5:Y:S01]  /*61b60*/  LDL.LU.64 R162, [R1+0x19c8] ;  /* 0x0019c80001a27983 */ /* 0x000f620000300a00 */
[----:B-1----:R-:W-:-:S03]  /*61b70*/  IMAD.MOV.U32 R0, RZ, RZ, R165 ;  /* 0x000000ffff007224 */ /* 0x002fc600078e00a5 */
[----:B------:R-:W5:Y:S04]  /*61b80*/  LDL.LU.64 R164, [R1+0x13c8] ;  /* 0x0013c80001a47983 */ /* 0x000f680000300a00 */
[----:B------:R2:W-:Y:S02]  /*61b90*/  STL [R1+0x457c], R0 ;  /* 0x00457c0001007387 */ /* 0x0005e40000100800 */
[----:B--2---:R-:W-:Y:S02]  /*61ba0*/  IMAD.MOV.U32 R0, RZ, RZ, R171 ;  /* 0x000000ffff007224 */ /* 0x004fe400078e00ab */
[----:B------:R1:W-:Y:S04]  /*61bb0*/  STL [R1+0x4588], R170 ;  /* 0x004588aa01007387 */ /* 0x0003e80000100800 */
[----:B------:R-:W-:Y:S04]  /*61bc0*/  STL [R1+0x4590], R158 ;  /* 0x0045909e01007387 */ /* 0x000fe80000100800 */
[----:B------:R2:W-:Y:S04]  /*61bd0*/  STL [R1+0x4584], R0 ;  /* 0x0045840001007387 */ /* 0x0005e80000100800 */
[----:B-1----:R-:W5:Y:S01]  /*61be0*/  LDL.LU.64 R170, [R1+0x13a0] ;  /* 0x0013a00001aa7983 */ /* 0x002f620000300a00 */
[----:B--2---:R-:W-:-:S03]  /*61bf0*/  IMAD.MOV.U32 R0, RZ, RZ, R159 ;  /* 0x000000ffff007224 */ /* 0x004fc600078e009f */
[----:B---3--:R-:W-:Y:S04]  /*61c00*/  STL [R1+0x4598], R160 ;  /* 0x004598a001007387 */ /* 0x008fe80000100800 */
[----:B------:R1:W-:Y:S04]  /*61c10*/  STL [R1+0x458c], R0 ;  /* 0x00458c0001007387 */ /* 0x0003e80000100800 */
[----:B------:R-:W2:Y:S01]  /*61c20*/  LDL.LU.64 R154, [R1+0x13b0] ;  /* 0x0013b000019a7983 */ /* 0x000ea20000300a00 */
[----:B-1----:R-:W-:-:S05]  /*61c30*/  IMAD.MOV.U32 R0, RZ, RZ, R161 ;  /* 0x000000ffff007224 */ /* 0x002fca00078e00a1 */
[----:B------:R1:W-:Y:S04]  /*61c40*/  STL [R1+0x4594], R0 ;  /* 0x0045940001007387 */ /* 0x0003e80000100800 */
[----:B----4-:R-:W-:Y:S04]  /*61c50*/  STL [R1+0x45a0], R166 ;  /* 0x0045a0a601007387 */ /* 0x010fe80000100800 */
[----:B------:R-:W3:Y:S01]  /*61c60*/  LDL.LU.64 R158, [R1+0x13b8] ;  /* 0x0013b800019e7983 */ /* 0x000ee20000300a00 */
[----:B-1----:R-:W-:-:S03]  /*61c70*/  IMAD.MOV.U32 R0, RZ, RZ, R167 ;  /* 0x000000ffff007224 */ /* 0x002fc600078e00a7 */
[----:B------:R-:W4:Y:S04]  /*61c80*/  LDL.LU.64 R160, [R1+0x1b70] ;  /* 0x001b700001a07983 */ /* 0x000f280000300a00 */
[----:B------:R1:W-:Y:S04]  /*61c90*/  STL [R1+0x459c], R0 ;  /* 0x00459c0001007387 */ /* 0x0003e80000100800 */
[----:B-----5:R5:W-:Y:S01]  /*61ca0*/  STL [R1+0x45a8], R168 ;  /* 0x0045a8a801007387 */ /* 0x020be20000100800 */
[----:B-1----:R-:W-:-:S03]  /*61cb0*/  IMAD.MOV.U32 R0, RZ, RZ, R169 ;  /* 0x000000ffff007224 */ /* 0x002fc600078e00a9 */
[----:B------:R-:W4:Y:S04]  /*61cc0*/  LDL.LU.64 R166, [R1+0xc48] ;  /* 0x000c480001a67983 */ /* 0x000f280000300a00 */
[----:B-----5:R-:W5:Y:S04]  /*61cd0*/  LDL.LU.64 R168, [R1+0x7b0] ;  /* 0x0007b00001a87983 */ /* 0x020f680000300a00 */
[----:B------:R1:W-:Y:S04]  /*61ce0*/  STL [R1+0x45a4], R0 ;  /* 0x0045a40001007387 */ /* 0x0003e80000100800 */
[----:B------:R-:W-:Y:S01]  /*61cf0*/  STL [R1+0x45b0], R144 ;  /* 0x0045b09001007387 */ /* 0x000fe20000100800 */
[----:B-1----:R-:W-:-:S03]  /*61d00*/  MOV R0, R145 ;  /* 0x0000009100007202 */ /* 0x002fc60000000f00 */
[----:B------:R-:W-:Y:S04]  /*61d10*/  STL [R1+0x45b8], R146 ;  /* 0x0045b89201007387 */ /* 0x000fe80000100800 */
[----:B------:R1:W-:Y:S02]  /*61d20*/  STL [R1+0x45ac], R0 ;  /* 0x0045ac0001007387 */ /* 0x0003e40000100800 */
[----:B-1----:R-:W-:Y:S02]  /*61d30*/  IMAD.MOV.U32 R0, RZ, RZ, R147 ;  /* 0x000000ffff007224 */ /* 0x002fe400078e0093 */
        /* <DEDUP_REMOVED lines=17> */
[----:B------:R-:W5:Y:S04]  /*61e50*/  LDL.LU.64 R156, [R1+0x1b78] ;  /* 0x001b7800019c7983 */ /* 0x000f680000300a00 */
[----:B------:R-:W5:Y:S01]  /*61e60*/  LDL.LU.64 R162, [R1+0xc10] ;  /* 0x000c100001a27983 */ /* 0x000f620000300a00 */
[----:B-1----:R-:W-:-:S05]  /*61e70*/  IMAD.MOV.U32 R0, RZ, RZ, R165 ;  /* 0x000000ffff007224 */ /* 0x002fca00078e00a5 */
[----:B------:R1:W-:Y:S04]  /*61e80*/  STL [R1+0x45e4], R0 ;  /* 0x0045e40001007387 */ /* 0x0003e80000100800 */
[----:B------:R1:W-:Y:S04]  /*61e90*/  STL [R1+0x45f0], R170 ;  /* 0x0045f0aa01007387 */ /* 0x0003e80000100800 */
[----:B------:R-:W5:Y:S01]  /*61ea0*/  LDL.LU.64 R164, [R1+0x7e8] ;  /* 0x0007e80001a47983 */ /* 0x000f620000300a00 */
[----:B-1----:R-:W-:-:S03]  /*61eb0*/  MOV R0, R171 ;  /* 0x000000ab00007202 */ /* 0x002fc60000000f00 */
[----:B------:R-:W5:Y:S04]  /*61ec0*/  LDL.LU.64 R170, [R1+0x738] ;  /* 0x0007380001aa7983 */ /* 0x000f680000300a00 */
[----:B------:R1:W-:Y:S04]  /*61ed0*/  STL [R1+0x45ec], R0 ;  /* 0x0045ec0001007387 */ /* 0x0003e80000100800 */
[----:B--2---:R-:W-:Y:S01]  /*61ee0*/  STL [R1+0x45f8], R154 ;  /* 0x0045f89a01007387 */ /* 0x004fe20000100800 */
[----:B-1----:R-:W-:-:S03]  /*61ef0*/  IMAD.MOV.U32 R0, RZ, RZ, R155 ;  /* 0x000000ffff007224 */ /* 0x002fc600078e009b */
[----:B---3--:R-:W-:Y:S04]  /*61f00*/  STL [R1+0x4600], R158 ;  /* 0x0046009e01007387 */ /* 0x008fe80000100800 */
[----:B------:R1:W-:Y:S04]  /*61f10*/  STL [R1+0x45f4], R0 ;  /* 0x0045f40001007387 */ /* 0x0003e80000100800 */
[----:B----4-:R-:W-:Y:S01]  /*61f20*/  STL [R1+0x4608], R160 ;  /* 0x004608a001007387 */ /* 0x010fe20000100800 */
[----:B-1----:R-:W-:-:S05]  /*61f30*/  IMAD.MOV.U32 R0, RZ, RZ, R159 ;  /* 0x000000ffff007224 */ /* 0x002fca00078e009f */
        /* <DEDUP_REMOVED lines=10> */
[----:B------:R-:W-:Y:S04]  /*61fe0*/  STL [R1+0x461c], R125 ;  /* 0x00461c7d01007387 */ /* 0x000fe80000100800 */
[----:B------:R-:W-:Y:S04]  /*61ff0*/  STL [R1+0x4628], R74 ;  /* 0x0046284a01007387 */ /* 0x000fe80000100800 */
[----:B------:R-:W2:Y:S04]  /*62000*/  LDL.LU.64 R158, [R1+0x1b90] ;  /* 0x001b9000019e7983 */ /* 0x000ea80000300a00 */
[----:B------:R-:W-:Y:S04]  /*62010*/  STL [R1+0x4624], R75 ;  /* 0x0046244b01007387 */ /* 0x000fe80000100800 */
[----:B------:R-:W3:Y:S04]  /*62020*/  LDL.LU.64 R160, [R1+0xbd8] ;  /* 0x000bd80001a07983 */ /* 0x000ee80000300a00 */
[----:B------:R-:W-:Y:S04]  /*62030*/  STL [R1+0x4630], R40 ;  /* 0x0046302801007387 */ /* 0x000fe80000100800 */
[----:B------:R-:W4:Y:S04]  /*62040*/  LDL.LU.64 R166, [R1+0x820] ;  /* 0x0008200001a67983 */ /* 0x000f280000300a00 */
[----:B------:R-:W-:Y:S04]  /*62050*/  STL [R1+0x462c], R41 ;  /* 0x00462c2901007387 */ /* 0x000fe80000100800 */
[----:B------:R-:W5:Y:S04]  /*62060*/  LDL.LU.64 R168, [R1+0x740] ;  /* 0x0007400001a87983 */ /* 0x000f680000300a00 */
[----:B------:R-:W-:Y:S04]  /*62070*/  STL [R1+0x4638], R12 ;  /* 0x0046380c01007387 */ /* 0x000fe80000100800 */
[----:B------:R-:W-:Y:S04]  /*62080*/  STL [R1+0x4634], R13 ;  /* 0x0046340d01007387 */ /* 0x000fe80000100800 */
[----:B------:R-:W-:Y:S04]  /*62090*/  STL [R1+0x4640], R2 ;  /* 0x0046400201007387 */ /* 0x000fe80000100800 */
[----:B------:R-:W-:Y:S01]  /*620a0*/  STL [R1+0x463c], R3 ;  /* 0x00463c0301007387 */ /* 0x000fe20000100800 */
[----:B-1----:R-:W-:-:S03]  /*620b0*/  IMAD.MOV.U32 R0, RZ, RZ, R157 ;  /* 0x000000ffff007224 */ /* 0x002fc600078e009d */
[----:B------:R-:W-:Y:S04]  /*620c0*/  STL [R1+0x4648], R156 ;  /* 0x0046489c01007387 */ /* 0x000fe80000100800 */
[----:B------:R-:W-:Y:S04]  /*620d0*/  STL [R1+0x4650], R162 ;  /* 0x004650a201007387 */ /* 0x000fe80000100800 */
[----:B------:R1:W-:Y:S02]  /*620e0*/  STL [R1+0x4644], R0 ;  /* 0x0046440001007387 */ /* 0x0003e40000100800 */
[----:B-1----:R-:W-:-:S02]  /*620f0*/  IMAD.MOV.U32 R0, RZ, RZ, R163 ;  /* 0x000000ffff007224 */ /* 0x002fc400078e00a3 */
[----:B------:R-:W-:Y:S04]  /*62100*/  STL [R1+0x4658], R164 ;  /* 0x004658a401007387 */ /* 0x000fe80000100800 */
[----:B------:R1:W-:Y:S04]  /*62110*/  STL [R1+0x464c], R0 ;  /* 0x00464c0001007387 */ /* 0x0003e80000100800 */
[----:B------:R-:W-:Y:S01]  /*62120*/  STL [R1+0x4660], R170 ;  /* 0x004660aa01007387 */ /* 0x000fe20000100800 */
[----:B-1----:R-:W-:-:S05]  /*62130*/  MOV R0, R165 ;  /* 0x000000a500007202 */ /* 0x002fca0000000f00 */
[----:B------:R1:W-:Y:S04]  /*62140*/  STL [R1+0x4654], R0 ;  /* 0x0046540001007387 */ /* 0x0003e80000100800 */
[----:B------:R-:W-:Y:S01]  /*62150*/  STL [R1+0x4668], R90 ;  /* 0x0046685a01007387 */ /* 0x000fe20000100800 */
[----:B-1----:R-:W-:-:S05]  /*62160*/  IMAD.MOV.U32 R0, RZ, RZ, R171 ;  /* 0x000000ffff007224 */ /* 0x002fca00078e00ab */
[----:B------:R2:W-:Y:S04]  /*62170*/  STL [R1+0x465c], R0 ;  /* 0x00465c0001007387 */ /* 0x0005e80000100800 */
[----:B------:R-:W5:Y:S04]  /*62180*/  LDL.LU.64 R156, [R1+0x1b98] ;  /* 0x001b9800019c7983 */ /* 0x000f680000300a00 */
[----:B------:R-:W-:Y:S04]  /*62190*/  STL [R1+0x4664], R91 ;  /* 0x0046645b01007387 */ /* 0x000fe80000100800 */
[----:B------:R-:W5:Y:S04]  /*621a0*/  LDL.LU.64 R162, [R1+0xba0] ;  /* 0x000ba00001a27983 */ /* 0x000f680000300a00 */
[----:B------:R-:W-:Y:S04]  /*621b0*/  STL [R1+0x4670], R44 ;  /* 0x0046702c01007387 */ /* 0x000fe80000100800 */
[----:B------:R-:W5:Y:S04]  /*621c0*/  LDL.LU.64 R164, [R1+0x858] ;  /* 0x0008580001a47983 */ /* 0x000f680000300a00 */
[----:B------:R-:W-:Y:S04]  /*621d0*/  STL [R1+0x466c], R45 ;  /* 0x00466c2d01007387 */ /* 0x000fe80000100800 */
[----:B------:R-:W5:Y:S04]  /*621e0*/  LDL.LU.64 R170, [R1+0x770] ;  /* 0x0007700001aa7983 */ /* 0x000f680000300a00 */
[----:B------:R-:W-:Y:S04]  /*621f0*/  STL [R1+0x4678], R22 ;  /* 0x0046781601007387 */ /* 0x000fe80000100800 */
[----:B------:R-:W-:Y:S04]  /*62200*/  STL [R1+0x4674], R23 ;  /* 0x0046741701007387 */ /* 0x000fe80000100800 */
[----:B------:R-:W-:Y:S04]  /*62210*/  STL [R1+0x4680], R4 ;  /* 0x0046800401007387 */ /* 0x000fe80000100800 */
[----:B------:R-:W-:Y:S01]  /*62220*/  STL [R1+0x467c], R5 ;  /* 0x00467c0501007387 */ /* 0x000fe20000100800 */
[----:B--2---:R-:W-:-:S03]  /*62230*/  IMAD.MOV.U32 R0, RZ, RZ, R159 ;  /* 0x000000ffff007224 */ /* 0x004fc600078e009f */
[----:B------:R-:W-:Y:S04]  /*62240*/  STL [R1+0x4688], R158 ;  /* 0x0046889e01007387 */ /* 0x000fe80000100800 */
[----:B---3--:R-:W-:Y:S04]  /*62250*/  STL [R1+0x4690], R160 ;  /* 0x004690a001007387 */ /* 0x008fe80000100800 */
[----:B------:R1:W-:Y:S04]  /*62260*/  STL [R1+0x4684], R0 ;  /* 0x0046840001007387 */ /* 0x0003e80000100800 */
[----:B----4-:R-:W-:Y:S01]  /*62270*/  STL [R1+0x4698], R166 ;  /* 0x004698a601007387 */ /* 0x010fe20000100800 */
        /* <DEDUP_REMOVED lines=22> */
[----:B------:R1:W-:Y:S04]  /*623e0*/  STL [R1+0x46c4], R0 ;  /* 0x0046c40001007387 */ /* 0x0003e80000100800 */
[----:B------:R-:W-:Y:S01]  /*623f0*/  STL [R1+0x46d8], R164 ;  /* 0x0046d8a401007387 */ /* 0x000fe20000100800 */
[----:B-1----:R-:W-:-:S05]  /*62400*/  IMAD.MOV.U32 R0, RZ, RZ, R163 ;  /* 0x000000ffff007224 */ /* 0x002fca00078e00a3 */
[----:B------:R1:W-:Y:S04]  /*62410*/  STL [R1+0x46cc], R0 ;  /* 0x0046cc0001007387 */ /* 0x0003e80000100800 */
[----:B------:R-:W-:Y:S01]  /*62420*/  STL [R1+0x46e0], R170 ;  /* 0x0046e0aa01007387 */ /* 0x000fe20000100800 */
[----:B-1----:R-:W-:-:S05]  /*62430*/  MOV R0, R165 ;  /* 0x000000a500007202 */ /* 0x002fca0000000f00 */
[----:B------:R1:W-:Y:S04]  /*62440*/  STL [R1+0x46d4], R0 ;  /* 0x0046d40001007387 */ /* 0x0003e80000100800 */
[----:B------:R-:W-:Y:S01]  /*62450*/  STL [R1+0x46e8], R106 ;  /* 0x0046e86a01007387 */ /* 0x000fe20000100800 */
[----:B-1----:R-:W-:-:S05]  /*62460*/  IMAD.MOV.U32 R0, RZ, RZ, R171 ;  /* 0x000000ffff007224 */ /* 0x002fca00078e00ab */
[----:B------:R2:W-:Y:S04]  /*62470*/  STL [R1+0x46dc], R0 ;  /* 0x0046dc0001007387 */ /* 0x0005e80000100800 */
[----:B------:R-:W-:Y:S04]  /*62480*/  STL [R1+0x46e4], R107 ;  /* 0x0046e46b01007387 */ /* 0x000fe80000100800 */
        /* <DEDUP_REMOVED lines=33> */
[----:B------:R-:W5:Y:S04]  /*626a0*/  LDL.LU.64 R168, [R1+0x730] ;  /* 0x0007300001a87983 */ /* 0x000f680000300a00 */
        /* <DEDUP_REMOVED lines=62> */
[----:B------:R-:W-:Y:S01]  /*62a90*/  STL [R1+0x47e8], R170 ;  /* 0x0047e8aa01007387 */ /* 0x000fe20000100800 */
[----:B-1----:R-:W-:-:S05]  /*62aa0*/  IMAD.MOV.U32 R0, RZ, RZ, R165 ;  /* 0x000000ffff007224 */ /* 0x002fca00078e00a5 */
[----:B------:R1:W-:Y:S04]  /*62ab0*/  STL [R1+0x47dc], R0 ;  /* 0x0047dc0001007387 */ /* 0x0003e80000100800 */
[----:B------:R-:W5:Y:S01]  /*62ac0*/  LDL.LU.64 R162, [R1+0x1bc8] ;  /* 0x001bc80001a27983 */ /* 0x000f620000300a00 */
[----:B-1----:R-:W-:-:S05]  /*62ad0*/  IMAD.MOV.U32 R0, RZ, RZ, R171 ;  /* 0x000000ffff007224 */ /* 0x002fca00078e00ab */
[----:B------:R2:W-:Y:S04]  /*62ae0*/  STL [R1+0x47e4], R0 ;  /* 0x0047e40001007387 */ /* 0x0005e80000100800 */
[----:B------:R-:W-:Y:S04]  /*62af0*/  STL [R1+0x47f0], R104 ;  /* 0x0047f06801007387 */ /* 0x000fe80000100800 */
        /* <DEDUP_REMOVED lines=8> */
[----:B------:R-:W5:Y:S01]  /*62b80*/  LDL.LU.64 R170, [R1+0x7d8] ;  /* 0x0007d80001aa7983 */ /* 0x000f620000300a00 */
        /* <DEDUP_REMOVED lines=14> */
[----:B-1----:R-:W-:-:S05]  /*62c70*/  MOV R0, R169 ;  /* 0x000000a900007202 */ /* 0x002fca0000000f00 */
[----:B------:R1:W-:Y:S04]  /*62c80*/  STL [R1+0x4824], R0 ;  /* 0x0048240001007387 */ /* 0x0003e80000100800 */
[----:B------:R-:W2:Y:S04]  /*62c90*/  LDL.LU.64 R166, [R1+0x1bd0] ;  /* 0x001bd00001a67983 */ /* 0x000ea80000300a00 */
[----:B------:R-:W-:Y:S04]  /*62ca0*/  STL [R1+0x482c], R111 ;  /* 0x00482c6f01007387 */ /* 0x000fe80000100800 */
[----:B------:R-:W-:Y:S04]  /*62cb0*/  STL [R1+0x4838], R70 ;  /* 0x0048384601007387 */ /* 0x000fe80000100800 */
[----:B------:R-:W3:Y:S04]  /*62cc0*/  LDL.LU.64 R154, [R1+0x13c0] ;  /* 0x0013c000019a7983 */ /* 0x000ee80000300a00 */
[----:B------:R-:W-:Y:S04]  /*62cd0*/  STL [R1+0x4834], R71 ;  /* 0x0048344701007387 */ /* 0x000fe80000100800 */
[----:B------:R-:W-:Y:S04]  /*62ce0*/  STL [R1+0x4840], R30 ;  /* 0x0048401e01007387 */ /* 0x000fe80000100800 */
[----:B------:R-:W4:Y:S04]  /*62cf0*/  LDL.LU.64 R158, [R1+0x9e0] ;  /* 0x0009e000019e7983 */ /* 0x000f280000300a00 */
[----:B------:R-:W-:Y:S04]  /*62d00*/  STL [R1+0x483c], R31 ;  /* 0x00483c1f01007387 */ /* 0x000fe80000100800 */
[----:B------:R-:W5:Y:S04]  /*62d10*/  LDL.LU.64 R160, [R1+0x8f8] ;  /* 0x0008f80001a07983 */ /* 0x000f680000300a00 */
[----:B------:R1:W-:Y:S02]  /*62d20*/  STL [R1+0x4848], R162 ;  /* 0x004848a201007387 */ /* 0x0003e40000100800 */
[----:B-1----:R-:W-:-:S02]  /*62d30*/  IMAD.MOV.U32 R0, RZ, RZ, R163 ;  /* 0x000000ffff007224 */ /* 0x002fc400078e00a3 */
[----:B------:R-:W5:Y:S04]  /*62d40*/  LDL.LU.64 R168, [R1+0x810] ;  /* 0x0008100001a87983 */ /* 0x000f680000300a00 */
[----:B------:R-:W5:Y:S04]  /*62d50*/  LDL.LU.64 R162, [R1+0x728] ;  /* 0x0007280001a27983 */ /* 0x000f680000300a00 */
[----:B------:R1:W-:Y:S02]  /*62d60*/  STL [R1+0x4844], R0 ;  /* 0x0048440001007387 */ /* 0x0003e40000100800 */
[----:B-1----:R-:W-:-:S02]  /*62d70*/  IMAD.MOV.U32 R0, RZ, RZ, R153 ;  /* 0x000000ffff007224 */ /* 0x002fc400078e0099 */
[----:B------:R-:W-:Y:S04]  /*62d80*/  STL [R1+0x4850], R152 ;  /* 0x0048509801007387 */ /* 0x000fe80000100800 */
        /* <DEDUP_REMOVED lines=19> */
[----:B------:R-:W5:Y:S04]  /*62ec0*/  LDL.LU.64 R156, [R1+0x930] ;  /* 0x00093000019c7983 */ /* 0x000f680000300a00 */
[----:B--2---:R2:W-:Y:S01]  /*62ed0*/  STL [R1+0x4888], R166 ;  /* 0x004888a601007387 */ /* 0x0045e20000100800 */
[----:B-1----:R-:W-:-:S03]  /*62ee0*/  IMAD.MOV.U32 R0, RZ, RZ, R167 ;  /* 0x000000ffff007224 */ /* 0x002fc600078e00a7 */
[----:B------:R-:W5:Y:S04]  /*62ef0*/  LDL.LU.64 R164, [R1+0x848] ;  /* 0x0008480001a47983 */ /* 0x000f680000300a00 */
[----:B---3--:R-:W-:Y:S04]  /*62f00*/  STL [R1+0x4890], R154 ;  /* 0x0048909a01007387 */ /* 0x008fe80000100800 */
[----:B------:R1:W-:Y:S04]  /*62f10*/  STL [R1+0x4884], R0 ;  /* 0x0048840001007387 */ /* 0x0003e80000100800 */
[----:B--2---:R-:W2:Y:S01]  /*62f20*/  LDL.LU.64 R166, [R1+0x760] ;  /* 0x0007600001a67983 */ /* 0x004ea20000300a00 */
[----:B-1----:R-:W-:-:S03]  /*62f30*/  IMAD.MOV.U32 R0, RZ, RZ, R155 ;  /* 0x000000ffff007224 */ /* 0x002fc600078e009b */
[----:B----4-:R-:W-:Y:S04]  /*62f40*/  STL [R1+0x4898], R158 ;  /* 0x0048989e01007387 */ /* 0x010fe80000100800 */
[----:B------:R1:W-:Y:S04]  /*62f50*/  STL [R1+0x488c], R0 ;  /* 0x00488c0001007387 */ /* 0x0003e80000100800 */
[----:B-----5:R-:W-:Y:S01]  /*62f60*/  STL [R1+0x48a0], R160 ;  /* 0x0048a0a001007387 */ /* 0x020fe20000100800 */
[----:B-1----:R-:W-:-:S05]  /*62f70*/  MOV R0, R159 ;  /* 0x0000009f00007202 */ /* 0x002fca0000000f00 */
[----:B------:R1:W-:Y:S02]  /*62f80*/  STL [R1+0x4894], R0 ;  /* 0x0048940001007387 */ /* 0x0003e40000100800 */
[----:B-1----:R-:W-:Y:S02]  /*62f90*/  IMAD.MOV.U32 R0, RZ, RZ, R161 ;  /* 0x000000ffff007224 */ /* 0x002fe400078e00a1 */
[----:B------:R-:W-:Y:S04]  /*62fa0*/  STL [R1+0x48a8], R168 ;  /* 0x0048a8a801007387 */ /* 0x000fe80000100800 */
[----:B------:R1:W-:Y:S04]  /*62fb0*/  STL [R1+0x489c], R0 ;  /* 0x00489c0001007387 */ /* 0x0003e80000100800 */
[----:B------:R-:W-:Y:S01]  /*62fc0*/  STL [R1+0x48b0], R162 ;  /* 0x0048b0a201007387 */ /* 0x000fe20000100800 */
[----:B-1----:R-:W-:-:S05]  /*62fd0*/  IMAD.MOV.U32 R0, RZ, RZ, R169 ;  /* 0x000000ffff007224 */ /* 0x002fca00078e00a9 */
[----:B------:R1:W-:Y:S04]  /*62fe0*/  STL [R1+0x48a4], R0 ;  /* 0x0048a40001007387 */ /* 0x0003e80000100800 */
[----:B------:R-:W3:Y:S01]  /*62ff0*/  LDL.LU.64 R168, [R1+0x1d38] ;  /* 0x001d380001a87983 */ /* 0x000ee20000300a00 */
[----:B-1----:R-:W-:-:S03]  /*63000*/  IMAD.MOV.U32 R0, RZ, RZ, R163 ;  /* 0x000000ffff007224 */ /* 0x002fc600078e00a3 */
[----:B------:R-:W-:Y:S04]  /*63010*/  STL [R1+0x48b8], R86 ;  /* 0x0048b85601007387 */ /* 0x000fe80000100800 */
[----:B------:R1:W-:Y:S04]  /*63020*/  STL [R1+0x48ac], R0 ;  /* 0x0048ac0001007387 */ /* 0x0003e80000100800 */
[----:B------:R-:W-:Y:S04]  /*63030*/  STL [R1+0x48b4], R87 ;  /* 0x0048b45701007387 */ /* 0x000fe80000100800 */
[----:B------:R-:W4:Y:S04]  /*63040*/  LDL.LU.64 R154, [R1+0x13d8] ;  /* 0x0013d800019a7983 */ /* 0x000f280000300a00 */
[----:B------:R-:W-:Y:S04]  /*63050*/  STL [R1+0x48c0], R46 ;  /* 0x0048c02e01007387 */ /* 0x000fe80000100800 */
[----:B------:R-:W5:Y:S04]  /*63060*/  LDL.LU.64 R158, [R1+0xa10] ;  /* 0x000a1000019e7983 */ /* 0x000f680000300a00 */
[----:B------:R-:W-:Y:S04]  /*63070*/  STL [R1+0x48bc], R47 ;  /* 0x0048bc2f01007387 */ /* 0x000fe80000100800 */
[----:B------:R-:W5:Y:S04]  /*63080*/  LDL.LU.64 R160, [R1+0x968] ;  /* 0x0009680001a07983 */ /* 0x000f680000300a00 */
[----:B------:R1:W-:Y:S02]  /*63090*/  STL [R1+0x48c8], R170 ;  /* 0x0048c8aa01007387 */ /* 0x0003e40000100800 */
[----:B-1----:R-:W-:-:S02]  /*630a0*/  IMAD.MOV.U32 R0, RZ, RZ, R171 ;  /* 0x000000ffff007224 */ /* 0x002fc400078e00ab */
[----:B------:R-:W5:Y:S04]  /*630b0*/  LDL.LU.64 R162, [R1+0x880] ;  /* 0x0008800001a27983 */ /* 0x000f680000300a00 */
[----:B------:R-:W-:Y:S04]  /*630c0*/  STL [R1+0x48d0], R150 ;  /* 0x0048d09601007387 */ /* 0x000fe80000100800 */
[----:B------:R1:W-:Y:S04]  /*630d0*/  STL [R1+0x48c4], R0 ;  /* 0x0048c40001007387 */ /* 0x0003e80000100800 */
[----:B------:R-:W5:Y:S01]  /*630e0*/  LDL.LU.64 R170, [R1+0x798] ;  /* 0x0007980001aa7983 */ /* 0x000f620000300a00 */
[----:B-1----:R-:W-:-:S03]  /*630f0*/  IMAD.MOV.U32 R0, RZ, RZ, R151 ;  /* 0x000000ffff007224 */ /* 0x002fc600078e0097 */
[----:B------:R-:W-:Y:S04]  /*63100*/  STL [R1+0x48d8], R152 ;  /* 0x0048d89801007387 */ /* 0x000fe80000100800 */
[----:B------:R1:W-:Y:S04]  /*63110*/  STL [R1+0x48cc], R0 ;  /* 0x0048cc0001007387 */ /* 0x0003e80000100800 */
[----:B------:R-:W-:Y:S01]  /*63120*/  STL [R1+0x48e0], R156 ;  /* 0x0048e09c01007387 */ /* 0x000fe20000100800 */
[----:B-1----:R-:W-:-:S05]  /*63130*/  IMAD.MOV.U32 R0, RZ, RZ, R153 ;  /* 0x000000ffff007224 */ /* 0x002fca00078e0099 */
[----:B------:R1:W-:Y:S02]  /*63140*/  STL [R1+0x48d4], R0 ;  /* 0x0048d40001007387 */ /* 0x0003e40000100800 */
[----:B-1----:R-:W-:Y:S02]  /*63150*/  IMAD.MOV.U32 R0, RZ, RZ, R157 ;  /* 0x000000ffff007224 */ /* 0x002fe400078e009d */
[----:B------:R-:W-:Y:S04]  /*63160*/  STL [R1+0x48e8], R164 ;  /* 0x0048e8a401007387 */ /* 0x000fe80000100800 */
[----:B------:R1:W-:Y:S02]  /*63170*/  STL [R1+0x48dc], R0 ;  /* 0x0048dc0001007387 */ /* 0x0003e40000100800 */
[----:B-1----:R-:W-:-:S02]  /*63180*/  MOV R0, R165 ;  /* 0x000000a500007202 */ /* 0x002fc40000000f00 */
[----:B------:R-:W5:Y:S04]  /*63190*/  LDL.LU.64 R164, [R1+0x1ed8] ;  /* 0x001ed80001a47983 */ /* 0x000f680000300a00 */
[----:B------:R1:W-:Y:S04]  /*631a0*/  STL [R1+0x48e4], R0 ;  /* 0x0048e40001007387 */ /* 0x0003e80000100800 */
[----:B--2---:R-:W-:Y:S01]  /*631b0*/  STL [R1+0x48f0], R166 ;  /* 0x0048f0a601007387 */ /* 0x004fe20000100800 */
[----:B-1----:R-:W-:-:S03]  /*631c0*/  IMAD.MOV.U32 R0, RZ, RZ, R167 ;  /* 0x000000ffff007224 */ /* 0x002fc600078e00a7 */
[----:B------:R-:W-:Y:S04]  /*631d0*/  STL [R1+0x48f8], R102 ;  /* 0x0048f86601007387 */ /* 0x000fe80000100800 */
[----:B------:R1:W-:Y:S04]  /*631e0*/  STL [R1+0x48ec], R0 ;  /* 0x0048ec0001007387 */ /* 0x0003e80000100800 */
[----:B------:R-:W2:Y:S04]  /*631f0*/  LDL.LU.64 R150, [R1+0x13e0] ;  /* 0x0013e00001967983 */ /* 0x000ea80000300a00 */
[----:B------:R-:W-:Y:S04]  /*63200*/  STL [R1+0x48f4], R103 ;  /* 0x0048f46701007387 */ /* 0x000fe80000100800 */
[----:B------:R-:W-:Y:S04]  /*63210*/  STL [R1+0x4900], R52 ;  /* 0x0049003401007387 */ /* 0x000fe80000100800 */
[----:B------:R-:W2:Y:S04]  /*63220*/  LDL.LU.64 R152, [R1+0xa48] ;  /* 0x000a480001987983 */ /* 0x000ea80000300a00 */
[----:B------:R-:W-:Y:S04]  /*63230*/  STL [R1+0x48fc], R53 ;  /* 0x0048fc3501007387 */ /* 0x000fe80000100800 */
[----:B------:R-:W2:Y:S04]  /*63240*/  LDL.LU.64 R156, [R1+0x960] ;  /* 0x00096000019c7983 */ /* 0x000ea80000300a00 */
[----:B---3--:R3:W-:Y:S01]  /*63250*/  STL [R1+0x4908], R168 ;  /* 0x004908a801007387 */ /* 0x0087e20000100800 */
[----:B-1----:R-:W-:-:S03]  /*63260*/  IMAD.MOV.U32 R0, RZ, RZ, R169 ;  /* 0x000000ffff007224 */ /* 0x002fc600078e00a9 */
[----:B------:R-:W2:Y:S04]  /*63270*/  LDL.LU.64 R166, [R1+0x8b8] ;  /* 0x0008b80001a67983 */ /* 0x000ea80000300a00 */
[----:B---3--:R-:W3:Y:S04]  /*63280*/  LDL.LU.64 R168, [R1+0x7d0] ;  /* 0x0007d00001a87983 */ /* 0x008ee80000300a00 */
[----:B------:R1:W-:Y:S04]  /*63290*/  STL [R1+0x4904], R0 ;  /* 0x0049040001007387 */ /* 0x0003e80000100800 */
[----:B----4-:R-:W-:Y:S01]  /*632a0*/  STL [R1+0x4910], R154 ;  /* 0x0049109a01007387 */ /* 0x010fe20000100800 */
[----:B-1----:R-:W-:-:S03]  /*632b0*/  IMAD.MOV.U32 R0, RZ, RZ, R155 ;  /* 0x000000ffff007224 */ /* 0x002fc600078e009b */
[----:B-----5:R-:W-:Y:S04]  /*632c0*/  STL [R1+0x4918], R158 ;  /* 0x0049189e01007387 */ /* 0x020fe80000100800 */
[----:B------:R1:W-:Y:S04]  /*632d0*/  STL [R1+0x490c], R0 ;  /* 0x00490c0001007387 */ /* 0x0003e80000100800 */
[----:B------:R-:W-:Y:S01]  /*632e0*/  STL [R1+0x4920], R160 ;  /* 0x004920a001007387 */ /* 0x000fe20000100800 */
[----:B-1----:R-:W-:-:S05]  /*632f0*/  IMAD.MOV.U32 R0, RZ, RZ, R159 ;  /* 0x000000ffff007224 */ /* 0x002fca00078e009f */
[----:B------:R1:W-:Y:S02]  /*63300*/  STL [R1+0x4914], R0 ;  /* 0x0049140001007387 */ /* 0x0003e40000100800 */
[----:B-1----:R-:W-:Y:S02]  /*63310*/  IMAD.MOV.U32 R0, RZ, RZ, R161 ;  /* 0x000000ffff007224 */ /* 0x002fe400078e00a1 */
[----:B------:R-:W-:Y:S04]  /*63320*/  STL [R1+0x4928], R162 ;  /* 0x004928a201007387 */ /* 0x000fe80000100800 */
[----:B------:R1:W-:Y:S04]  /*63330*/  STL [R1+0x491c], R0 ;  /* 0x00491c0001007387 */ /* 0x0003e80000100800 */
[----:B------:R-:W4:Y:S01]  /*63340*/  LDL.LU.64 R158, [R1+0x1f18] ;  /* 0x001f1800019e7983 */ /* 0x000f220000300a00 */
[----:B-1----:R-:W-:-:S05]  /*63350*/  IMAD.MOV.U32 R0, RZ, RZ, R163 ;  /* 0x000000ffff007224 */ /* 0x002fca00078e00a3 */
[----:B------:R1:W-:Y:S04]  /*63360*/  STL [R1+0x4924], R0 ;  /* 0x0049240001007387 */ /* 0x0003e80000100800 */
[----:B------:R5:W-:Y:S04]  /*63370*/  STL [R1+0x4930], R170 ;  /* 0x004930aa01007387 */ /* 0x000be80000100800 */
[----:B------:R-:W4:Y:S01]  /*63380*/  LDL.LU.64 R160, [R1+0x13e8] ;  /* 0x0013e80001a07983 */ /* 0x000f220000300a00 */
[----:B-1----:R-:W-:-:S05]  /*63390*/  IMAD.MOV.U32 R0, RZ, RZ, R171 ;  /* 0x000000ffff007224 */ /* 0x002fca00078e00ab */
[----:B------:R1:W-:Y:S04]  /*633a0*/  STL [R1+0x492c], R0 ;  /* 0x00492c0001007387 */ /* 0x0003e80000100800 */
[----:B------:R-:W-:Y:S04]  /*633b0*/  STL [R1+0x4938], R108 ;  /* 0x0049386c01007387 */ /* 0x000fe80000100800 */
[----:B------:R-:W-:Y:S04]  /*633c0*/  STL [R1+0x4934], R109 ;  /* 0x0049346d01007387 */ /* 0x000fe80000100800 */
[----:B------:R-:W-:Y:S04]  /*633d0*/  STL [R1+0x4940], R62 ;  /* 0x0049403e01007387 */ /* 0x000fe80000100800 */
[----:B-----5:R-:W5:Y:S04]  /*633e0*/  LDL.LU.64 R170, [R1+0xa80] ;  /* 0x000a800001aa7983 */ /* 0x020f680000300a00 */
[----:B------:R-:W-:Y:S04]  /*633f0*/  STL [R1+0x493c], R63 ;  /* 0x00493c3f01007387 */ /* 0x000fe80000100800 */
[----:B------:R-:W-:Y:S01]  /*63400*/  STL [R1+0x4948], R164 ;  /* 0x004948a401007387 */ /* 0x000fe20000100800 */
[----:B-1----:R-:W-:-:S03]  /*63410*/  MOV R0, R165 ;  /* 0x000000a500007202 */ /* 0x002fc60000000f00 */
[----:B------:R-:W5:Y:S04]  /*63420*/  LDL.LU.64 R154, [R1+0x998] ;  /* 0x00099800019a7983 */ /* 0x000f680000300a00 */
[----:B------:R-:W5:Y:S04]  /*63430*/  LDL.LU.64 R162, [R1+0x8f0] ;  /* 0x0008f00001a27983 */ /* 0x000f680000300a00 */
[----:B------:R2:W-:Y:S02]  /*63440*/  STL [R1+0x4944], R0 ;  /* 0x0049440001007387 */ /* 0x0005e40000100800 */
[----:B--2---:R-:W-:-:S02]  /*63450*/  IMAD.MOV.U32 R0, RZ, RZ, R151 ;  /* 0x000000ffff007224 */ /* 0x004fc400078e0097 */
[----:B------:R-:W-:Y:S04]  /*63460*/  STL [R1+0x4950], R150 ;  /* 0x0049509601007387 */ /* 0x000fe80000100800 */
[----:B------:R-:W2:Y:S04]  /*63470*/  LDL.LU.64 R164, [R1+0x808] ;  /* 0x0008080001a47983 */ /* 0x000ea80000300a00 */
[----:B------:R-:W-:Y:S04]  /*63480*/  STL [R1+0x4958], R152 ;  /* 0x0049589801007387 */ /* 0x000fe80000100800 */
[----:B------:R1:W-:Y:S04]  /*63490*/  STL [R1+0x494c], R0 ;  /* 0x00494c0001007387 */ /* 0x0003e80000100800 */
[----:B------:R-:W-:Y:S01]  /*634a0*/  STL [R1+0x4960], R156 ;  /* 0x0049609c01007387 */ /* 0x000fe20000100800 */
[----:B-1----:R-:W-:-:S05]  /*634b0*/  IMAD.MOV.U32 R0, RZ, RZ, R153 ;  /* 0x000000ffff007224 */ /* 0x002fca00078e0099 */
[----:B------:R1:W-:Y:S02]  /*634c0*/  STL [R1+0x4954], R0 ;  /* 0x0049540001007387 */ /* 0x0003e40000100800 */
[----:B-1----:R-:W-:Y:S02]  /*634d0*/  IMAD.MOV.U32 R0, RZ, RZ, R157 ;  /* 0x000000ffff007224 */ /* 0x002fe400078e009d */
[----:B------:R-:W-:Y:S04]  /*634e0*/  STL [R1+0x4968], R166 ;  /* 0x004968a601007387 */ /* 0x000fe80000100800 */
[----:B------:R1:W-:Y:S04]  /*634f0*/  STL [R1+0x495c], R0 ;  /* 0x00495c0001007387 */ /* 0x0003e80000100800 */
[----:B---3--:R-:W-:Y:S01]  /*63500*/  STL [R1+0x4970], R168 ;  /* 0x004970a801007387 */ /* 0x008fe20000100800 */
[----:B-1----:R-:W-:-:S05]  /*63510*/  IMAD.MOV.U32 R0, RZ, RZ, R167 ;  /* 0x000000ffff007224 */ /* 0x002fca00078e00a7 */
[----:B------:R1:W-:Y:S04]  /*63520*/  STL [R1+0x4964], R0 ;  /* 0x0049640001007387 */ /* 0x0003e80000100800 */
[----:B------:R-:W3:Y:S01]  /*63530*/  LDL.LU.64 R166, [R1+0x2090] ;  /* 0x0020900001a67983 */ /* 0x000ee20000300a00 */
[----:B-1----:R-:W-:-:S03]  /*63540*/  IMAD.MOV.U32 R0, RZ, RZ, R169 ;  /* 0x000000ffff007224 */ /* 0x002fc600078e00a9 */
[----:B------:R-:W-:Y:S04]  /*63550*/  STL [R1+0x4978], R118 ;  /* 0x0049787601007387 */ /* 0x000fe80000100800 */
[----:B------:R4:W-:Y:S04]  /*63560*/  STL [R1+0x496c], R0 ;  /* 0x00496c0001007387 */ /* 0x0009e80000100800 */
[----:B------:R-:W3:Y:S04]  /*63570*/  LDL.LU.64 R168, [R1+0x13f0] ;  /* 0x0013f00001a87983 */ /* 0x000ee80000300a00 */
[----:B------:R-:W-:Y:S04]  /*63580*/  STL [R1+0x4974], R119 ;  /* 0x0049747701007387 */ /* 0x000fe80000100800 */
[----:B------:R-:W-:Y:S04]  /*63590*/  STL [R1+0x4980], R68 ;  /* 0x0049804401007387 */ /* 0x000fe80000100800 */
[----:B------:R-:W-:Y:S04]  /*635a0*/  STL [R1+0x497c], R69 ;  /* 0x00497c4501007387 */ /* 0x000fe80000100800 */
[----:B------:R-:W3:Y:S01]  /*635b0*/  LDL.LU.64 R156, [R1+0xab8] ;  /* 0x000ab800019c7983 */ /* 0x000ee20000300a00 */
[----:B----4-:R-:W-:-:S03]  /*635c0*/  IMAD.MOV.U32 R0, RZ, RZ, R159 ;  /* 0x000000ffff007224 */ /* 0x010fc600078e009f */
[----:B------:R1:W-:Y:S04]  /*635d0*/  STL [R1+0x4988], R158 ;  /* 0x0049889e01007387 */ /* 0x0003e80000100800 */
[----:B------:R-:W4:Y:S04]  /*635e0*/  LDL.LU.64 R150, [R1+0x9d0] ;  /* 0x0009d00001967983 */ /* 0x000f280000300a00 */
[----:B------:R1:W-:Y:S04]  /*635f0*/  STL [R1+0x4984], R0 ;  /* 0x0049840001007387 */ /* 0x0003e80000100800 */
[----:B------:R1:W-:Y:S04]  /*63600*/  STL [R1+0x4990], R160 ;  /* 0x004990a001007387 */ /* 0x0003e80000100800 */
[----:B-1----:R-:W4:Y:S01]  /*63610*/  LDL.LU.64 R158, [R1+0x8e8] ;  /* 0x0008e800019e7983 */ /* 0x002f220000300a00 */
[----:B------:R-:W-:-:S03]  /*63620*/  IMAD.MOV.U32 R0, RZ, RZ, R161 ;  /* 0x000000ffff007224 */ /* 0x000fc600078e00a1 */
[----:B------:R-:W4:Y:S04]  /*63630*/  LDL.LU.64 R160, [R1+0x840] ;  /* 0x0008400001a07983 */ /* 0x000f280000300a00 */
[----:B------:R1:W-:Y:S04]  /*63640*/  STL [R1+0x498c], R0 ;  /* 0x00498c0001007387 */ /* 0x0003e80000100800 */
[----:B-----5:R5:W-:Y:S01]  /*63650*/  STL [R1+0x4998], R170 ;  /* 0x004998aa01007387 */ /* 0x020be20000100800 */
[----:B-1----:R-:W-:-:S03]  /*63660*/  MOV R0, R171 ;  /* 0x000000ab00007202 */ /* 0x002fc60000000f00 */
[----:B-----5:R-:W5:Y:S04]  /*63670*/  LDL.LU.64 R170, [R1+0x758] ;  /* 0x0007580001aa7983 */ /* 0x020f680000300a00 */
[----:B------:R1:W-:Y:S02]  /*63680*/  STL [R1+0x4994], R0 ;  /* 0x0049940001007387 */ /* 0x0003e40000100800 */
[----:B-1----:R-:W-:Y:S02]  /*63690*/  IMAD.MOV.U32 R0, RZ, RZ, R155 ;  /* 0x000000ffff007224 */ /* 0x002fe400078e009b */
[----:B------:R-:W-:Y:S04]  /*636a0*/  STL [R1+0x49a0], R154 ;  /* 0x0049a09a01007387 */ /* 0x000fe80000100800 */
[----:B------:R-:W-:Y:S04]  /*636b0*/  STL [R1+0x49a8], R162 ;  /* 0x0049a8a201007387 */ /* 0x000fe80000100800 */
[----:B------:R1:W-:Y:S02]  /*636c0*/  STL [R1+0x499c], R0 ;  /* 0x00499c0001007387 */ /* 0x0003e40000100800 */
[----:B-1----:R-:W-:-:S02]  /*636d0*/  IMAD.MOV.U32 R0, RZ, RZ, R163 ;  /* 0x000000ffff007224 */ /* 0x002fc400078e00a3 */
[----:B--2---:R-:W-:Y:S04]  /*636e0*/  STL [R1+0x49b0], R164 ;  /* 0x0049b0a401007387 */ /* 0x004fe80000100800 */
[----:B------:R1:W-:Y:S04]  /*636f0*/  STL [R1+0x49a4], R0 ;  /* 0x0049a40001007387 */ /* 0x0003e80000100800 */
[----:B------:R-:W2:Y:S01]  /*63700*/  LDL.LU.64 R152, [R1+0x21f8] ;  /* 0x0021f80001987983 */ /* 0x000ea20000300a00 */
[----:B-1----:R-:W-:-:S03]  /*63710*/  IMAD.MOV.U32 R0, RZ, RZ, R165 ;  /* 0x000000ffff007224 */ /* 0x002fc600078e00a5 */
[----:B------:R-:W-:Y:S04]  /*63720*/  STL [R1+0x49b8], R134 ;  /* 0x0049b88601007387 */ /* 0x000fe80000100800 */
[----:B------:R3:W-:Y:S04]  /*63730*/  STL [R1+0x49ac], R0 ;  /* 0x0049ac0001007387 */ /* 0x0007e80000100800 */
[----:B------:R-:W2:Y:S04]  /*63740*/  LDL.LU.64 R162, [R1+0x13f8] ;  /* 0x0013f80001a27983 */ /* 0x000ea80000300a00 */
[----:B------:R-:W-:Y:S04]  /*63750*/  STL [R1+0x49b4], R135 ;  /* 0x0049b48701007387 */ /* 0x000fe80000100800 */
[----:B------:R-:W-:Y:S04]  /*63760*/  STL [R1+0x49c0], R84 ;  /* 0x0049c05401007387 */ /* 0x000fe80000100800 */
[----:B------:R-:W-:Y:S04]  /*63770*/  STL [R1+0x49bc], R85 ;  /* 0x0049bc5501007387 */ /* 0x000fe80000100800 */
[----:B------:R-:W2:Y:S01]  /*63780*/  LDL.LU.64 R164, [R1+0xaf0] ;  /* 0x000af00001a47983 */ /* 0x000ea20000300a00 */
[----:B---3--:R-:W-:-:S03]  /*63790*/  IMAD.MOV.U32 R0, RZ, RZ, R167 ;  /* 0x000000ffff007224 */ /* 0x008fc600078e00a7 */
[----:B------:R1:W-:Y:S04]  /*637a0*/  STL [R1+0x49c8], R166 ;  /* 0x0049c8a601007387 */ /* 0x0003e80000100800 */
[----:B------:R-:W3:Y:S04]  /*637b0*/  LDL.LU.64 R154, [R1+0xa08] ;  /* 0x000a0800019a7983 */ /* 0x000ee80000300a00 */
[----:B------:R1:W-:Y:S04]  /*637c0*/  STL [R1+0x49c4], R0 ;  /* 0x0049c40001007387 */ /* 0x0003e80000100800 */
[----:B------:R1:W-:Y:S04]  /*637d0*/  STL [R1+0x49d0], R168 ;  /* 0x0049d0a801007387 */ /* 0x0003e80000100800 */
[----:B-1----:R-:W3:Y:S01]  /*637e0*/  LDL.LU.64 R166, [R1+0x920] ;  /* 0x0009200001a67983 */ /* 0x002ee20000300a00 */
[----:B------:R-:W-:-:S03]  /*637f0*/  IMAD.MOV.U32 R0, RZ, RZ, R169 ;  /* 0x000000ffff007224 */ /* 0x000fc600078e00a9 */
[----:B------:R-:W3:Y:S04]  /*63800*/  LDL.LU.64 R168, [R1+0x878] ;  /* 0x0008780001a87983 */ /* 0x000ee80000300a00 */
[----:B------:R1:W-:Y:S04]  /*63810*/  STL [R1+0x49cc], R0 ;  /* 0x0049cc0001007387 */ /* 0x0003e80000100800 */
[----:B------:R1:W-:Y:S02]  /*63820*/  STL [R1+0x49d8], R156 ;  /* 0x0049d89c01007387 */ /* 0x0003e40000100800 */
[----:B-1----:R-:W-:-:S02]  /*63830*/  IMAD.MOV.U32 R0, RZ, RZ, R157 ;  /* 0x000000ffff007224 */ /* 0x002fc400078e009d */
[----:B------:R-:W3:Y:S04]  /*63840*/  LDL.LU.64 R156, [R1+0x790] ;  /* 0x00079000019c7983 */ /* 0x000ee80000300a00 */
[----:B------:R1:W-:Y:S04]  /*63850*/  STL [R1+0x49d4], R0 ;  /* 0x0049d40001007387 */ /* 0x0003e80000100800 */
[----:B----4-:R-:W-:Y:S01]  /*63860*/  STL [R1+0x49e0], R150 ;  /* 0x0049e09601007387 */ /* 0x010fe20000100800 */
[----:B-1----:R-:W-:-:S03]  /*63870*/  IMAD.MOV.U32 R0, RZ, RZ, R151 ;  /* 0x000000ffff007224 */ /* 0x002fc600078e0097 */
[----:B------:R-:W-:Y:S04]  /*63880*/  STL [R1+0x49e8], R158 ;  /* 0x0049e89e01007387 */ /* 0x000fe80000100800 */
[----:B------:R1:W-:Y:S04]  /*63890*/  STL [R1+0x49dc], R0 ;  /* 0x0049dc0001007387 */ /* 0x0003e80000100800 */
[----:B------:R-:W-:Y:S01]  /*638a0*/  STL [R1+0x49f0], R160 ;  /* 0x0049f0a001007387 */ /* 0x000fe20000100800 */
[----:B-1----:R-:W-:-:S05]  /*638b0*/  MOV R0, R159 ;  /* 0x0000009f00007202 */ /* 0x002fca0000000f00 */
[----:B------:R1:W-:Y:S04]  /*638c0*/  STL [R1+0x49e4], R0 ;  /* 0x0049e40001007387 */ /* 0x0003e80000100800 */
[----:B------:R-:W4:Y:S01]  /*638d0*/  LDL.LU.64 R158, [R1+0x2248] ;  /* 0x00224800019e7983 */ /* 0x000f220000300a00 */
[----:B-1----:R-:W-:-:S03]  /*638e0*/  IMAD.MOV.U32 R0, RZ, RZ, R161 ;  /* 0x000000ffff007224 */ /* 0x002fc600078e00a1 */
[----:B-----5:R-:W-:Y:S04]  /*638f0*/  STL [R1+0x49f8], R170 ;  /* 0x0049f8aa01007387 */ /* 0x020fe80000100800 */
[----:B------:R1:W-:Y:S04]  /*63900*/  STL [R1+0x49ec], R0 ;  /* 0x0049ec0001007387 */ /* 0x0003e80000100800 */
[----:B------:R-:W5:Y:S01]  /*63910*/  LDL.LU.64 R160, [R1+0x1418] ;  /* 0x0014180001a07983 */ /* 0x000f620000300a00 */
[----:B-1----:R-:W-:-:S03]  /*63920*/  IMAD.MOV.U32 R0, RZ, RZ, R171 ;  /* 0x000000ffff007224 */ /* 0x002fc600078e00ab */
[----:B------:R-:W-:Y:S04]  /*63930*/  STL [R1+0x4a00], R94 ;  /* 0x004a005e01007387 */ /* 0x000fe80000100800 */
[----:B------:R1:W-:Y:S04]  /*63940*/  STL [R1+0x49f4], R0 ;  /* 0x0049f40001007387 */ /* 0x0003e80000100800 */
[----:B------:R-:W5:Y:S04]  /*63950*/  LDL.LU.64 R170, [R1+0xb28] ;  /* 0x000b280001aa7983 */ /* 0x000f680000300a00 */
[----:B------:R-:W-:Y:S04]  /*63960*/  STL [R1+0x49fc], R95 ;  /* 0x0049fc5f01007387 */ /* 0x000fe80000100800 */
[----:B--2---:R2:W-:Y:S01]  /*63970*/  STL [R1+0x4a08], R152 ;  /* 0x004a089801007387 */ /* 0x0045e20000100800 */
[----:B-1----:R-:W-:-:S03]  /*63980*/  IMAD.MOV.U32 R0, RZ, RZ, R153 ;  /* 0x000000ffff007224 */ /* 0x002fc600078e0099 */
[----:B------:R-:W5:Y:S04]  /*63990*/  LDL.LU.64 R150, [R1+0xa18] ;  /* 0x000a180001967983 */ /* 0x000f680000300a00 */
[----:B------:R-:W-:Y:S04]  /*639a0*/  STL [R1+0x4a10], R162 ;  /* 0x004a10a201007387 */ /* 0x000fe80000100800 */
[----:B------:R1:W-:Y:S04]  /*639b0*/  STL [R1+0x4a04], R0 ;  /* 0x004a040001007387 */ /* 0x0003e80000100800 */
[----:B--2---:R-:W2:Y:S01]  /*639c0*/  LDL.LU.64 R152, [R1+0x958] ;  /* 0x0009580001987983 */ /* 0x004ea20000300a00 */
[----:B-1----:R-:W-:-:S03]  /*639d0*/  IMAD.MOV.U32 R0, RZ, RZ, R163 ;  /* 0x000000ffff007224 */ /* 0x002fc600078e00a3 */
[----:B------:R-:W2:Y:S04]  /*639e0*/  LDL.LU.64 R162, [R1+0x870] ;  /* 0x0008700001a27983 */ /* 0x000ea80000300a00 */
[----:B------:R1:W-:Y:S04]  /*639f0*/  STL [R1+0x4a0c], R0 ;  /* 0x004a0c0001007387 */ /* 0x0003e80000100800 */
[----:B------:R1:W-:Y:S02]  /*63a00*/  STL [R1+0x4a18], R164 ;  /* 0x004a18a401007387 */ /* 0x0003e40000100800 */
[----:B-1----:R-:W-:-:S02]  /*63a10*/  IMAD.MOV.U32 R0, RZ, RZ, R165 ;  /* 0x000000ffff007224 */ /* 0x002fc400078e00a5 */
[----:B------:R-:W2:Y:S04]  /*63a20*/  LDL.LU.64 R164, [R1+0x7c8] ;  /* 0x0007c80001a47983 */ /* 0x000ea80000300a00 */
[----:B------:R3:W-:Y:S02]  /*63a30*/  STL [R1+0x4a14], R0 ;  /* 0x004a140001007387 */ /* 0x0007e40000100800 */
[----:B---3--:R-:W-:Y:S02]  /*63a40*/  IMAD.MOV.U32 R0, RZ, RZ, R155 ;  /* 0x000000ffff007224 */ /* 0x008fe400078e009b */
[----:B------:R-:W-:Y:S04]  /*63a50*/  STL [R1+0x4a20], R154 ;  /* 0x004a209a01007387 */ /* 0x000fe80000100800 */
[----:B------:R-:W-:Y:S04]  /*63a60*/  STL [R1+0x4a28], R166 ;  /* 0x004a28a601007387 */ /* 0x000fe80000100800 */
[----:B------:R1:W-:Y:S04]  /*63a70*/  STL [R1+0x4a1c], R0 ;  /* 0x004a1c0001007387 */ /* 0x0003e80000100800 */
[----:B------:R-:W-:Y:S01]  /*63a80*/  STL [R1+0x4a30], R168 ;  /* 0x004a30a801007387 */ /* 0x000fe20000100800 */
[----:B-1----:R-:W-:-:S05]  /*63a90*/  IMAD.MOV.U32 R0, RZ, RZ, R167 ;  /* 0x000000ffff007224 */ /* 0x002fca00078e00a7 */
[----:B------:R1:W-:Y:S04]  /*63aa0*/  STL [R1+0x4a24], R0 ;  /* 0x004a240001007387 */ /* 0x0003e80000100800 */
[----:B------:R-:W3:Y:S01]  /*63ab0*/  LDL.LU.64 R166, [R1+0x2498] ;  /* 0x0024980001a67983 */ /* 0x000ee20000300a00 */
[----:B-1----:R-:W-:-:S03]  /*63ac0*/  MOV R0, R169 ;  /* 0x000000a900007202 */ /* 0x002fc60000000f00 */
[----:B------:R-:W-:Y:S04]  /*63ad0*/  STL [R1+0x4a38], R156 ;  /* 0x004a389c01007387 */ /* 0x000fe80000100800 */
[----:B------:R1:W-:Y:S04]  /*63ae0*/  STL [R1+0x4a2c], R0 ;  /* 0x004a2c0001007387 */ /* 0x0003e80000100800 */
[----:B------:R-:W3:Y:S04]  /*63af0*/  LDL.LU.64 R168, [R1+0x1d48] ;  /* 0x001d480001a87983 */ /* 0x000ee80000300a00 */
[----:B------:R-:W3:Y:S01]  /*63b00*/  LDL.LU.64 R154, [R1+0xb60] ;  /* 0x000b6000019a7983 */ /* 0x000ee20000300a00 */
[----:B-1----:R-:W-:-:S05]  /*63b10*/  IMAD.MOV.U32 R0, RZ, RZ, R157 ;  /* 0x000000ffff007224 */ /* 0x002fca00078e009d */
[----:B------:R1:W-:Y:S04]  /*63b20*/  STL [R1+0x4a34], R0 ;  /* 0x004a340001007387 */ /* 0x0003e80000100800 */
[----:B------:R-:W-:Y:S04]  /*63b30*/  STL [R1+0x4a40], R100 ;  /* 0x004a406401007387 */ /* 0x000fe80000100800 */
[----:B------:R-:W-:Y:S04]  /*63b40*/  STL [R1+0x4a3c], R101 ;  /* 0x004a3c6501007387 */ /* 0x000fe80000100800 */
[----:B----4-:R4:W-:Y:S04]  /*63b50*/  STL [R1+0x4a48], R158 ;  /* 0x004a489e01007387 */ /* 0x0109e80000100800 */
[----:B------:R-:W3:Y:S01]  /*63b60*/  LDL.LU.64 R156, [R1+0xa40] ;  /* 0x000a4000019c7983 */ /* 0x000ee20000300a00 */
[----:B-1----:R-:W-:-:S03]  /*63b70*/  IMAD.MOV.U32 R0, RZ, RZ, R159 ;  /* 0x000000ffff007224 */ /* 0x002fc600078e009f */
[----:B-----5:R-:W-:Y:S04]  /*63b80*/  STL [R1+0x4a50], R160 ;  /* 0x004a50a001007387 */ /* 0x020fe80000100800 */
[----:B------:R1:W-:Y:S04]  /*63b90*/  STL [R1+0x4a44], R0 ;  /* 0x004a440001007387 */ /* 0x0003e80000100800 */
[----:B----4-:R-:W4:Y:S01]  /*63ba0*/  LDL.LU.64 R158, [R1+0x990] ;  /* 0x00099000019e7983 */ /* 0x010f220000300a00 */
        /* <DEDUP_REMOVED lines=9> */
[----:B--2---:R-:W-:Y:S04]  /*63c40*/  STL [R1+0x4a68], R152 ;  /* 0x004a689801007387 */ /* 0x004fe80000100800 */
[----:B------:R1:W-:Y:S04]  /*63c50*/  STL [R1+0x4a5c], R0 ;  /* 0x004a5c0001007387 */ /* 0x0003e80000100800 */
[----:B------:R-:W-:Y:S01]  /*63c60*/  STL [R1+0x4a70], R162 ;  /* 0x004a70a201007387 */ /* 0x000fe20000100800 */
[----:B-1----:R-:W-:-:S05]  /*63c70*/  IMAD.MOV.U32 R0, RZ, RZ, R153 ;  /* 0x000000ffff007224 */ /* 0x002fca00078e0099 */
[----:B------:R1:W-:Y:S02]  /*63c80*/  STL [R1+0x4a64], R0 ;  /* 0x004a640001007387 */ /* 0x0003e40000100800 */
[----:B-1----:R-:W-:Y:S02]  /*63c90*/  IMAD.MOV.U32 R0, RZ, RZ, R163 ;  /* 0x000000ffff007224 */ /* 0x002fe400078e00a3 */
[----:B------:R-:W2:Y:S04]  /*63ca0*/  LDL.LU.64 R162, [R1+0x2628] ;  /* 0x0026280001a27983 */ /* 0x000ea80000300a00 */
[----:B------:R1:W-:Y:S04]  /*63cb0*/  STL [R1+0x4a6c], R0 ;  /* 0x004a6c0001007387 */ /* 0x0003e80000100800 */
[----:B------:R1:W-:Y:S02]  /*63cc0*/  STL [R1+0x4a78], R164 ;  /* 0x004a78a401007387 */ /* 0x0003e40000100800 */
[----:B-1----:R-:W-:-:S02]  /*63cd0*/  MOV R0, R165 ;  /* 0x000000a500007202 */ /* 0x002fc40000000f00 */
[----:B------:R-:W2:Y:S04]  /*63ce0*/  LDL.LU.64 R164, [R1+0x1ef0] ;  /* 0x001ef00001a47983 */ /* 0x000ea80000300a00 */
[----:B------:R1:W-:Y:S04]  /*63cf0*/  STL [R1+0x4a74], R0 ;  /* 0x004a740001007387 */ /* 0x0003e80000100800 */
[----:B------:R-:W-:Y:S04]  /*63d00*/  STL [R1+0x4a80], R116 ;  /* 0x004a807401007387 */ /* 0x000fe80000100800 */
[----:B------:R-:W-:Y:S04]  /*63d10*/  STL [R1+0x4a7c], R117 ;  /* 0x004a7c7501007387 */ /* 0x000fe80000100800 */
[----:B------:R-:W2:Y:S04]  /*63d20*/  LDL.LU.64 R152, [R1+0xbd0] ;  /* 0x000bd00001987983 */ /* 0x000ea80000300a00 */
[----:B---3--:R3:W-:Y:S01]  /*63d30*/  STL [R1+0x4a88], R166 ;  /* 0x004a88a601007387 */ /* 0x0087e20000100800 */
[----:B-1----:R-:W-:-:S03]  /*63d40*/  IMAD.MOV.U32 R0, RZ, RZ, R167 ;  /* 0x000000ffff007224 */ /* 0x002fc600078e00a7 */
[----:B---3--:R-:W3:Y:S04]  /*63d50*/  LDL.LU.64 R166, [R1+0xa78] ;  /* 0x000a780001a67983 */ /* 0x008ee80000300a00 */
[----:B------:R1:W-:Y:S04]  /*63d60*/  STL [R1+0x4a84], R0 ;  /* 0x004a840001007387 */ /* 0x0003e80000100800 */
[----:B------:R1:W-:Y:S02]  /*63d70*/  STL [R1+0x4a90], R168 ;  /* 0x004a90a801007387 */ /* 0x0003e40000100800 */
[----:B-1----:R-:W-:-:S02]  /*63d80*/  IMAD.MOV.U32 R0, RZ, RZ, R169 ;  /* 0x000000ffff007224 */ /* 0x002fc400078e00a9 */
[----:B------:R-:W-:Y:S04]  /*63d90*/  STL [R1+0x4a98], R154 ;  /* 0x004a989a01007387 */ /* 0x000fe80000100800 */
[----:B------:R1:W-:Y:S04]  /*63da0*/  STL [R1+0x4a8c], R0 ;  /* 0x004a8c0001007387 */ /* 0x0003e80000100800 */
[----:B------:R-:W3:Y:S01]  /*63db0*/  LDL.LU.64 R168, [R1+0x9a0] ;  /* 0x0009a00001a87983 */ /* 0x000ee20000300a00 */
[----:B-1----:R-:W-:-:S03]  /*63dc0*/  IMAD.MOV.U32 R0, RZ, RZ, R155 ;  /* 0x000000ffff007224 */ /* 0x002fc600078e009b */
[----:B------:R-:W3:Y:S04]  /*63dd0*/  LDL.LU.64 R154, [R1+0x8b0] ;  /* 0x0008b000019a7983 */ /* 0x000ee80000300a00 */
[----:B------:R1:W-:Y:S04]  /*63de0*/  STL [R1+0x4a94], R0 ;  /* 0x004a940001007387 */ /* 0x0003e80000100800 */
[----:B------:R1:W-:Y:S02]  /*63df0*/  STL [R1+0x4aa0], R156 ;  /* 0x004aa09c01007387 */ /* 0x0003e40000100800 */
[----:B-1----:R-:W-:-:S02]  /*63e00*/  IMAD.MOV.U32 R0, RZ, RZ, R157 ;  /* 0x000000ffff007224 */ /* 0x002fc400078e009d */
[----:B------:R-:W3:Y:S04]  /*63e10*/  LDL.LU.64 R156, [R1+0x7f8] ;  /* 0x0007f800019c7983 */ /* 0x000ee80000300a00 */
[----:B------:R1:W-:Y:S04]  /*63e20*/  STL [R1+0x4a9c], R0 ;  /* 0x004a9c0001007387 */ /* 0x0003e80000100800 */
[----:B----4-:R4:W-:Y:S04]  /*63e30*/  STL [R1+0x4aa8], R158 ;  /* 0x004aa89e01007387 */ /* 0x0109e80000100800 */
[----:B------:R-:W3:Y:S01]  /*63e40*/  LDL.LU.64 R148, [R1+0x750] ;  /* 0x0007500001947983 */ /* 0x000ee20000300a00 */
[----:B-1----:R-:W-:-:S05]  /*63e50*/  IMAD.MOV.U32 R0, RZ, RZ, R159 ;  /* 0x000000ffff007224 */ /* 0x002fca00078e009f */
[----:B------:R1:W-:Y:S04]  /*63e60*/  STL [R1+0x4aa4], R0 ;  /* 0x004aa40001007387 */ /* 0x0003e80000100800 */
[----:B-----5:R-:W-:Y:S04]  /*63e70*/  STL [R1+0x4ab0], R160 ;  /* 0x004ab0a001007387 */ /* 0x020fe80000100800 */
[----:B----4-:R-:W4:Y:S01]  /*63e80*/  LDL.LU.64 R158, [R1+0x28c8] ;  /* 0x0028c800019e7983 */ /* 0x010f220000300a00 */
[----:B-1----:R-:W-:-:S05]  /*63e90*/  IMAD.MOV.U32 R0, RZ, RZ, R161 ;  /* 0x000000ffff007224 */ /* 0x002fca00078e00a1 */
[----:B------:R1:W-:Y:S02]  /*63ea0*/  STL [R1+0x4aac], R0 ;  /* 0x004aac0001007387 */ /* 0x0003e40000100800 */
[----:B-1----:R-:W-:Y:S02]  /*63eb0*/  IMAD.MOV.U32 R0, RZ, RZ, R171 ;  /* 0x000000ffff007224 */ /* 0x002fe400078e00ab */
[----:B------:R1:W-:Y:S04]  /*63ec0*/  STL [R1+0x4ab8], R170 ;  /* 0x004ab8aa01007387 */ /* 0x0003e80000100800 */
[----:B-1----:R-:W5:Y:S04]  /*63ed0*/  LDL.LU.64 R170, [R1+0x1f40] ;  /* 0x001f400001aa7983 */ /* 0x002f680000300a00 */
[----:B------:R1:W-:Y:S04]  /*63ee0*/  STL [R1+0x4ab4], R0 ;  /* 0x004ab40001007387 */ /* 0x0003e80000100800 */
[----:B------:R-:W-:Y:S04]  /*63ef0*/  STL [R1+0x4ac0], R132 ;  /* 0x004ac08401007387 */ /* 0x000fe80000100800 */
[----:B------:R-:W5:Y:S04]  /*63f00*/  LDL.LU.64 R150, [R1+0xc08] ;  /* 0x000c080001967983 */ /* 0x000f680000300a00 */
[----:B------:R-:W-:Y:S04]  /*63f10*/  STL [R1+0x4abc], R133 ;  /* 0x004abc8501007387 */ /* 0x000fe80000100800 */
[----:B--2---:R2:W-:Y:S01]  /*63f20*/  STL [R1+0x4ac8], R162 ;  /* 0x004ac8a201007387 */ /* 0x0045e20000100800 */
[----:B-1----:R-:W-:-:S03]  /*63f30*/  MOV R0, R163 ;  /* 0x000000a300007202 */ /* 0x002fc60000000f00 */
[----:B------:R-:W5:Y:S04]  /*63f40*/  LDL.LU.64 R160, [R1+0xae8] ;  /* 0x000ae80001a07983 */ /* 0x000f680000300a00 */
[----:B------:R-:W-:Y:S04]  /*63f50*/  STL [R1+0x4ad0], R164 ;  /* 0x004ad0a401007387 */ /* 0x000fe80000100800 */
[----:B------:R1:W-:Y:S04]  /*63f60*/  STL [R1+0x4ac4], R0 ;  /* 0x004ac40001007387 */ /* 0x0003e80000100800 */
[----:B--2---:R-:W2:Y:S01]  /*63f70*/  LDL.LU.64 R162, [R1+0x9c8] ;  /* 0x0009c80001a27983 */ /* 0x004ea20000300a00 */
[----:B-1----:R-:W-:-:S03]  /*63f80*/  IMAD.MOV.U32 R0, RZ, RZ, R165 ;  /* 0x000000ffff007224 */ /* 0x002fc600078e00a5 */
[----:B------:R-:W-:Y:S04]  /*63f90*/  STL [R1+0x4ad8], R152 ;  /* 0x004ad89801007387 */ /* 0x000fe80000100800 */
[----:B------:R1:W-:Y:S04]  /*63fa0*/  STL [R1+0x4acc], R0 ;  /* 0x004acc0001007387 */ /* 0x0003e80000100800 */
[----:B------:R-:W2:Y:S01]  /*63fb0*/  LDL.LU.64 R164, [R1+0x918] ;  /* 0x0009180001a47983 */ /* 0x000ea20000300a00 */
[----:B-1----:R-:W-:-:S03]  /*63fc0*/  IMAD.MOV.U32 R0, RZ, RZ, R153 ;  /* 0x000000ffff007224 */ /* 0x002fc600078e0099 */
[----:B---3--:R-:W-:Y:S04]  /*63fd0*/  STL [R1+0x4ae0], R166 ;  /* 0x004ae0a601007387 */ /* 0x008fe80000100800 */
[----:B------:R1:W-:Y:S04]  /*63fe0*/  STL [R1+0x4ad4], R0 ;  /* 0x004ad40001007387 */ /* 0x0003e80000100800 */
[----:B------:R-:W3:Y:S01]  /*63ff0*/  LDL.LU.64 R152, [R1+0x830] ;  /* 0x0008300001987983 */ /* 0x000ee20000300a00 */
[----:B-1----:R-:W-:-:S03]  /*64000*/  IMAD.MOV.U32 R0, RZ, RZ, R167 ;  /* 0x000000ffff007224 */ /* 0x002fc600078e00a7 */
        /* <DEDUP_REMOVED lines=16> */
[----:B----4-:R-:W-:Y:S04]  /*64110*/  STL [R1+0x4b08], R158 ;  /* 0x004b089e01007387 */ /* 0x010fe80000100800 */
[----:B------:R1:W-:Y:S02]  /*64120*/  STL [R1+0x4afc], R0 ;  /* 0x004afc0001007387 */ /* 0x0003e40000100800 */
[----:B-1----:R-:W-:Y:S02]  /*64130*/  MOV R0, R159 ;  /* 0x0000009f00007202 */ /* 0x002fe40000000f00 */
[----:B------:R-:W4:Y:S04]  /*64140*/  LDL.LU.64 R158, [R1+0xb20] ;  /* 0x000b2000019e7983 */ /* 0x000f280000300a00 */
[----:B------:R5:W-:Y:S02]  /*64150*/  STL [R1+0x4b04], R0 ;  /* 0x004b040001007387 */ /* 0x000be40000100800 */
[----:B-----5:R-:W-:-:S02]  /*64160*/  IMAD.MOV.U32 R0, RZ, RZ, R171 ;  /* 0x000000ffff007224 */ /* 0x020fc400078e00ab */
[----:B------:R1:W-:Y:S04]  /*64170*/  STL [R1+0x4b10], R170 ;  /* 0x004b10aa01007387 */ /* 0x0003e80000100800 */
[----:B------:R-:W-:Y:S04]  /*64180*/  STL [R1+0x4b18], R150 ;  /* 0x004b189601007387 */ /* 0x000fe80000100800 */
[----:B------:R5:W-:Y:S04]  /*64190*/  STL [R1+0x4b0c], R0 ;  /* 0x004b0c0001007387 */ /* 0x000be80000100800 */
[----:B-1----:R-:W4:Y:S01]  /*641a0*/  LDL.LU.64 R170, [R1+0xa00] ;  /* 0x000a000001aa7983 */ /* 0x002f220000300a00 */
[----:B-----5:R-:W-:-:S03]  /*641b0*/  IMAD.MOV.U32 R0, RZ, RZ, R151 ;  /* 0x000000ffff007224 */ /* 0x020fc600078e0097 */
[----:B------:R-:W-:Y:S04]  /*641c0*/  STL [R1+0x4b20], R160 ;  /* 0x004b20a001007387 */ /* 0x000fe80000100800 */
[----:B------:R1:W-:Y:S02]  /*641d0*/  STL [R1+0x4b14], R0 ;  /* 0x004b140001007387 */ /* 0x0003e40000100800 */
[----:B-1----:R-:W-:Y:S02]  /*641e0*/  IMAD.MOV.U32 R0, RZ, RZ, R161 ;  /* 0x000000ffff007224 */ /* 0x002fe400078e00a1 */
[----:B------:R-:W5:Y:S04]  /*641f0*/  LDL.LU.64 R160, [R1+0x928] ;  /* 0x0009280001a07983 */ /* 0x000f680000300a00 */
[----:B------:R1:W-:Y:S04]  /*64200*/  STL [R1+0x4b1c], R0 ;  /* 0x004b1c0001007387 */ /* 0x0003e80000100800 */
[----:B--2---:R2:W-:Y:S01]  /*64210*/  STL [R1+0x4b28], R162 ;  /* 0x004b28a201007387 */ /* 0x0045e20000100800 */
[----:B-1----:R-:W-:-:S03]  /*64220*/  IMAD.MOV.U32 R0, RZ, RZ, R163 ;  /* 0x000000ffff007224 */ /* 0x002fc600078e00a3 */
[----:B--2---:R-:W2:Y:S04]  /*64230*/  LDL.LU.64 R162, [R1+0x838] ;  /* 0x0008380001a27983 */ /* 0x004ea80000300a00 */
        /* <DEDUP_REMOVED lines=9> */
[----:B------:R-:W3:Y:S01]  /*642d0*/  LDL.LU.64 R144, [R1+0x2fa0] ;  /* 0x002fa00001907983 */ /* 0x000ee20000300a00 */
[----:B-1----:R-:W-:-:S03]  /*642e0*/  IMAD.MOV.U32 R0, RZ, RZ, R167 ;  /* 0x000000ffff007224 */ /* 0x002fc600078e00a7 */
[----:B------:R-:W3:Y:S04]  /*642f0*/  LDL.LU.64 R166, [R1+0x2208] ;  /* 0x0022080001a67983 */ /* 0x000ee80000300a00 */
[----:B------:R1:W-:Y:S04]  /*64300*/  STL [R1+0x4b3c], R0 ;  /* 0x004b3c0001007387 */ /* 0x0003e80000100800 */
[----:B------:R1:W-:Y:S04]  /*64310*/  STL [R1+0x4b48], R168 ;  /* 0x004b48a801007387 */ /* 0x0003e80000100800 */
[----:B------:R-:W3:Y:S01]  /*64320*/  LDL.LU.64 R146, [R1+0x1d30] ;  /* 0x001d300001927983 */ /* 0x000ee20000300a00 */
[----:B-1----:R-:W-:-:S05]  /*64330*/  MOV R0, R169 ;  /* 0x000000a900007202 */ /* 0x002fca0000000f00 */
[----:B------:R1:W-:Y:S04]  /*64340*/  STL [R1+0x4b44], R0 ;  /* 0x004b440001007387 */ /* 0x0003e80000100800 */
[----:B------:R-:W-:Y:S04]  /*64350*/  STL [R1+0x4b50], R154 ;  /* 0x004b509a01007387 */ /* 0x000fe80000100800 */
        /* <DEDUP_REMOVED lines=8> */
[----:B----4-:R-:W-:Y:S04]  /*643e0*/  STL [R1+0x4b60], R158 ;  /* 0x004b609e01007387 */ /* 0x010fe80000100800 */
[----:B------:R-:W4:Y:S01]  /*643f0*/  LDL.LU.64 R152, [R1+0x868] ;  /* 0x0008680001987983 */ /* 0x000f220000300a00 */
[----:B-1----:R-:W-:-:S03]  /*64400*/  IMAD.MOV.U32 R0, RZ, RZ, R159 ;  /* 0x000000ffff007224 */ /* 0x002fc600078e009f */
[----:B------:R-:W4:Y:S04]  /*64410*/  LDL.LU.64 R154, [R1+0x748] ;  /* 0x00074800019a7983 */ /* 0x000f280000300a00 */
[----:B------:R1:W-:Y:S02]  /*64420*/  STL [R1+0x4b5c], R0 ;  /* 0x004b5c0001007387 */ /* 0x0003e40000100800 */
[----:B-1----:R-:W-:Y:S02]  /*64430*/  IMAD.MOV.U32 R0, RZ, RZ, R171 ;  /* 0x000000ffff007224 */ /* 0x002fe400078e00ab */
[----:B------:R1:W-:Y:S04]  /*64440*/  STL [R1+0x4b68], R170 ;  /* 0x004b68aa01007387 */ /* 0x0003e80000100800 */
[----:B------:R-:W4:Y:S04]  /*64450*/  LDL.LU.64 R156, [R1+0x32c8] ;  /* 0x0032c800019c7983 */ /* 0x000f280000300a00 */
[----:B-1----:R-:W4:Y:S04]  /*64460*/  LDL.LU.64 R170, [R1+0x2258] ;  /* 0x0022580001aa7983 */ /* 0x002f280000300a00 */
[----:B------:R5:W-:Y:S02]  /*64470*/  STL [R1+0x4b64], R0 ;  /* 0x004b640001007387 */ /* 0x000be40000100800 */
[----:B-----5:R-:W-:-:S02]  /*64480*/  IMAD.MOV.U32 R0, RZ, RZ, R161 ;  /* 0x000000ffff007224 */ /* 0x020fc400078e00a1 */
[----:B------:R-:W-:Y:S04]  /*64490*/  STL [R1+0x4b70], R160 ;  /* 0x004b70a001007387 */ /* 0x000fe80000100800 */
[----:B------:R-:W5:Y:S04]  /*644a0*/  LDL.LU.64 R158, [R1+0x1ed0] ;  /* 0x001ed000019e7983 */ /* 0x000f680000300a00 */
[----:B------:R2:W-:Y:S02]  /*644b0*/  STL [R1+0x4b6c], R0 ;  /* 0x004b6c0001007387 */ /* 0x0005e40000100800 */
[----:B--2---:R-:W-:-:S02]  /*644c0*/  IMAD.MOV.U32 R0, RZ, RZ, R163 ;  /* 0x000000ffff007224 */ /* 0x004fc400078e00a3 */
[----:B------:R1:W-:Y:S04]  /*644d0*/  STL [R1+0x4b78], R162 ;  /* 0x004b78a201007387 */ /* 0x0003e80000100800 */
[----:B------:R-:W2:Y:S04]  /*644e0*/  LDL.LU.64 R160, [R1+0xb90] ;  /* 0x000b900001a07983 */ /* 0x000ea80000300a00 */
[----:B------:R-:W-:Y:S04]  /*644f0*/  STL [R1+0x4b80], R164 ;  /* 0x004b80a401007387 */ /* 0x000fe80000100800 */
[----:B------:R1:W-:Y:S04]  /*64500*/  STL [R1+0x4b74], R0 ;  /* 0x004b740001007387 */ /* 0x0003e80000100800 */
[----:B-1----:R-:W2:Y:S01]  /*64510*/  LDL.LU.64 R162, [R1+0xa70] ;  /* 0x000a700001a27983 */ /* 0x002ea20000300a00 */
[----:B------:R-:W-:-:S03]  /*64520*/  IMAD.MOV.U32 R0, RZ, RZ, R165 ;  /* 0x000000ffff007224 */ /* 0x000fc600078e00a5 */
[----:B------:R-:W5:Y:S04]  /*64530*/  LDL.LU.64 R164, [R1+0x988] ;  /* 0x0009880001a47983 */ /* 0x000f680000300a00 */
[----:B------:R3:W-:Y:S02]  /*64540*/  STL [R1+0x4b7c], R0 ;  /* 0x004b7c0001007387 */ /* 0x0007e40000100800 */
[----:B---3--:R-:W-:Y:S02]  /*64550*/  MOV R0, R145 ;  /* 0x0000009100007202 */ /* 0x008fe40000000f00 */
[----:B------:R-:W-:Y:S04]  /*64560*/  STL [R1+0x4b88], R144 ;  /* 0x004b889001007387 */ /* 0x000fe80000100800 */
[----:B------:R-:W-:Y:S04]  /*64570*/  STL [R1+0x4b90], R166 ;  /* 0x004b90a601007387 */ /* 0x000fe80000100800 */
        /* <DEDUP_REMOVED lines=8> */
[----:B-1----:R-:W-:Y:S02]  /*64600*/  IMAD.MOV.U32 R0, RZ, RZ, R169 ;  /* 0x000000ffff007224 */ /* 0x002fe400078e00a9 */
[----:B------:R-:W3:Y:S04]  /*64610*/  LDL.LU.64 R168, [R1+0x788] ;  /* 0x0007880001a87983 */ /* 0x000ee80000300a00 */
[----:B------:R1:W-:Y:S04]  /*64620*/  STL [R1+0x4b9c], R0 ;  /* 0x004b9c0001007387 */ /* 0x0003e80000100800 */
[----:B------:R-:W-:Y:S01]  /*64630*/  STL [R1+0x4ba8], R148 ;  /* 0x004ba89401007387 */ /* 0x000fe20000100800 */
[----:B-1----:R-:W-:-:S03]  /*64640*/  IMAD.MOV.U32 R0, RZ, RZ, R149 ;  /* 0x000000ffff007224 */ /* 0x002fc600078e0095 */
[----:B------:R-:W-:Y:S04]  /*64650*/  STL [R1+0x4bb0], R150 ;  /* 0x004bb09601007387 */ /* 0x000fe80000100800 */
[----:B------:R1:W-:Y:S04]  /*64660*/  STL [R1+0x4ba4], R0 ;  /* 0x004ba40001007387 */ /* 0x0003e80000100800 */
[----:B----4-:R-:W-:Y:S01]  /*64670*/  STL [R1+0x4bb8], R152 ;  /* 0x004bb89801007387 */ /* 0x010fe20000100800 */
[----:B-1----:R-:W-:-:S05]  /*64680*/  IMAD.MOV.U32 R0, RZ, RZ, R151 ;  /* 0x000000ffff007224 */ /* 0x002fca00078e0097 */
[----:B------:R1:W-:Y:S04]  /*64690*/  STL [R1+0x4bac], R0 ;  /* 0x004bac0001007387 */ /* 0x0003e80000100800 */
[----:B------:R-:W-:Y:S01]  /*646a0*/  STL [R1+0x4bc0], R154 ;  /* 0x004bc09a01007387 */ /* 0x000fe20000100800 */
[----:B-1----:R-:W-:-:S05]  /*646b0*/  IMAD.MOV.U32 R0, RZ, RZ, R153 ;  /* 0x000000ffff007224 */ /* 0x002fca00078e0099 */
[----:B------:R1:W-:Y:S02]  /*646c0*/  STL [R1+0x4bb4], R0 ;  /* 0x004bb40001007387 */ /* 0x0003e40000100800 */
[----:B-1----:R-:W-:Y:S02]  /*646d0*/  IMAD.MOV.U32 R0, RZ, RZ, R155 ;  /* 0x000000ffff007224 */ /* 0x002fe400078e009b */
[----:B------:R-:W-:Y:S04]  /*646e0*/  STL [R1+0x4bc8], R156 ;  /* 0x004bc89c01007387 */ /* 0x000fe80000100800 */
[----:B------:R1:W-:Y:S04]  /*646f0*/  STL [R1+0x4bbc], R0 ;  /* 0x004bbc0001007387 */ /* 0x0003e80000100800 */
[----:B------:R-:W-:Y:S01]  /*64700*/  STL [R1+0x4bd0], R170 ;  /* 0x004bd0aa01007387 */ /* 0x000fe20000100800 */
[----:B-1----:R-:W-:-:S05]  /*64710*/  MOV R0, R157 ;  /* 0x0000009d00007202 */ /* 0x002fca0000000f00 */
[----:B------:R1:W-:Y:S02]  /*64720*/  STL [R1+0x4bc4], R0 ;  /* 0x004bc40001007387 */ /* 0x0003e40000100800 */
[----:B-1----:R-:W-:Y:S02]  /*64730*/  IMAD.MOV.U32 R0, RZ, RZ, R171 ;  /* 0x000000ffff007224 */ /* 0x002fe400078e00ab */
[----:B-----5:R-:W-:-:S03]  /*64740*/  IMAD.MOV.U32 R3, RZ, RZ, R165 ;  /* 0x000000ffff037224 */ /* 0x020fc600078e00a5 */
[----:B------:R1:W-:Y:S01]  /*64750*/  STL [R1+0x4bcc], R0 ;  /* 0x004bcc0001007387 */ /* 0x0003e20000100800 */
[----:B------:R-:W4:Y:S03]  /*64760*/  LDC R171, c[0x0][0x230] ;  /* 0x00008c00ffab7b82 */ /* 0x000f260000000800 */
[----:B------:R-:W-:Y:S01]  /*64770*/  STL [R1+0x4bd8], R158 ;  /* 0x004bd89e01007387 */ /* 0x000fe20000100800 */
[----:B-1----:R-:W-:-:S03]  /*64780*/  IMAD.MOV.U32 R0, RZ, RZ, R159 ;  /* 0x000000ffff007224 */ /* 0x002fc600078e009f */
[----:B--2---:R-:W-:Y:S04]  /*64790*/  STL [R1+0x4be0], R160 ;  /* 0x004be0a001007387 */ /* 0x004fe80000100800 */
[----:B------:R1:W-:Y:S04]  /*647a0*/  STL [R1+0x4bd4], R0 ;  /* 0x004bd40001007387 */ /* 0x0003e80000100800 */
[----:B------:R-:W-:Y:S01]  /*647b0*/  STL [R1+0x4be8], R162 ;  /* 0x004be8a201007387 */ /* 0x000fe20000100800 */
[----:B-1----:R-:W-:-:S05]  /*647c0*/  IMAD.MOV.U32 R0, RZ, RZ, R161 ;  /* 0x000000ffff007224 */ /* 0x002fca00078e00a1 */
[----:B------:R1:W-:Y:S04]  /*647d0*/  STL [R1+0x4bdc], R0 ;  /* 0x004bdc0001007387 */ /* 0x0003e80000100800 */
[----:B------:R-:W-:Y:S01]  /*647e0*/  STL [R1+0x4bf0], R164 ;  /* 0x004bf0a401007387 */ /* 0x000fe20000100800 */
[----:B-1----:R-:W-:-:S05]  /*647f0*/  IMAD.MOV.U32 R0, RZ, RZ, R163 ;  /* 0x000000ffff007224 */ /* 0x002fca00078e00a3 */
[----:B------:R-:W-:Y:S04]  /*64800*/  STL [R1+0x4be4], R0 ;  /* 0x004be40001007387 */ /* 0x000fe80000100800 */
[----:B------:R3:W-:Y:S02]  /*64810*/  STL [R1+0x4bec], R3 ;  /* 0x004bec0301007387 */ /* 0x0007e40000100800 */
[----:B---3--:R-:W-:Y:S02]  /*64820*/  MOV R3, R167 ;  /* 0x000000a700037202 */ /* 0x008fe40000000f00 */
[----:B------:R-:W-:Y:S04]  /*64830*/  STL [R1+0x4bf8], R166 ;  /* 0x004bf8a601007387 */ /* 0x000fe80000100800 */
[----:B------:R-:W-:Y:S01]  /*64840*/  STL [R1+0x4bf4], R3 ;  /* 0x004bf40301007387 */ /* 0x000fe20000100800 */
[----:B------:R-:W-:-:S03]  /*64850*/  IMAD.MOV.U32 R6, RZ, RZ, R169 ;  /* 0x000000ffff067224 */ /* 0x000fc600078e00a9 */
[----:B------:R-:W-:Y:S04]  /*64860*/  STL [R1+0x4c00], R168 ;  /* 0x004c00a801007387 */ /* 0x000fe80000100800 */
[----:B------:R1:W-:Y:S04]  /*64870*/  STL [R1+0x4bfc], R6 ;  /* 0x004bfc0601007387 */ /* 0x0003e80000100800 */
[----:B-1----:R-:W2:Y:S04]  /*64880*/  LDL.LU.64 R6, [R1+0x32d0] ;  /* 0x0032d00001067983 */ /* 0x002ea80000300a00 */
[----:B------:R-:W3:Y:S04]  /*64890*/  LDL.LU.64 R8, [R1+0x25c8] ;  /* 0x0025c80001087983 */ /* 0x000ee80000300a00 */
[----:B--2---:R1:W-:Y:S04]  /*648a0*/  STL.64 [R1+0x3e60], R6 ;  /* 0x003e600601007387 */ /* 0x0043e80000100a00 */
[----:B-1----:R-:W2:Y:S04]  /*648b0*/  LDL.LU.64 R6, [R1+0x1f10] ;  /* 0x001f100001067983 */ /* 0x002ea80000300a00 */
[----:B---3--:R1:W-:Y:S04]  /*648c0*/  STL.64 [R1+0x3e58], R8 ;  /* 0x003e580801007387 */ /* 0x0083e80000100a00 */
[----:B-1----:R-:W3:Y:S04]  /*648d0*/  LDL.LU.64 R8, [R1+0xc00] ;  /* 0x000c000001087983 */ /* 0x002ee80000300a00 */
        /* <DEDUP_REMOVED lines=598> */
[----:B---3--:R-:W-:Y:S04]  /*66e40*/  STL.64 [R1+0x34f8], R8 ;  /* 0x0034f80801007387 */ /* 0x008fe80000100a00 */
[----:B------:R-:W-:Y:S04]  /*66e50*/  STL.64 [R1+0x34e8], R130 ;  /* 0x0034e88201007387 */ /* 0x000fe80000100a00 */
[----:B--2---:R1:W-:Y:S04]  /*66e60*/  STL.64 [R1+0x34f0], R6 ;  /* 0x0034f00601007387 */ /* 0x0043e80000100a00 */
        /* <DEDUP_REMOVED lines=19> */
[----:B------:R2:W-:Y:S04]  /*66fa0*/  STL.64 [R1+0x3490], R98 ;  /* 0x0034906201007387 */ /* 0x0005e80000100a00 */
[----:B------:R2:W-:Y:S04]  /*66fb0*/  STL.64 [R1+0x3488], R82 ;  /* 0x0034885201007387 */ /* 0x0005e80000100a00 */
[----:B------:R2:W-:Y:S04]  /*66fc0*/  STL.64 [R1+0x3480], R66 ;  /* 0x0034804201007387 */ /* 0x0005e80000100a00 */
[----:B------:R2:W-:Y:S04]  /*66fd0*/  STL.64 [R1+0x3478], R50 ;  /* 0x0034783201007387 */ /* 0x0005e80000100a00 */
[----:B------:R2:W-:Y:S04]  /*66fe0*/  STL.64 [R1+0x3470], R34 ;  /* 0x0034702201007387 */ /* 0x0005e80000100a00 */
        /* <DEDUP_REMOVED lines=1882> */
[----:B------:R-:W3:Y:S03]  /*6e590*/  S2R R170, SR_TID.X ;  /* 0x0000000000aa7919 */ /* 0x000ee60000002100 */
        /* <DEDUP_REMOVED lines=29> */
[----:B---3--:R-:W-:-:S03]  /*6e770*/  LOP3.LUT R2, R170, 0x7, RZ, 0xc0, !PT ;  /* 0x00000007aa027812 */ /* 0x008fc600078ec0ff */
[----:B------:R2:W-:Y:S04]  /*6e780*/  STL [R1+0x2664], RZ ;  /* 0x002664ff01007387 */ /* 0x0005e80000100800 */
[----:B------:R2:W-:Y:S04]  /*6e790*/  STL [R1+0x2668], RZ ;  /* 0x002668ff01007387 */ /* 0x0005e80000100800 */
[----:B------:R2:W-:Y:S04]  /*6e7a0*/  STL [R1+0x266c], RZ ;  /* 0x00266cff01007387 */ /* 0x0005e80000100800 */
[----:B------:R2:W-:Y:S01]  /*6e7b0*/  STL [R1+0x2640], RZ ;  /* 0x002640ff01007387 */ /* 0x0005e20000100800 */
[----:B----4-:R-:W-:-:S03]  /*6e7c0*/  VIADD R171, R171, 0x3f ;  /* 0x0000003fabab7836 */ /* 0x010fc60000000000 */
[----:B------:R2:W-:Y:S01]  /*6e7d0*/  STL [R1+0x2644], RZ ;  /* 0x002644ff01007387 */ /* 0x0005e20000100800 */
[----:B------:R-:W-:-:S03]  /*6e7e0*/  IMAD R2, R2, 0x110, RZ ;  /* 0x0000011002027824 */ /* 0x000fc600078e02ff */
[----:B------:R2:W-:Y:S01]  /*6e7f0*/  STL [R1+0x2648], RZ ;  /* 0x002648ff01007387 */ /* 0x0005e20000100800 */
[----:B------:R-:W-:-:S03]  /*6e800*/  IMAD.SHL.U32 R0, R170, 0x2, RZ ;  /* 0x00000002aa007824 */ /* 0x000fc600078e00ff */
[----:B------:R2:W-:Y:S04]  /*6e810*/  STL [R1+0x264c], RZ ;  /* 0x00264cff01007387 */ /* 0x0005e80000100800 */
[----:B------:R2:W-:Y:S04]  /*6e820*/  STL [R1+0x2610], RZ ;  /* 0x002610ff01007387 */ /* 0x0005e80000100800 */
[----:B------:R2:W-:Y:S01]  /*6e830*/  STL [R1+0x2614], RZ ;  /* 0x002614ff01007387 */ /* 0x0005e20000100800 */
[----:B------:R-:W-:-:S03]  /*6e840*/  SHF.R.S32.HI R5, RZ, 0x1f, R171 ;  /* 0x0000001fff057819 */ /* 0x000fc600000114ab */
[----:B------:R2:W-:Y:S01]  /*6e850*/  STL [R1+0x2618], RZ ;  /* 0x002618ff01007387 */ /* 0x0005e20000100800 */
[----:B------:R-:W-:-:S03]  /*6e860*/  LOP3.LUT R2, R2, 0x30, R0, 0x78, !PT ;  /* 0x0000003002027812 */ /* 0x000fc600078e7800 */
[----:B------:R2:W-:Y:S01]  /*6e870*/  STL [R1+0x261c], RZ ;  /* 0x00261cff01007387 */ /* 0x0005e20000100800 */
[----:B------:R-:W-:-:S03]  /*6e880*/  LOP3.LUT R3, R170, 0x3, RZ, 0xc0, !PT ;  /* 0x00000003aa037812 */ /* 0x000fc600078ec0ff */
[----:B------:R2:W-:Y:S01]  /*6e890*/  STL [R1+0x25e0], RZ ;  /* 0x0025e0ff01007387 */ /* 0x0005e20000100800 */
[----:B------:R-:W-:-:S03]  /*6e8a0*/  LOP3.LUT R0, R170, 0x1c, RZ, 0xc0, !PT ;  /* 0x0000001caa007812 */ /* 0x000fc600078ec0ff */
[----:B------:R2:W-:Y:S01]  /*6e8b0*/  STL [R1+0x25e4], RZ ;  /* 0x0025e4ff01007387 */ /* 0x0005e20000100800 */
[----:B------:R-:W-:Y:S01]  /*6e8c0*/  LEA.HI R5, R5, R171, RZ, 0x6 ;  /* 0x000000ab05057211 */ /* 0x000fe200078f30ff */
[----:B------:R-:W-:Y:S01]  /*6e8d0*/  IMAD.SHL.U32 R4, R170, 0x40, RZ ;  /* 0x00000040aa047824 */ /* 0x000fe200078e00ff */
[----:B------:R-:W3:Y:S01]  /*6e8e0*/  LDC R171, c[0x0][0x23c] ;  /* 0x00008f00ffab7b82 */ /* 0x000ee20000000800 */
[----:B------:R2:W-:Y:S04]  /*6e8f0*/  STL [R1+0x25e8], RZ ;  /* 0x0025e8ff01007387 */ /* 0x0005e80000100800 */
[----:B------:R2:W-:Y:S04]  /*6e900*/  STL [R1+0x25ec], RZ ;  /* 0x0025ecff01007387 */ /* 0x0005e80000100800 */
[----:B------:R2:W-:Y:S01]  /*6e910*/  STL [R1+0x2500], RZ ;  /* 0x002500ff01007387 */ /* 0x0005e20000100800 */
[----:B------:R-:W-:-:S03]  /*6e920*/  IMAD R0, R3, 0x420, R0 ;  /* 0x0000042003007824 */ /* 0x000fc600078e0200 */
[----:B------:R2:W-:Y:S01]  /*6e930*/  STL [R1+0x2504], RZ ;  /* 0x002504ff01007387 */ /* 0x0005e20000100800 */
[----:B------:R-:W-:-:S03]  /*6e940*/  SHF.R.S32.HI R5, RZ, 0x6, R5 ;  /* 0x00000006ff057819 */ /* 0x000fc60000011405 */
[----:B------:R2:W-:Y:S04]  /*6e950*/  STL [R1+0x2508], RZ ;  /* 0x002508ff01007387 */ /* 0x0005e80000100800 */
[----:B------:R2:W-:Y:S01]  /*6e960*/  STL [R1+0x250c], RZ ;  /* 0x00250cff01007387 */ /* 0x0005e20000100800 */
[----:B------:R-:W-:-:S03]  /*6e970*/  LOP3.LUT R2, R2, 0x800, R4, 0xf8, !PT ;  /* 0x0000080002027812 */ /* 0x000fc600078ef804 */
[----:B------:R2:W-:Y:S04]  /*6e980*/  STL [R1+0x24d0], RZ ;  /* 0x0024d0ff01007387 */ /* 0x0005e80000100800 */
[----:B------:R2:W-:Y:S01]  /*6e990*/  STL [R1+0x24d4], RZ ;  /* 0x0024d4ff01007387 */ /* 0x0005e20000100800 */
[----:B-1----:R-:W-:-:S03]  /*6e9a0*/  LOP3.LUT R6, R0, 0x20, RZ, 0x3c, !PT ;  /* 0x0000002000067812 */ /* 0x002fc600078e3cff */
[----:B------:R2:W-:Y:S01]  /*6e9b0*/  STL [R1+0x24d8], RZ ;  /* 0x0024d8ff01007387 */ /* 0x0005e20000100800 */
[----:B------:R-:W-:-:S03]  /*6e9c0*/  VIADD R6, R5, 0xfffffffe ;  /* 0xfffffffe05067836 */ /* 0x000fc60000000000 */
[----:B------:R2:W-:Y:S01]  /*6e9d0*/  STL [R1+0x24dc], RZ ;  /* 0x0024dcff01007387 */ /* 0x0005e20000100800 */
[----:B------:R-:W-:-:S03]  /*6e9e0*/  LOP3.LUT R5, R2, 0x40, RZ, 0x3c, !PT ;  /* 0x0000004002057812 */ /* 0x000fc600078e3cff */
        /* <DEDUP_REMOVED lines=8> */
[----:B------:R2:W-:Y:S01]  /*6ea70*/  STL [R1+0x4c88], R5 ;  /* 0x004c880501007387 */ /* 0x0005e20000100800 */
[----:B---3--:R-:W-:Y:S01]  /*6ea80*/  IMAD.SHL.U32 R171, R171, 0x40, RZ ;  /* 0x00000040abab7824 */ /* 0x008fe200078e00ff */
[----:B------:R-:W-:-:S04]  /*6ea90*/  SHF.R.S32.HI R3, RZ, 0x1f, R252 ;  /* 0x0000001fff037819 */ /* 0x000fc800000114fc */
[----:B------:R-:W-:Y:S01]  /*6eaa0*/  SHF.R.S32.HI R4, RZ, 0x1f, R171 ;  /* 0x0000001fff047819 */ /* 0x000fe200000114ab */
[C---:B------:R-:W-:Y:S01]  /*6eab0*/  IMAD.SHL.U32 R7, R171.reuse, 0x4, RZ ;  /* 0x00000004ab077824 */ /* 0x040fe200078e00ff */
[C---:B------:R-:W-:Y:S01]  /*6eac0*/  SHF.L.U64.HI R3, R252.reuse, 0x2, R3 ;  /* 0x00000002fc037819 */ /* 0x040fe20000010203 */
[----:B------:R-:W-:Y:S01]  /*6ead0*/  IMAD.SHL.U32 R252, R252, 0x4, RZ ;  /* 0x00000004fcfc7824 */ /* 0x000fe200078e00ff */
[----:B------:R-:W-:Y:S02]  /*6eae0*/  SHF.L.U64.HI R4, R171, 0x2, R4 ;  /* 0x00000002ab047819 */ /* 0x000fe40000010204 */
        /* <DEDUP_REMOVED lines=54> */
[C---:B------:R-:W-:Y:S02]  /*6ee50*/  LOP3.LUT R9, R0.reuse, 0x40, RZ, 0x3c, !PT ;  /* 0x0000004000097812 */ /* 0x040fe400078e3cff */
[----:B------:R-:W-:Y:S01]  /*6ee60*/  LOP3.LUT R8, R0, 0x60, RZ, 0x3c, !PT ;  /* 0x0000006000087812 */ /* 0x000fe200078e3cff */
[----:B------:R-:W-:Y:S01]  /*6ee70*/  UMOV UR5, 0x1 ;  /* 0x0000000100057882 */ /* 0x000fe20000000000 */
[----:B--2---:R-:W-:-:S05]  /*6ee80*/  UMOV UR6, 0xffffffff ;  /* 0xffffffff00067882 */ /* 0x004fca0000000000 */
.L_x_1:
[----:B------:R-:W2:Y:S01]  /*6ee90*/  LDL.LU.64 R20, [R1+0xd50] ;  /* 0x000d500001147983 */ /* 0x000ea20000300a00 */
[----:B------:R-:W-:-:S04]  /*6eea0*/  DEPBAR.LE SB0, 0x2 ;  /* 0x000080800000791a */ /* 0x000fc80000000000 */
[----:B------:R-:W2:Y:S04]  /*6eeb0*/  LDL.LU.64 R22, [R1+0xd58] ;  /* 0x000d580001167983 */ /* 0x000ea80000300a00 */
[----:B------:R-:W3:Y:S04]  /*6eec0*/  LDL.LU.64 R16, [R1+0xd40] ;  /* 0x000d400001107983 */ /* 0x000ee80000300a00 */
[----:B------:R-:W3:Y:S04]  /*6eed0*/  LDL.LU.64 R18, [R1+0xd48] ;  /* 0x000d480001127983 */ /* 0x000ee80000300a00 */
[----:B------:R-:W4:Y:S04]  /*6eee0*/  LDL.LU.64 R12, [R1+0xd30] ;  /* 0x000d3000010c7983 */ /* 0x000f280000300a00 */
[----:B------:R-:W4:Y:S04]  /*6eef0*/  LDL.LU.64 R14, [R1+0xd38] ;  /* 0x000d3800010e7983 */ /* 0x000f280000300a00 */
[----:B------:R-:W4:Y:S04]  /*6ef00*/  LDL.LU.64 R8, [R1+0xd20] ;  /* 0x000d200001087983 */ /* 0x000f280000300a00 */
[----:B------:R-:W4:Y:S01]  /*6ef10*/  LDL.LU.64 R10, [R1+0xd28] ;  /* 0x000d2800010a7983 */ /* 0x000f220000300a00 */
[----:B------:R-:W-:Y:S01]  /*6ef20*/  UIADD3 UR6, UR6, 0x1, URZ ;  /* 0x0000000106067890 */ /* 0x000fe2000fffe03f */
[----:B------:R-:W-:-:S02]  /*6ef30*/  LOP3.LUT R252, R0, 0x20, RZ, 0x3c, !PT ;  /* 0x0000002000fc7812 */ /* 0x000fc400078e3cff */
[----:B-----5:R-:W-:Y:S01]  /*6ef40*/  STL.64 [R1+0x6be0], R190 ;  /* 0x006be0be01007387 */ /* 0x020fe20000100a00 */
[----:B------:R-:W-:-:S03]  /*6ef50*/  UISETP.GT.AND UP0, UPT, UR6, 0x1, UPT ;  /* 0x000000010600788c */ /* 0x000fc6000bf04270 */
[----:B------:R-:W-:Y:S01]  /*6ef60*/  STL.64 [R1+0x6bd8], R188 ;  /* 0x006bd8bc01007387 */ /* 0x000fe20000100a00 */
[----:B------:R-:W-:-:S03]  /*6ef70*/  USEL UR6, UR6, URZ, !UP0 ;  /* 0x0000003f06067287 */ /* 0x000fc6000c000000 */
[----:B------:R-:W-:Y:S01]  /*6ef80*/  STL.64 [R1+0x6bd0], R186 ;  /* 0x006bd0ba01007387 */ /* 0x000fe20000100a00 */
[----:B------:R-:W-:Y:S02]  /*6ef90*/  ULEA UR7, UR6, UR4, 0x10 ;  /* 0x0000000406077291 */ /* 0x000fe4000f8e803f */
[----:B------:R-:W-:Y:S01]  /*6efa0*/  ULEA UR8, UR6, UR4, 0x11 ;  /* 0x0000000406087291 */ /* 0x000fe2000f8e883f */
[----:B------:R-:W-:Y:S06]  /*6efb0*/  BAR.SYNC.DEFER_BLOCKING 0x0 ;  /* 0x0000000000007b1d */ /* 0x000fec0000010000 */
[----:B------:R-:W-:Y:S04]  /*6efc0*/  STL.64 [R1+0x6bc8], R184 ;  /* 0x006bc8b801007387 */ /* 0x000fe80000100a00 */
[----:B------:R-:W-:Y:S04]  /*6efd0*/  STL.64 [R1+0x6bc0], R182 ;  /* 0x006bc0b601007387 */ /* 0x000fe80000100a00 */
[----:B------:R-:W-:Y:S04]  /*6efe0*/  STL.64 [R1+0x6bb8], R180 ;  /* 0x006bb8b401007387 */ /* 0x000fe80000100a00 */
[----:B------:R-:W-:Y:S04]  /*6eff0*/  STL.64 [R1+0x6bb0], R178 ;  /* 0x006bb0b201007387 */ /* 0x000fe80000100a00 */
[----:B------:R-:W-:Y:S04]  /*6f000*/  LDS R232, [R0+UR7+0x40000] ;  /* 0x0400000700e87984 */ /* 0x000fe80008000800 */
[----:B------:R-:W-:Y:S04]  /*6f010*/  LDS R234, [R0+UR7+0x41000] ;  /* 0x0410000700ea7984 */ /* 0x000fe80008000800 */
[----:B------:R-:W-:Y:S04]  /*6f020*/  LDS R233, [R252+UR7+0x40000] ;  /* 0x04000007fce97984 */ /* 0x000fe80008000800 */
[----:B------:R-:W-:Y:S04]  /*6f030*/  LDS R235, [R252+UR7+0x41000] ;  /* 0x04100007fceb7984 */ /* 0x000fe80008000800 */
[----:B------:R-:W-:Y:S04]  /*6f040*/  LDSM.16.M88.4 R108, [R2+UR8+0x1000] ;  /* 0x00100008026c783b */ /* 0x000fe80008000200 */
[----:B------:R-:W1:Y:S04]  /*6f050*/  LDSM.16.M88.4 R112, [R2+UR8] ;  /* 0x000000080270783b */ /* 0x000e680008000200 */
[----:B------:R-:W-:Y:S04]  /*6f060*/  STL.64 [R1+0x6ba8], R176 ;  /* 0x006ba8b001007387 */ /* 0x000fe80000100a00 */
[----:B------:R-:W-:Y:S04]  /*6f070*/  STL.64 [R1+0x6ba0], R174 ;  /* 0x006ba0ae01007387 */ /* 0x000fe80000100a00 */
[----:B------:R1:W-:Y:S04]  /*6f080*/  STL.64 [R1+0x6b98], R172 ;  /* 0x006b98ac01007387 */ /* 0x0003e80000100a00 */
[----:B------:R-:W-:Y:S04]  /*6f090*/  STL.64 [R1+0x6b90], R138 ;  /* 0x006b908a01007387 */ /* 0x000fe80000100a00 */
[----:B------:R-:W1:Y:S04]  /*6f0a0*/  LDSM.16.M88.4 R104, [R2+UR8+0x2000] ;  /* 0x002000080268783b */ /* 0x000e680008000200 */
[----:B------:R-:W-:Y:S01]  /*6f0b0*/  STL.64 [R1+0x6b88], R136 ;  /* 0x006b888801007387 */ /* 0x000fe20000100a00 */
[----:B-1----:R-:W-:-:S03]  /*6f0c0*/  LOP3.LUT R172, R0, 0x40, RZ, 0x3c, !PT ;  /* 0x0000004000ac7812 */ /* 0x002fc600078e3cff */
[----:B------:R-:W-:Y:S04]  /*6f0d0*/  STL.64 [R1+0x6b80], R142 ;  /* 0x006b808e01007387 */ /* 0x000fe80000100a00 */
[----:B------:R-:W1:Y:S04]  /*6f0e0*/  LDSM.16.M88.4 R100, [R2+UR8+0x3000] ;  /* 0x003000080264783b */ /* 0x000e680008000200 */
        /* <DEDUP_REMOVED lines=15> */
[----:B------:R-:W-:Y:S04]  /*6f1e0*/  STL [R1+0x5828], R7 ;  /* 0x0058280701007387 */ /* 0x000fe80000100800 */
[----:B------:R-:W-:Y:S04]  /*6f1f0*/  STL [R1+0x5824], R4 ;  /* 0x0058240401007387 */ /* 0x000fe80000100800 */
[----:B------:R1:W-:Y:S04]  /*6f200*/  STL [R1+0x54e8], R3 ;  /* 0x0054e80301007387 */ /* 0x0003e80000100800 */
[----:B------:R-:W-:Y:S04]  /*6f210*/  STL [R1+0x6adc], R114 ;  /* 0x006adc7201007387 */ /* 0x000fe80000100800 */
[----:B------:R-:W-:Y:S01]  /*6f220*/  STL [R1+0x6ad8], R115 ;  /* 0x006ad87301007387 */ /* 0x000fe20000100800 */
[----:B-1----:R-:W-:-:S03]  /*6f230*/  LOP3.LUT R3, R0, 0x60, RZ, 0x3c, !PT ;  /* 0x0000006000037812 */ /* 0x002fc600078e3cff */
[----:B------:R-:W-:Y:S04]  /*6f240*/  STL [R1+0x6ae4], R110 ;  /* 0x006ae46e01007387 */ /* 0x000fe80000100800 */
[----:B------:R-:W-:Y:S04]  /*6f250*/  STL [R1+0x6ae0], R111 ;  /* 0x006ae06f01007387 */ /* 0x000fe80000100800 */
[----:B------:R-:W-:Y:S04]  /*6f260*/  STL [R1+0x6aec], R106 ;  /* 0x006aec6a01007387 */ /* 0x000fe80000100800 */
[----:B------:R-:W-:Y:S04]  /*6f270*/  STL [R1+0x6ae8], R107 ;  /* 0x006ae86b01007387 */ /* 0x000fe80000100800 */
[----:B------:R-:W-:Y:S04]  /*6f280*/  STL [R1+0x6af4], R102 ;  /* 0x006af46601007387 */ /* 0x000fe80000100800 */
[----:B------:R1:W-:Y:S04]  /*6f290*/  STL [R1+0x6af0], R103 ;  /* 0x006af06701007387 */ /* 0x0003e80000100800 */
[----:B------:R-:W4:Y:S04]  /*6f2a0*/  LDSM.16.M88.4 R92, [R2+UR8+0x5000] ;  /* 0x00500008025c783b */ /* 0x000f280008000200 */
        /* <DEDUP_REMOVED lines=9> */
[----:B------:R-:W-:Y:S04]  /*6f340*/  LDSM.16.M88.4 R72, [R2+UR8+0x11000] ;  /* 0x011000080248783b */ /* 0x000fe80008000200 */
[----:B------:R-:W-:Y:S04]  /*6f350*/  LDSM.16.M88.4 R68, [R2+UR8+0x12000] ;  /* 0x012000080244783b */ /* 0x000fe80008000200 */
[----:B------:R-:W-:Y:S04]  /*6f360*/  LDSM.16.M88.4 R64, [R2+UR8+0x13000] ;  /* 0x013000080240783b */ /* 0x000fe80008000200 */
[----:B------:R-:W-:Y:S04]  /*6f370*/  LDSM.16.M88.4 R60, [R2+UR8+0x14000] ;  /* 0x01400008023c783b */ /* 0x000fe80008000200 */
[----:B------:R-:W-:Y:S04]  /*6f380*/  LDSM.16.M88.4 R56, [R2+UR8+0x15000] ;  /* 0x015000080238783b */ /* 0x000fe80008000200 */
[----:B------:R-:W-:Y:S04]  /*6f390*/  LDSM.16.M88.4 R52, [R2+UR8+0x16000] ;  /* 0x016000080234783b */ /* 0x000fe80008000200 */
[----:B------:R-:W-:Y:S04]  /*6f3a0*/  LDSM.16.M88.4 R48, [R2+UR8+0x17000] ;  /* 0x017000080230783b */ /* 0x000fe80008000200 */
[----:B------:R-:W-:Y:S04]  /*6f3b0*/  LDSM.16.M88.4 R44, [R2+UR8+0x18000] ;  /* 0x01800008022c783b */ /* 0x000fe80008000200 */
[----:B------:R-:W-:Y:S01]  /*6f3c0*/  LDSM.16.M88.4 R40, [R2+UR8+0x19000] ;  /* 0x019000080228783b */ /* 0x000fe20008000200 */
[C---:B--2---:R-:W-:Y:S03]  /*6f3d0*/  HMMA.1688.F32.TF32 R20, R232.reuse, R112, R20 ;  /* 0x00000070e814723c */ /* 0x044fe60000081014 */
[----:B------:R-:W-:Y:S04]  /*6f3e0*/  LDSM.16.M88.4 R36, [R2+UR8+0x1a000] ;  /* 0x01a000080224783b */ /* 0x000fe80008000200 */
[----:B------:R-:W-:Y:S01]  /*6f3f0*/  LDSM.16.M88.4 R32, [R2+UR8+0x1b000] ;  /* 0x01b000080220783b */ /* 0x000fe20008000200 */
[----:B---3--:R-:W-:Y:S03]  /*6f400*/  HMMA.1688.F32.TF32 R4, R232, R108, R16 ;  /* 0x0000006ce804723c */ /* 0x008fe60000081010 */
[----:B------:R-:W-:Y:S04]  /*6f410*/  LDSM.16.M88.4 R28, [R2+UR8+0x1c000] ;  /* 0x01c00008021c783b */ /* 0x000fe80008000200 */
[----:B------:R-:W-:Y:S04]  /*6f420*/  LDSM.16.M88.4 R24, [R2+UR8+0x1d000] ;  /* 0x01d000080218783b */ /* 0x000fe80008000200 */
[----:B------:R-:W-:Y:S04]  /*6f430*/  LDSM.16.M88.4 R16, [R2+UR8+0x1f000] ;  /* 0x01f000080210783b */ /* 0x000fe80008000200 */
[----:B------:R-:W-:Y:S04]  /*6f440*/  LDSM.16.M88.4 R96, [R2+UR8+0x4000] ;  /* 0x004000080260783b */ /* 0x000fe80008000200 */
[----:B------:R-:W-:Y:S04]  /*6f450*/  STL.64 [R1+0x28d0], R20 ;  /* 0x0028d01401007387 */ /* 0x000fe80000100a00 */
[----:B------:R-:W-:Y:S01]  /*6f460*/  STL.64 [R1+0x28d8], R22 ;  /* 0x0028d81601007387 */ /* 0x000fe20000100a00 */
[----:B-1----:R-:W-:Y:S01]  /*6f470*/  IMAD.MOV.U32 R103, RZ, RZ, R4 ;  /* 0x000000ffff677224 */ /* 0x002fe200078e0004 */
[----:B------:R-:W-:Y:S01]  /*6f480*/  MOV R106, R5 ;  /* 0x00000005006a7202 */ /* 0x000fe20000000f00 */
[----:B------:R-:W-:Y:S01]  /*6f490*/  IMAD.MOV.U32 R107, RZ, RZ, R6 ;  /* 0x000000ffff6b7224 */ /* 0x000fe200078e0006 */
[----:B------:R-:W-:Y:S01]  /*6f4a0*/  LDSM.16.M88.4 R20, [R2+UR8+0x1e000] ;  /* 0x01e000080214783b */ /* 0x000fe20008000200 */
[----:B------:R-:W-:-:S02]  /*6f4b0*/  IMAD.MOV.U32 R110, RZ, RZ, R7 ;  /* 0x000000ffff6e7224 */ /* 0x000fc400078e0007 */
[C---:B----4-:R-:W-:Y:S01]  /*6f4c0*/  HMMA.1688.F32.TF32 R4, R232.reuse, R104, R12 ;  /* 0x00000068e804723c */ /* 0x050fe2000008100c */
[----:B------:R-:W1:Y:S04]  /*6f4d0*/  LDSM.16.M88.4 R12, [R2+UR8+0xf000] ;  /* 0x00f00008020c783b */ /* 0x000e680008000200 */
[----:B------:R-:W-:Y:S04]  /*6f4e0*/  STL [R1+0x6b04], R110 ;  /* 0x006b046e01007387 */ /* 0x000fe80000100800 */
[----:B------:R-:W-:Y:S04]  /*6f4f0*/  STL [R1+0x6b00], R107 ;  /* 0x006b006b01007387 */ /* 0x000fe80000100800 */
[----:B------:R-:W-:Y:S04]  /*6f500*/  STL [R1+0x6afc], R106 ;  /* 0x006afc6a01007387 */ /* 0x000fe80000100800 */
[----:B------:R-:W-:Y:S04]  /*6f510*/  STL [R1+0x6af8], R103 ;  /* 0x006af86701007387 */ /* 0x000fe80000100800 */
[----:B------:R-:W-:Y:S03]  /*6f520*/  LDS R236, [R172+UR7+0x40000] ;  /* 0x04000007acec7984 */ /* 0x000fe60008000800 */
[----:B------:R-:W-:Y:S01]  /*6f530*/  IMAD.MOV.U32 R102, RZ, RZ, R7 ;  /* 0x000000ffff667224 */ /* 0x000fe200078e0007 */
[----:B------:R-:W-:Y:S04]  /*6f540*/  STL.64 [R1+0xd50], R4 ;  /* 0x000d500401007387 */ /* 0x000fe80000100a00 */
[----:B------:R2:W-:Y:S04]  /*6f550*/  STL [R1+0xd58], R6 ;  /* 0x000d580601007387 */ /* 0x0005e80000100800 */
[----:B------:R-:W3:Y:S04]  /*6f560*/  LDL.LU.64 R144, [R1+0xe70] ;  /* 0x000e700001907983 */ /* 0x000ee80000300a00 */
[----:B------:R-:W3:Y:S01]  /*6f570*/  LDL.LU.64 R146, [R1+0xe78] ;  /* 0x000e780001927983 */ /* 0x000ee20000300a00 */
[----:B--2---:R-:W-:Y:S03]  /*6f580*/  HMMA.1688.F32.TF32 R4, R232, R100, R8 ;  /* 0x00000064e804723c */ /* 0x004fe60000081008 */
[----:B------:R-:W2:Y:S04]  /*6f590*/  LDL.LU.64 R136, [R1+0xe60] ;  /* 0x000e600001887983 */ /* 0x000ea80000300a00 */
[----:B------:R-:W2:Y:S04]  /*6f5a0*/  LDL.LU.64 R138, [R1+0xe68] ;  /* 0x000e6800018a7983 */ /* 0x000ea80000300a00 */
[----:B------:R-:W4:Y:S04]  /*6f5b0*/  LDSM.16.M88.4 R8, [R2+UR8+0x10000] ;  /* 0x010000080208783b */ /* 0x000f280008000200 */
[----:B------:R-:W-:Y:S04]  /*6f5c0*/  LDS R238, [R172+UR7+0x41000] ;  /* 0x04100007acee7984 */ /* 0x000fe80008000800 */
[----:B------:R-:W-:Y:S04]  /*6f5d0*/  LDS R237, [R3+UR7+0x40000] ;  /* 0x0400000703ed7984 */ /* 0x000fe80008000800 */
[----:B------:R-:W3:Y:S01]  /*6f5e0*/  LDS R239, [R3+UR7+0x41000] ;  /* 0x0410000703ef7984 */ /* 0x000ee20008000800 */
[----:B------:R-:W-:-:S02]  /*6f5f0*/  IMAD.MOV.U32 R110, RZ, RZ, R4 ;  /* 0x000000ffff6e7224 */ /* 0x000fc400078e0004 */
[----:B------:R-:W-:Y:S02]  /*6f600*/  IMAD.MOV.U32 R107, RZ, RZ, R5 ;  /* 0x000000ffff6b7224 */ /* 0x000fe400078e0005 */
[----:B------:R-:W-:Y:S01]  /*6f610*/  IMAD.MOV.U32 R106, RZ, RZ, R6 ;  /* 0x000000ffff6a7224 */ /* 0x000fe200078e0006 */
[----:B------:R-:W3:Y:S01]  /*6f620*/  LDL.LU.64 R4, [R1+0xe50] ;  /* 0x000e500001047983 */ /* 0x000ee20000300a00 */
[----:B------:R-:W-:-:S03]  /*6f630*/  IMAD.MOV.U32 R103, RZ, RZ, R7 ;  /* 0x000000ffff677224 */ /* 0x000fc600078e0007 */
[----:B------:R-:W3:Y:S04]  /*6f640*/  LDL.LU.64 R6, [R1+0xe58] ;  /* 0x000e580001067983 */ /* 0x000ee80000300a00 */
[----:B------:R-:W3:Y:S04]  /*6f650*/  LDL.LU.64 R140, [R1+0xe40] ;  /* 0x000e4000018c7983 */ /* 0x000ee80000300a00 */
[----:B------:R-:W3:Y:S04]  /*6f660*/  LDL.LU.64 R142, [R1+0xe48] ;  /* 0x000e4800018e7983 */ /* 0x000ee80000300a00 */
[----:B------:R-:W-:Y:S04]  /*6f670*/  STL [R1+0x6990], R94 ;  /* 0x0069905e01007387 */ /* 0x000fe80000100800 */
        /* <DEDUP_REMOVED lines=19> */
[----:B-1----:R-:W-:Y:S04]  /*6f7b0*/  STL [R1+0x69cc], R14 ;  /* 0x0069cc0e01007387 */ /* 0x002fe80000100800 */
[----:B------:R-:W-:Y:S04]  /*6f7c0*/  STL [R1+0x69c8], R15 ;  /* 0x0069c80f01007387 */ /* 0x000fe80000100800 */
[----:B----4-:R-:W-:Y:S04]  /*6f7d0*/  STL [R1+0x69d4], R10 ;  /* 0x0069d40a01007387 */ /* 0x010fe80000100800 */
        /* <DEDUP_REMOVED lines=31> */
[----:B------:R-:W-:Y:S01]  /*6f9d0*/  STL [R1+0x5d88], R2 ;  /* 0x005d880201007387 */ /* 0x000fe20000100800 */
[----:B--2---:R-:W-:-:S15]  /*6f9e0*/  HMMA.1688.F32.TF32 R136, R232, R92, R136 ;  /* 0x0000005ce888723c */ /* 0x004fde0000081088 */
[----:B------:R-:W-:-:S09]  /*6f9f0*/  NOP ;  /* 0x0000000000007918 */ /* 0x000fd20000000000 */
[----:B-1----:R-:W-:Y:S02]  /*6fa00*/  IMAD.MOV.U32 R54, RZ, RZ, R136 ;  /* 0x000000ffff367224 */ /* 0x002fe400078e0088 */
[----:B----4-:R-:W-:Y:S02]  /*6fa10*/  IMAD.MOV.U32 R55, RZ, RZ, R137 ;  /* 0x000000ffff377224 */ /* 0x010fe400078e0089 */
[----:B------:R-:W-:Y:S01]  /*6fa20*/  IMAD.MOV.U32 R58, RZ, RZ, R138 ;  /* 0x000000ffff3a7224 */ /* 0x000fe200078e008a */
[----:B------:R-:W2:Y:S01]  /*6fa30*/  LDL.LU.64 R136, [R1+0xe30] ;  /* 0x000e300001887983 */ /* 0x000ea20000300a00 */
[----:B------:R-:W-:-:S03]  /*6fa40*/  IMAD.MOV.U32 R59, RZ, RZ, R139 ;  /* 0x000000ffff3b7224 */ /* 0x000fc600078e008b */
[----:B------:R-:W2:Y:S01]  /*6fa50*/  LDL.LU.64 R138, [R1+0xe38] ;  /* 0x000e3800018a7983 */ /* 0x000ea20000300a00 */
[----:B---3--:R-:W-:Y:S03]  /*6fa60*/  HMMA.1688.F32.TF32 R4, R232, R88, R4 ;  /* 0x00000058e804723c */ /* 0x008fe60000081004 */
[----:B------:R-:W-:Y:S04]  /*6fa70*/  STL [R1+0x6a34], R59 ;  /* 0x006a343b01007387 */ /* 0x000fe80000100800 */
[----:B------:R-:W-:Y:S04]  /*6fa80*/  STL [R1+0x6a30], R58 ;  /* 0x006a303a01007387 */ /* 0x000fe80000100800 */
[----:B------:R-:W-:Y:S04]  /*6fa90*/  STL [R1+0x6a2c], R55 ;  /* 0x006a2c3701007387 */ /* 0x000fe80000100800 */
[----:B------:R1:W-:Y:S09]  /*6faa0*/  STL [R1+0x6a28], R54 ;  /* 0x006a283601007387 */ /* 0x0003f20000100800 */
[----:B------:R-:W-:Y:S01]  /*6fab0*/  MOV R62, R4 ;  /* 0x00000004003e7202 */ /* 0x000fe20000000f00 */
[----:B------:R-:W-:-:S02]  /*6fac0*/  IMAD.MOV.U32 R63, RZ, RZ, R5 ;  /* 0x000000ffff3f7224 */ /* 0x000fc400078e0005 */
[----:B------:R-:W-:Y:S01]  /*6fad0*/  IMAD.MOV.U32 R66, RZ, RZ, R6 ;  /* 0x000000ffff427224 */ /* 0x000fe200078e0006 */
[----:B------:R-:W3:Y:S01]  /*6fae0*/  LDL.LU.64 R4, [R1+0xe20] ;  /* 0x000e200001047983 */ /* 0x000ee20000300a00 */
[----:B------:R-:W-:-:S03]  /*6faf0*/  IMAD.MOV.U32 R67, RZ, RZ, R7 ;  /* 0x000000ffff437224 */ /* 0x000fc600078e0007 */
[----:B------:R-:W3:Y:S01]  /*6fb00*/  LDL.LU.64 R6, [R1+0xe28] ;  /* 0x000e280001067983 */ /* 0x000ee20000300a00 */
[----:B------:R-:W-:Y:S03]  /*6fb10*/  HMMA.1688.F32.TF32 R140, R232, R84, R140 ;  /* 0x00000054e88c723c */ /* 0x000fe6000008108c */
[----:B------:R-:W-:Y:S04]  /*6fb20*/  STL [R1+0x6a44], R67 ;  /* 0x006a444301007387 */ /* 0x000fe80000100800 */
[----:B------:R-:W-:Y:S04]  /*6fb30*/  STL [R1+0x6a40], R66 ;  /* 0x006a404201007387 */ /* 0x000fe80000100800 */
[----:B------:R-:W-:Y:S04]  /*6fb40*/  STL [R1+0x6a3c], R63 ;  /* 0x006a3c3f01007387 */ /* 0x000fe80000100800 */
[----:B------:R4:W-:Y:S09]  /*6fb50*/  STL [R1+0x6a38], R62 ;  /* 0x006a383e01007387 */ /* 0x0009f20000100800 */
[----:B------:R-:W-:-:S02]  /*6fb60*/  IMAD.MOV.U32 R10, RZ, RZ, R140 ;  /* 0x000000ffff0a7224 */ /* 0x000fc400078e008c */
[----:B------:R-:W-:Y:S02]  /*6fb70*/  IMAD.MOV.U32 R11, RZ, RZ, R141 ;  /* 0x000000ffff0b7224 */ /* 0x000fe400078e008d */
[----:B------:R-:W-:Y:S01]  /*6fb80*/  IMAD.MOV.U32 R14, RZ, RZ, R142 ;  /* 0x000000ffff0e7224 */ /* 0x000fe200078e008e */
[----:B------:R-:W4:Y:S01]  /*6fb90*/  LDL.LU.64 R140, [R1+0xe10] ;  /* 0x000e1000018c7983 */ /* 0x000f220000300a00 */
[----:B------:R-:W-:-:S03]  /*6fba0*/  IMAD.MOV.U32 R15, RZ, RZ, R143 ;  /* 0x000000ffff0f7224 */ /* 0x000fc600078e008f */
[----:B------:R-:W4:Y:S04]  /*6fbb0*/  LDL.LU.64 R142, [R1+0xe18] ;  /* 0x000e1800018e7983 */ /* 0x000f280000300a00 */
[----:B------:R1:W-:Y:S04]  /*6fbc0*/  STL [R1+0x6a54], R15 ;  /* 0x006a540f01007387 */ /* 0x0003e80000100800 */
[----:B------:R1:W-:Y:S04]  /*6fbd0*/  STL [R1+0x6a50], R14 ;  /* 0x006a500e01007387 */ /* 0x0003e80000100800 */
[----:B------:R1:W-:Y:S04]  /*6fbe0*/  STL [R1+0x6a4c], R11 ;  /* 0x006a4c0b01007387 */ /* 0x0003e80000100800 */
[----:B------:R1:W-:Y:S01]  /*6fbf0*/  STL [R1+0x6a48], R10 ;  /* 0x006a480a01007387 */ /* 0x0003e20000100800 */
[----:B--2---:R-:W-:-:S15]  /*6fc00*/  HMMA.1688.F32.TF32 R136, R232, R132, R136 ;  /* 0x00000084e888723c */ /* 0x004fde0000081088 */
[----:B------:R-:W-:-:S09]  /*6fc10*/  NOP ;  /* 0x0000000000007918 */ /* 0x000fd20000000000 */
[----:B------:R-:W-:Y:S01]  /*6fc20*/  MOV R78, R136 ;  /* 0x00000088004e7202 */ /* 0x000fe20000000f00 */
[----:B------:R-:W-:Y:S02]  /*6fc30*/  IMAD.MOV.U32 R79, RZ, RZ, R137 ;  /* 0x000000ffff4f7224 */ /* 0x000fe400078e0089 */
[----:B------:R-:W-:Y:S01]  /*6fc40*/  IMAD.MOV.U32 R82, RZ, RZ, R138 ;  /* 0x000000ffff527224 */ /* 0x000fe200078e008a */
[----:B------:R-:W2:Y:S01]  /*6fc50*/  LDL.LU.64 R136, [R1+0xe00] ;  /* 0x000e000001887983 */ /* 0x000ea20000300a00 */
[----:B------:R-:W-:-:S03]  /*6fc60*/  IMAD.MOV.U32 R83, RZ, RZ, R139 ;  /* 0x000000ffff537224 */ /* 0x000fc600078e008b */
[----:B------:R-:W2:Y:S01]  /*6fc70*/  LDL.LU.64 R138, [R1+0xe08] ;  /* 0x000e0800018a7983 */ /* 0x000ea20000300a00 */
[----:B---3--:R-:W-:Y:S03]  /*6fc80*/  HMMA.1688.F32.TF32 R4, R232, R128, R4 ;  /* 0x00000080e804723c */ /* 0x008fe60000081004 */
[----:B------:R3:W-:Y:S04]  /*6fc90*/  STL [R1+0x6a64], R83 ;  /* 0x006a645301007387 */ /* 0x0007e80000100800 */
[----:B------:R3:W-:Y:S04]  /*6fca0*/  STL [R1+0x6a60], R82 ;  /* 0x006a605201007387 */ /* 0x0007e80000100800 */
[----:B------:R3:W-:Y:S04]  /*6fcb0*/  STL [R1+0x6a5c], R79 ;  /* 0x006a5c4f01007387 */ /* 0x0007e80000100800 */
[----:B------:R-:W-:Y:S09]  /*6fcc0*/  STL [R1+0x6a58], R78 ;  /* 0x006a584e01007387 */ /* 0x000ff20000100800 */
[----:B------:R-:W-:-:S02]  /*6fcd0*/  IMAD.MOV.U32 R70, RZ, RZ, R4 ;  /* 0x000000ffff467224 */ /* 0x000fc400078e0004 */
[----:B------:R-:W-:Y:S02]  /*6fce0*/  IMAD.MOV.U32 R71, RZ, RZ, R5 ;  /* 0x000000ffff477224 */ /* 0x000fe400078e0005 */
[----:B------:R-:W-:Y:S01]  /*6fcf0*/  IMAD.MOV.U32 R74, RZ, RZ, R6 ;  /* 0x000000ffff4a7224 */ /* 0x000fe200078e0006 */
[----:B------:R-:W3:Y:S01]  /*6fd00*/  LDL.LU.64 R4, [R1+0xdf0] ;  /* 0x000df00001047983 */ /* 0x000ee20000300a00 */
[----:B------:R-:W-:-:S03]  /*6fd10*/  IMAD.MOV.U32 R75, RZ, RZ, R7 ;  /* 0x000000ffff4b7224 */ /* 0x000fc600078e0007 */
[----:B------:R-:W3:Y:S01]  /*6fd20*/  LDL.LU.64 R6, [R1+0xdf8] ;  /* 0x000df80001067983 */ /* 0x000ee20000300a00 */
[----:B----4-:R-:W-:Y:S03]  /*6fd30*/  HMMA.1688.F32.TF32 R140, R232, R124, R140 ;  /* 0x0000007ce88c723c */ /* 0x010fe6000008108c */
[----:B------:R4:W-:Y:S04]  /*6fd40*/  STL [R1+0x6a74], R75 ;  /* 0x006a744b01007387 */ /* 0x0009e80000100800 */
[----:B------:R4:W-:Y:S04]  /*6fd50*/  STL [R1+0x6a70], R74 ;  /* 0x006a704a01007387 */ /* 0x0009e80000100800 */
[----:B------:R4:W-:Y:S04]  /*6fd60*/  STL [R1+0x6a6c], R71 ;  /* 0x006a6c4701007387 */ /* 0x0009e80000100800 */
[----:B------:R4:W-:Y:S09]  /*6fd70*/  STL [R1+0x6a68], R70 ;  /* 0x006a684601007387 */ /* 0x0009f20000100800 */
[----:B------:R-:W-:Y:S01]  /*6fd80*/  MOV R46, R140 ;  /* 0x0000008c002e7202 */ /* 0x000fe20000000f00 */
[----:B------:R-:W-:-:S02]  /*6fd90*/  IMAD.MOV.U32 R47, RZ, RZ, R141 ;  /* 0x000000ffff2f7224 */ /* 0x000fc400078e008d */
        /* <DEDUP_REMOVED lines=10> */
[----:B------:R-:W-:Y:S02]  /*6fe40*/  IMAD.MOV.U32 R118, RZ, RZ, R136 ;  /* 0x000000ffff767224 */ /* 0x000fe400078e0088 */
[----:B------:R-:W-:Y:S02]  /*6fe50*/  IMAD.MOV.U32 R119, RZ, RZ, R137 ;  /* 0x000000ffff777224 */ /* 0x000fe400078e0089 */
        /* <DEDUP_REMOVED lines=8> */
[----:B------:R-:W-:Y:S09]  /*6fee0*/  STL [R1+0x6a88], R118 ;  /* 0x006a887601007387 */ /* 0x000ff20000100800 */
[----:B------:R-:W-:Y:S01]  /*6fef0*/  MOV R38, R4 ;  /* 0x0000000400267202 */ /* 0x000fe20000000f00 */
[----:B------:R-:W-:-:S02]  /*6ff00*/  IMAD.MOV.U32 R39, RZ, RZ, R5 ;  /* 0x000000ffff277224 */ /* 0x000fc400078e0005 */
[----:B------:R-:W-:Y:S01]  /*6ff10*/  IMAD.MOV.U32 R42, RZ, RZ, R6 ;  /* 0x000000ffff2a7224 */ /* 0x000fe200078e0006 */
[----:B------:R-:W3:Y:S01]  /*6ff20*/  LDL.LU.64 R4, [R1+0xdc0] ;  /* 0x000dc00001047983 */ /* 0x000ee20000300a00 */
[----:B------:R-:W-:-:S03]  /*6ff30*/  IMAD.MOV.U32 R43, RZ, RZ, R7 ;  /* 0x000000ffff2b7224 */ /* 0x000fc600078e0007 */
[----:B------:R-:W3:Y:S01]  /*6ff40*/  LDL.LU.64 R6, [R1+0xdc8] ;  /* 0x000dc80001067983 */ /* 0x000ee20000300a00 */
[C---:B----4-:R-:W-:Y:S06]  /*6ff50*/  HMMA.1688.F32.TF32 R140, R232.reuse, R80, R140 ;  /* 0x00000050e88c723c */ /* 0x050fec000008108c */
[----:B------:R-:W-:Y:S01]  /*6ff60*/  HMMA.1688.F32.TF32 R144, R232, R96, R144 ;  /* 0x00000060e890723c */ /* 0x000fe20000081090 */
[----:B------:R-:W-:Y:S04]  /*6ff70*/  STL [R1+0x6aa4], R43 ;  /* 0x006aa42b01007387 */ /* 0x000fe80000100800 */
[----:B------:R-:W-:Y:S04]  /*6ff80*/  STL [R1+0x6aa0], R42 ;  /* 0x006aa02a01007387 */ /* 0x000fe80000100800 */
[----:B------:R-:W-:Y:S04]  /*6ff90*/  STL [R1+0x6a9c], R39 ;  /* 0x006a9c2701007387 */ /* 0x000fe80000100800 */
[----:B------:R-:W-:Y:S04]  /*6ffa0*/  STL [R1+0x6a98], R38 ;  /* 0x006a982601007387 */ /* 0x000fe80000100800 */
[----:B------:R-:W4:Y:S01]  /*6ffb0*/  LDL.LU.64 R148, [R1+0xdb0] ;  /* 0x000db00001947983 */ /* 0x000f220000300a00 */
[----:B-1----:R-:W-:-:S02]  /*6ffc0*/  IMAD.MOV.U32 R54, RZ, RZ, R143 ;  /* 0x000000ffff367224 */ /* 0x002fc400078e008f */
[----:B------:R-:W-:Y:S01]  /*6ffd0*/  IMAD.MOV.U32 R55, RZ, RZ, R142 ;  /* 0x000000ffff377224 */ /* 0x000fe200078e008e */
[----:B------:R-:W4:Y:S01]  /*6ffe0*/  LDL.LU.64 R150, [R1+0xdb8] ;  /* 0x000db80001967983 */ /* 0x000f220000300a00 */
[----:B------:R-:W-:Y:S02]  /*6fff0*/  IMAD.MOV.U32 R58, RZ, RZ, R141 ;  /* 0x000000ffff3a7224 */ /* 0x000fe400078e008d */
[----:B------:R-:W-:Y:S01]  /*70000*/  IMAD.MOV.U32 R59, RZ, RZ, R140 ;  /* 0x000000ffff3b7224 */ /* 0x000fe200078e008c */
[----:B------:R1:W-:Y:S01]  /*70010*/  STL [R1+0x6ab4], R54 ;  /* 0x006ab43601007387 */ /* 0x0003e20000100800 */
[----:B------:R-:W-:Y:S01]  /*70020*/  MOV R111, R144 ;  /* 0x00000090006f7202 */ /* 0x000fe20000000f00 */
[----:B------:R-:W-:Y:S02]  /*70030*/  IMAD.MOV.U32 R114, RZ, RZ, R145 ;  /* 0x000000ffff727224 */ /* 0x000fe400078e0091 */
[----:B------:R1:W-:Y:S01]  /*70040*/  STL [R1+0x6ab0], R55 ;  /* 0x006ab03701007387 */ /* 0x0003e20000100800 */
[----:B------:R-:W-:-:S03]  /*70050*/  IMAD.MOV.U32 R115, RZ, RZ, R146 ;  /* 0x000000ffff737224 */ /* 0x000fc600078e0092 */
[----:B------:R1:W-:Y:S01]  /*70060*/  STL [R1+0x6aac], R58 ;  /* 0x006aac3a01007387 */ /* 0x0003e20000100800 */
[----:B------:R-:W-:-:S03]  /*70070*/  IMAD.MOV.U32 R2, RZ, RZ, R147 ;  /* 0x000000ffff027224 */ /* 0x000fc600078e0093 */
[----:B------:R1:W-:Y:S04]  /*70080*/  STL [R1+0x6aa8], R59 ;  /* 0x006aa83b01007387 */ /* 0x0003e80000100800 */
[----:B------:R-:W4:Y:S04]  /*70090*/  LDL.LU.64 R144, [R1+0xda0] ;  /* 0x000da00001907983 */ /* 0x000f280000300a00 */
[----:B------:R-:W4:Y:S04]  /*700a0*/  LDL.LU.64 R146, [R1+0xda8] ;  /* 0x000da80001927983 */ /* 0x000f280000300a00 */
[----:B------:R-:W4:Y:S04]  /*700b0*/  LDL.LU.64 R140, [R1+0xd90] ;  /* 0x000d9000018c7983 */ /* 0x000f280000300a00 */
[----:B------:R-:W4:Y:S01]  /*700c0*/  LDL.LU.64 R142, [R1+0xd98] ;  /* 0x000d9800018e7983 */ /* 0x000f220000300a00 */
[----:B--2---:R-:W-:-:S15]  /*700d0*/  HMMA.1688.F32.TF32 R136, R232, R76, R136 ;  /* 0x0000004ce888723c */ /* 0x004fde0000081088 */
[----:B------:R-:W-:-:S09]  /*700e0*/  NOP ;  /* 0x0000000000007918 */ /* 0x000fd20000000000 */
[----:B------:R-:W-:Y:S02]  /*700f0*/  IMAD.MOV.U32 R62, RZ, RZ, R139 ;  /* 0x000000ffff3e7224 */ /* 0x000fe400078e008b */
[----:B------:R-:W-:Y:S01]  /*70100*/  IMAD.MOV.U32 R63, RZ, RZ, R138 ;  /* 0x000000ffff3f7224 */ /* 0x000fe200078e008a */
[----:B------:R-:W-:Y:S01]  /*70110*/  MOV R67, R136 ;  /* 0x0000008800437202 */ /* 0x000fe20000000f00 */
[----:B------:R-:W-:Y:S01]  /*70120*/  IMAD.MOV.U32 R66, RZ, RZ, R137 ;  /* 0x000000ffff427224 */ /* 0x000fe200078e0089 */
[----:B------:R2:W-:Y:S04]  /*70130*/  STL [R1+0x6ac4], R62 ;  /* 0x006ac43e01007387 */ /* 0x0005e80000100800 */
[----:B------:R2:W-:Y:S01]  /*70140*/  STL [R1+0x6ac0], R63 ;  /* 0x006ac03f01007387 */ /* 0x0005e20000100800 */
[----:B---3--:R-:W-:Y:S03]  /*70150*/  HMMA.1688.F32.TF32 R4, R232, R12, R4 ;  /* 0x0000000ce804723c */ /* 0x008fe60000081004 */
[----:B------:R3:W-:Y:S04]  /*70160*/  STL [R1+0x6abc], R66 ;  /* 0x006abc4201007387 */ /* 0x0007e80000100800 */
[----:B------:R3:W-:Y:S04]  /*70170*/  STL [R1+0x6ab8], R67 ;  /* 0x006ab84301007387 */ /* 0x0007e80000100800 */
[----:B------:R-:W2:Y:S04]  /*70180*/  LDL.LU.64 R136, [R1+0xd80] ;  /* 0x000d800001887983 */ /* 0x000ea80000300a00 */
[----:B------:R-:W2:Y:S09]  /*70190*/  LDL.LU.64 R138, [R1+0xd88] ;  /* 0x000d8800018a7983 */ /* 0x000eb20000300a00 */
[----:B------:R-:W-:-:S02]  /*701a0*/  IMAD.MOV.U32 R126, RZ, RZ, R4 ;  /* 0x000000ffff7e7224 */ /* 0x000fc400078e0004 */
[----:B------:R-:W-:Y:S02]  /*701b0*/  IMAD.MOV.U32 R127, RZ, RZ, R5 ;  /* 0x000000ffff7f7224 */ /* 0x000fe400078e0005 */
[----:B------:R-:W-:Y:S01]  /*701c0*/  IMAD.MOV.U32 R130, RZ, RZ, R6 ;  /* 0x000000ffff827224 */ /* 0x000fe200078e0006 */
[----:B------:R-:W3:Y:S01]  /*701d0*/  LDL.LU.64 R4, [R1+0x10a0] ;  /* 0x0010a00001047983 */ /* 0x000ee20000300a00 */
[----:B------:R-:W-:-:S03]  /*701e0*/  IMAD.MOV.U32 R131, RZ, RZ, R7 ;  /* 0x000000ffff837224 */ /* 0x000fc600078e0007 */
[----:B------:R-:W3:Y:S01]  /*701f0*/  LDL.LU.64 R6, [R1+0x10a8] ;  /* 0x0010a80001067983 */ /* 0x000ee20000300a00 */
[C---:B----4-:R-:W-:Y:S06]  /*70200*/  HMMA.1688.F32.TF32 R148, R232.reuse, R8, R148 ;  /* 0x00000008e894723c */ /* 0x050fec0000081094 */
[C---:B------:R-:W-:Y:S06]  /*70210*/  HMMA.1688.F32.TF32 R144, R232.reuse, R72, R144 ;  /* 0x00000048e890723c */ /* 0x040fec0000081090 */
[----:B------:R-:W-:Y:S01]  /*70220*/  HMMA.1688.F32.TF32 R140, R232, R68, R140 ;  /* 0x00000044e88c723c */ /* 0x000fe2000008108c */
[----:B------:R4:W-:Y:S04]  /*70230*/  STL [R1+0x6ad4], R131 ;  /* 0x006ad48301007387 */ /* 0x0009e80000100800 */
[----:B------:R4:W-:Y:S07]  /*70240*/  STL [R1+0x6ad0], R130 ;  /* 0x006ad08201007387 */ /* 0x0009ee0000100800 */
[----:B------:R-:W-:Y:S01]  /*70250*/  MOV R15, R148 ;  /* 0x00000094000f7202 */ /* 0x000fe20000000f00 */
[----:B------:R4:W-:Y:S01]  /*70260*/  STL [R1+0x6acc], R127 ;  /* 0x006acc7f01007387 */ /* 0x0009e20000100800 */
[----:B------:R-:W-:-:S03]  /*70270*/  IMAD.MOV.U32 R14, RZ, RZ, R149 ;  /* 0x000000ffff0e7224 */ /* 0x000fc600078e0095 */
[----:B------:R4:W-:Y:S01]  /*70280*/  STL [R1+0x6ac8], R126 ;  /* 0x006ac87e01007387 */ /* 0x0009e20000100800 */
[----:B------:R-:W-:-:S03]  /*70290*/  IMAD.MOV.U32 R11, RZ, RZ, R150 ;  /* 0x000000ffff0b7224 */ /* 0x000fc600078e0096 */
[----:B------:R-:W4:Y:S01]  /*702a0*/  LDL.LU.64 R152, [R1+0x1090] ;  /* 0x0010900001987983 */ /* 0x000f220000300a00 */
[----:B------:R-:W-:-:S03]  /*702b0*/  IMAD.MOV.U32 R10, RZ, RZ, R151 ;  /* 0x000000ffff0a7224 */ /* 0x000fc600078e0097 */
[----:B------:R-:W4:Y:S01]  /*702c0*/  LDL.LU.64 R154, [R1+0x1098] ;  /* 0x00109800019a7983 */ /* 0x000f220000300a00 */
[----:B------:R-:W-:Y:S02]  /*702d0*/  IMAD.MOV.U32 R83, RZ, RZ, R144 ;  /* 0x000000ffff537224 */ /* 0x000fe400078e0090 */
[----:B------:R-:W-:Y:S01]  /*702e0*/  IMAD.MOV.U32 R82, RZ, RZ, R145 ;  /* 0x000000ffff527224 */ /* 0x000fe200078e0091 */
[----:B------:R-:W4:Y:S01]  /*702f0*/  LDL.LU.64 R148, [R1+0x1080] ;  /* 0x0010800001947983 */ /* 0x000f220000300a00 */
[----:B------:R-:W-:Y:S01]  /*70300*/  IMAD.MOV.U32 R79, RZ, RZ, R146 ;  /* 0x000000ffff4f7224 */ /* 0x000fe200078e0092 */
[----:B------:R-:W-:Y:S01]  /*70310*/  MOV R75, R140 ;  /* 0x0000008c004b7202 */ /* 0x000fe20000000f00 */
[----:B------:R-:W-:Y:S01]  /*70320*/  IMAD.MOV.U32 R78, RZ, RZ, R147 ;  /* 0x000000ffff4e7224 */ /* 0x000fe200078e0093 */
[----:B------:R-:W4:Y:S01]  /*70330*/  LDL.LU.64 R150, [R1+0x1088] ;  /* 0x0010880001967983 */ /* 0x000f220000300a00 */
[----:B------:R-:W-:-:S03]  /*70340*/  IMAD.MOV.U32 R74, RZ, RZ, R141 ;  /* 0x000000ffff4a7224 */ /* 0x000fc600078e008d */
[----:B------:R-:W4:Y:S01]  /*70350*/  LDL.LU.64 R144, [R1+0x1070] ;  /* 0x0010700001907983 */ /* 0x000f220000300a00 */
[----:B------:R-:W-:Y:S02]  /*70360*/  IMAD.MOV.U32 R71, RZ, RZ, R142 ;  /* 0x000000ffff477224 */ /* 0x000fe400078e008e */
[----:B------:R-:W-:Y:S01]  /*70370*/  IMAD.MOV.U32 R70, RZ, RZ, R143 ;  /* 0x000000ffff467224 */ /* 0x000fe200078e008f */
[----:B------:R-:W4:Y:S04]  /*70380*/  LDL.LU.64 R146, [R1+0x1078] ;  /* 0x0010780001927983 */ /* 0x000f280000300a00 */
[----:B------:R-:W4:Y:S04]  /*70390*/  LDL.LU.64 R140, [R1+0x1060] ;  /* 0x00106000018c7983 */ /* 0x000f280000300a00 */
[----:B------:R-:W4:Y:S01]  /*703a0*/  LDL.LU.64 R142, [R1+0x1068] ;  /* 0x00106800018e7983 */ /* 0x000f220000300a00 */
[C---:B--2---:R-:W-:Y:S06]  /*703b0*/  HMMA.1688.F32.TF32 R136, R232.reuse, R64, R136 ;  /* 0x00000040e888723c */ /* 0x044fec0000081088 */
[----:B---3--:R-:W-:-:S15]  /*703c0*/  HMMA.1688.F32.TF32 R4, R232, R60, R4 ;  /* 0x0000003ce804723c */ /* 0x008fde0000081004 */
[----:B------:R-:W-:-:S03]  /*703d0*/  NOP ;  /* 0x0000000000007918 */ /* 0x000fc60000000000 */
[----:B------:R-:W-:Y:S02]  /*703e0*/  IMAD.MOV.U32 R134, RZ, RZ, R136 ;  /* 0x000000ffff867224 */ /* 0x000fe400078e0088 */
[----:B------:R-:W-:Y:S02]  /*703f0*/  IMAD.MOV.U32 R94, RZ, RZ, R137 ;  /* 0x000000ffff5e7224 */ /* 0x000fe400078e0089 */
[----:B------:R-:W-:Y:S01]  /*70400*/  IMAD.MOV.U32 R95, RZ, RZ, R138 ;  /* 0x000000ffff5f7224 */ /* 0x000fe200078e008a */
[----:B------:R-:W2:Y:S01]  /*70410*/  LDL.LU.64 R136, [R1+0x1050] ;  /* 0x0010500001887983 */ /* 0x000ea20000300a00 */
[----:B------:R-:W-:-:S03]  /*70420*/  IMAD.MOV.U32 R90, RZ, RZ, R139 ;  /* 0x000000ffff5a7224 */ /* 0x000fc600078e008b */
[----:B------:R-:W2:Y:S01]  /*70430*/  LDL.LU.64 R138, [R1+0x1058] ;  /* 0x00105800018a7983 */ /* 0x000ea20000300a00 */
[----:B------:R-:W-:Y:S01]  /*70440*/  MOV R51, R4 ;  /* 0x0000000400337202 */ /* 0x000fe20000000f00 */
[----:B------:R-:W-:Y:S02]  /*70450*/  IMAD.MOV.U32 R50, RZ, RZ, R5 ;  /* 0x000000ffff327224 */ /* 0x000fe400078e0005 */
[----:B------:R-:W-:Y:S01]  /*70460*/  IMAD.MOV.U32 R47, RZ, RZ, R6 ;  /* 0x000000ffff2f7224 */ /* 0x000fe200078e0006 */
[----:B------:R-:W3:Y:S01]  /*70470*/  LDL.LU.64 R4, [R1+0x1040] ;  /* 0x0010400001047983 */ /* 0x000ee20000300a00 */
[----:B------:R-:W-:-:S03]  /*70480*/  IMAD.MOV.U32 R46, RZ, RZ, R7 ;  /* 0x000000ffff2e7224 */ /* 0x000fc600078e0007 */
[----:B------:R-:W3:Y:S01]  /*70490*/  LDL.LU.64 R6, [R1+0x1048] ;  /* 0x0010480001067983 */ /* 0x000ee20000300a00 */
[C---:B----4-:R-:W-:Y:S06]  /*704a0*/  HMMA.1688.F32.TF32 R140, R232.reuse, R44, R140 ;  /* 0x0000002ce88c723c */ /* 0x050fec000008108c */
[----:B------:R-:W-:-:S15]  /*704b0*/  HMMA.1688.F32.TF32 R152, R232, R56, R152 ;  /* 0x00000038e898723c */ /* 0x000fde0000081098 */
[----:B------:R-:W-:-:S03]  /*704c0*/  NOP ;  /* 0x0000000000007918 */ /* 0x000fc60000000000 */
[----:B-1----:R-:W-:Y:S01]  /*704d0*/  MOV R54, R140 ;  /* 0x0000008c00367202 */ /* 0x002fe20000000f00 */
[----:B------:R-:W-:Y:S02]  /*704e0*/  IMAD.MOV.U32 R55, RZ, RZ, R141 ;  /* 0x000000ffff377224 */ /* 0x000fe400078e008d */
[----:B------:R-:W-:Y:S01]  /*704f0*/  IMAD.MOV.U32 R58, RZ, RZ, R142 ;  /* 0x000000ffff3a7224 */ /* 0x000fe200078e008e */
[----:B------:R-:W4:Y:S01]  /*70500*/  LDL.LU.64 R140, [R1+0x1030] ;  /* 0x00103000018c7983 */ /* 0x000f220000300a00 */
[----:B------:R-:W-:-:S03]  /*70510*/  IMAD.MOV.U32 R59, RZ, RZ, R143 ;  /* 0x000000ffff3b7224 */ /* 0x000fc600078e008f */
[----:B------:R-:W4:Y:S01]  /*70520*/  LDL.LU.64 R142, [R1+0x1038] ;  /* 0x00103800018e7983 */ /* 0x000f220000300a00 */
[C---:B------:R-:W-:Y:S03]  /*70530*/  HMMA.1688.F32.TF32 R148, R232.reuse, R52, R148 ;  /* 0x00000034e894723c */ /* 0x040fe60000081094 */
[----:B------:R-:W4:Y:S03]  /*70540*/  LDL.LU.64 R176, [R1+0x1020] ;  /* 0x0010200001b07983 */ /* 0x000f260000300a00 */
[----:B------:R-:W-:Y:S01]  /*70550*/  HMMA.1688.F32.TF32 R144, R232, R48, R144 ;  /* 0x00000030e890723c */ /* 0x000fe20000081090 */
[----:B------:R-:W4:Y:S04]  /*70560*/  LDL.LU.64 R178, [R1+0x1028] ;  /* 0x0010280001b27983 */ /* 0x000f280000300a00 */
[----:B------:R-:W4:Y:S04]  /*70570*/  LDL.LU.64 R168, [R1+0x1010] ;  /* 0x0010100001a87983 */ /* 0x000f280000300a00 */
[----:B------:R-:W4:Y:S04]  /*70580*/  LDL.LU.64 R170, [R1+0x1018] ;  /* 0x0010180001aa7983 */ /* 0x000f280000300a00 */
[----:B------:R-:W4:Y:S04]  /*70590*/  LDL.LU.64 R164, [R1+0x1000] ;  /* 0x0010000001a47983 */ /* 0x000f280000300a00 */
[----:B------:R-:W4:Y:S01]  /*705a0*/  LDL.LU.64 R166, [R1+0x1008] ;  /* 0x0010080001a67983 */ /* 0x000f220000300a00 */
[----:B------:R-:W-:-:S03]  /*705b0*/  IMAD.MOV.U32 R123, RZ, RZ, R152 ;  /* 0x000000ffff7b7224 */ /* 0x000fc600078e0098 */
[----:B------:R-:W4:Y:S01]  /*705c0*/  LDL.LU.64 R160, [R1+0xd60] ;  /* 0x000d600001a07983 */ /* 0x000f220000300a00 */
[----:B------:R-:W-:-:S03]  /*705d0*/  IMAD.MOV.U32 R122, RZ, RZ, R153 ;  /* 0x000000ffff7a7224 */ /* 0x000fc600078e0099 */
[----:B------:R-:W4:Y:S01]  /*705e0*/  LDL.LU.64 R162, [R1+0xd68] ;  /* 0x000d680001a27983 */ /* 0x000f220000300a00 */
[----:B------:R-:W-:-:S03]  /*705f0*/  IMAD.MOV.U32 R119, RZ, RZ, R154 ;  /* 0x000000ffff777224 */ /* 0x000fc600078e009a */
[----:B------:R-:W4:Y:S01]  /*70600*/  LDL.LU.64 R156, [R1+0x70] ;  /* 0x00007000019c7983 */ /* 0x000f220000300a00 */
[----:B------:R-:W-:Y:S01]  /*70610*/  IMAD.MOV.U32 R118, RZ, RZ, R155 ;  /* 0x000000ffff767224 */ /* 0x000fe200078e009b */
[----:B------:R-:W-:Y:S02]  /*70620*/  MOV R43, R148 ;  /* 0x00000094002b7202 */ /* 0x000fe40000000f00 */
[----:B------:R-:W4:Y:S01]  /*70630*/  LDL.LU.64 R158, [R1+0x78] ;  /* 0x00007800019e7983 */ /* 0x000f220000300a00 */
[----:B------:R-:W-:-:S03]  /*70640*/  IMAD.MOV.U32 R42, RZ, RZ, R149 ;  /* 0x000000ffff2a7224 */ /* 0x000fc600078e0095 */
[----:B------:R-:W4:Y:S01]  /*70650*/  LDL.LU.64 R152, [R1+0x60] ;  /* 0x0000600001987983 */ /* 0x000f220000300a00 */
[----:B------:R-:W-:Y:S02]  /*70660*/  IMAD.MOV.U32 R39, RZ, RZ, R150 ;  /* 0x000000ffff277224 */ /* 0x000fe400078e0096 */
[----:B------:R-:W-:Y:S01]  /*70670*/  IMAD.MOV.U32 R38, RZ, RZ, R151 ;  /* 0x000000ffff267224 */ /* 0x000fe200078e0097 */
[----:B------:R-:W4:Y:S01]  /*70680*/  LDL.LU.64 R154, [R1+0x68] ;  /* 0x00006800019a7983 */ /* 0x000f220000300a00 */
[----:B------:R-:W-:Y:S02]  /*70690*/  IMAD.MOV.U32 R91, RZ, RZ, R144 ;  /* 0x000000ffff5b7224 */ /* 0x000fe400078e0090 */
[----:B------:R-:W-:Y:S01]  /*706a0*/  IMAD.MOV.U32 R135, RZ, RZ, R145 ;  /* 0x000000ffff877224 */ /* 0x000fe200078e0091 */
        /* <DEDUP_REMOVED lines=21> */
[----:B----4-:R-:W-:Y:S03]  /*70800*/  HMMA.1688.F32.TF32 R180, R232, R32, R140 ;  /* 0x00000020e8b4723c */ /* 0x010fe6000008108c */
[----:B------:R-:W4:Y:S04]  /*70810*/  LDL.LU.64 R140, [R1] ;  /* 0x00000000018c7983 */ /* 0x000f280000300a00 */
[----:B------:R-:W4:-:S15]  /*70820*/  LDL.LU.64 R142, [R1+0x8] ;  /* 0x00000800018e7983 */ /* 0x000f1e0000300a00 */
[----:B------:R-:W-:-:S01]  /*70830*/  NOP ;  /* 0x0000000000007918 */ /* 0x000fc20000000000 */
[----:B------:R-:W-:Y:S04]  /*70840*/  STL.64 [R1+0x2280], R180 ;  /* 0x002280b401007387 */ /* 0x000fe80000100a00 */
[----:B------:R1:W-:Y:S02]  /*70850*/  STL.64 [R1+0x2288], R182 ;  /* 0x002288b601007387 */ /* 0x0003e40000100a00 */
[C---:B-1----:R-:W-:Y:S06]  /*70860*/  HMMA.1688.F32.TF32 R180, R232.reuse, R28, R176 ;  /* 0x0000001ce8b4723c */ /* 0x042fec00000810b0 */
[C---:B------:R-:W-:Y:S06]  /*70870*/  HMMA.1688.F32.TF32 R176, R232.reuse, R24, R168 ;  /* 0x00000018e8b0723c */ /* 0x040fec00000810a8 */
[C---:B------:R-:W-:Y:S06]  /*70880*/  HMMA.1688.F32.TF32 R168, R232.reuse, R20, R164 ;  /* 0x00000014e8a8723c */ /* 0x040fec00000810a4 */
[----:B------:R-:W-:Y:S01]  /*70890*/  HMMA.1688.F32.TF32 R164, R232, R16, R160 ;  /* 0x00000010e8a4723c */ /* 0x000fe200000810a0 */
[----:B------:R-:W-:Y:S04]  /*708a0*/  LDS R232, [R0+UR7+0x40080] ;  /* 0x0400800700e87984 */ /* 0x000fe80008000800 */
[----:B------:R-:W-:Y:S01]  /*708b0*/  STL.64 [R1+0x2270], R180 ;  /* 0x002270b401007387 */ /* 0x000fe20000100a00 */
[C---:B------:R-:W-:Y:S03]  /*708c0*/  HMMA.1688.F32.TF32 R160, R236.reuse, R112, R156 ;  /* 0x00000070eca0723c */ /* 0x040fe6000008109c */
[----:B------:R-:W-:Y:S03]  /*708d0*/  LDS R234, [R0+UR7+0x41080] ;  /* 0x0410800700ea7984 */ /* 0x000fe60008000800 */
[C---:B------:R-:W-:Y:S01]  /*708e0*/  HMMA.1688.F32.TF32 R156, R236.reuse, R108, R152 ;  /* 0x0000006cec9c723c */ /* 0x040fe20000081098 */
[----:B------:R-:W-:Y:S04]  /*708f0*/  LDS R233, [R252+UR7+0x40080] ;  /* 0x04008007fce97984 */ /* 0x000fe80008000800 */
[----:B------:R-:W1:Y:S01]  /*70900*/  LDS R235, [R252+UR7+0x41080] ;  /* 0x04108007fceb7984 */ /* 0x000e620008000800 */
[C---:B------:R-:W-:Y:S06]  /*70910*/  HMMA.1688.F32.TF32 R152, R236.reuse, R104, R148 ;  /* 0x00000068ec98723c */ /* 0x040fec0000081094 */
[C---:B------:R-:W-:Y:S01]  /*70920*/  HMMA.1688.F32.TF32 R148, R236.reuse, R100, R144 ;  /* 0x00000064ec94723c */ /* 0x040fe20000081090 */
        /* <DEDUP_REMOVED lines=14> */
[----:B------:R-:W-:Y:S01]  /*70a10*/  STL.64 [R1+0x2208], R150 ;  /* 0x0022089601007387 */ /* 0x000fe20000100a00 */
[C---:B--2---:R-:W-:Y:S03]  /*70a20*/  HMMA.1688.F32.TF32 R144, R236.reuse, R96, R136 ;  /* 0x00000060ec90723c */ /* 0x044fe60000081088 */
[----:B------:R-:W2:Y:S03]  /*70a30*/  LDL.LU.64 R136, [R1+0x270] ;  /* 0x0002700001887983 */ /* 0x000ea60000300a00 */
[----:B---3--:R-:W-:-:S15]  /*70a40*/  HMMA.1688.F32.TF32 R4, R236, R92, R4 ;  /* 0x0000005cec04723c */ /* 0x008fde0000081004 */
[----:B------:R-:W-:-:S02]  /*70a50*/  NOP ;  /* 0x0000000000007918 */ /* 0x000fc40000000000 */
[----:B------:R3:W-:Y:S04]  /*70a60*/  STL.64 [R1+0x21f0], R144 ;  /* 0x0021f09001007387 */ /* 0x0007e80000100a00 */
[----:B------:R1:W-:Y:S04]  /*70a70*/  STL.64 [R1+0x21f8], R146 ;  /* 0x0021f89201007387 */ /* 0x0003e80000100a00 */
[----:B------:R-:W2:Y:S04]  /*70a80*/  LDL.LU.64 R138, [R1+0x278] ;  /* 0x00027800018a7983 */ /* 0x000ea80000300a00 */
[----:B------:R1:W-:Y:S04]  /*70a90*/  STL.64 [R1+0x20a0], R4 ;  /* 0x0020a00401007387 */ /* 0x0003e80000100a00 */
[----:B------:R4:W-:Y:S04]  /*70aa0*/  STL.64 [R1+0x20a8], R6 ;  /* 0x0020a80601007387 */ /* 0x0009e80000100a00 */
[----:B---3--:R-:W3:Y:S04]  /*70ab0*/  LDL.LU.64 R144, [R1+0x260] ;  /* 0x0002600001907983 */ /* 0x008ee80000300a00 */
[----:B-1----:R-:W3:Y:S04]  /*70ac0*/  LDL.LU.64 R146, [R1+0x268] ;  /* 0x0002680001927983 */ /* 0x002ee80000300a00 */
[----:B------:R-:W3:Y:S04]  /*70ad0*/  LDL.LU.64 R4, [R1+0x250] ;  /* 0x0002500001047983 */ /* 0x000ee80000300a00 */
[----:B----4-:R-:W3:Y:S01]  /*70ae0*/  LDL.LU.64 R6, [R1+0x258] ;  /* 0x0002580001067983 */ /* 0x010ee20000300a00 */
[C---:B------:R-:W-:Y:S03]  /*70af0*/  HMMA.1688.F32.TF32 R140, R236.reuse, R88, R140 ;  /* 0x00000058ec8c723c */ /* 0x040fe6000008108c */
[----:B------:R-:W4:Y:S03]  /*70b00*/  LDL.LU.64 R148, [R1+0x240] ;  /* 0x0002400001947983 */ /* 0x000f260000300a00 */
[C---:B------:R-:W-:Y:S01]  /*70b10*/  HMMA.1688.F32.TF32 R152, R236.reuse, R84, R248 ;  /* 0x00000054ec98723c */ /* 0x040fe200000810f8 */
[----:B------:R-:W4:Y:S05]  /*70b20*/  LDL.LU.64 R150, [R1+0x248] ;  /* 0x0002480001967983 */ /* 0x000f2a0000300a00 */
[C---:B------:R-:W-:Y:S11]  /*70b30*/  HMMA.1688.F32.TF32 R156, R236.reuse, R132, R244 ;  /* 0x00000084ec9c723c */ /* 0x040ff600000810f4 */
[----:B------:R1:W-:Y:S04]  /*70b40*/  STL.64 [R1+0x2090], R140 ;  /* 0x0020908c01007387 */ /* 0x0003e80000100a00 */
[----:B------:R1:W-:Y:S04]  /*70b50*/  STL.64 [R1+0x2098], R142 ;  /* 0x0020988e01007387 */ /* 0x0003e80000100a00 */
[----:B-1----:R-:W4:Y:S04]  /*70b60*/  LDL.LU.64 R140, [R1+0x230] ;  /* 0x00023000018c7983 */ /* 0x002f280000300a00 */
[----:B------:R-:W4:Y:S04]  /*70b70*/  LDL.LU.64 R142, [R1+0x238] ;  /* 0x00023800018e7983 */ /* 0x000f280000300a00 */
[----:B------:R-:W-:Y:S04]  /*70b80*/  STL.64 [R1+0x2080], R152 ;  /* 0x0020809801007387 */ /* 0x000fe80000100a00 */
[----:B------:R1:W-:Y:S02]  /*70b90*/  STL.64 [R1+0x2088], R154 ;  /* 0x0020889a01007387 */ /* 0x0003e40000100a00 */
[----:B-1----:R-:W-:Y:S02]  /*70ba0*/  HMMA.1688.F32.TF32 R152, R236, R128, R240 ;  /* 0x00000080ec98723c */ /* 0x002fe400000810f0 */
[----:B------:R-:W-:Y:S04]  /*70bb0*/  STL.64 [R1+0x2070], R156 ;  /* 0x0020709c01007387 */ /* 0x000fe80000100a00 */
[----:B------:R-:W-:-:S15]  /*70bc0*/  STL.64 [R1+0x2078], R158 ;  /* 0x0020789e01007387 */ /* 0x000fde0000100a00 */
[----:B------:R-:W-:-:S02]  /*70bd0*/  NOP ;  /* 0x0000000000007918 */ /* 0x000fc40000000000 */
[----:B------:R-:W-:Y:S04]  /*70be0*/  STL.64 [R1+0x2060], R152 ;  /* 0x0020609801007387 */ /* 0x000fe80000100a00 */
[----:B------:R2:W-:Y:S02]  /*70bf0*/  STL.64 [R1+0x2068], R154 ;  /* 0x0020689a01007387 */ /* 0x0005e40000100a00 */
[----:B--2---:R-:W-:Y:S02]  /*70c00*/  HMMA.1688.F32.TF32 R152, R236, R124, R136 ;  /* 0x0000007cec98723c */ /* 0x004fe40000081088 */
[----:B------:R-:W2:Y:S04]  /*70c10*/  LDL.LU.64 R136, [R1+0x220] ;  /* 0x0002200001887983 */ /* 0x000ea80000300a00 */
[----:B------:R-:W2:-:S15]  /*70c20*/  LDL.LU.64 R138, [R1+0x228] ;  /* 0x00022800018a7983 */ /* 0x000e9e0000300a00 */
[----:B------:R-:W-:-:S02]  /*70c30*/  NOP ;  /* 0x0000000000007918 */ /* 0x000fc40000000000 */
[----:B------:R-:W-:Y:S04]  /*70c40*/  STL.64 [R1+0x2050], R152 ;  /* 0x0020509801007387 */ /* 0x000fe80000100a00 */
[----:B------:R1:W-:Y:S01]  /*70c50*/  STL.64 [R1+0x2058], R154 ;  /* 0x0020589a01007387 */ /* 0x0003e20000100a00 */
[C---:B---3--:R-:W-:Y:S06]  /*70c60*/  HMMA.1688.F32.TF32 R4, R236.reuse, R116, R4 ;  /* 0x00000074ec04723c */ /* 0x048fec0000081004 */
[----:B-1----:R-:W-:Y:S01]  /*70c70*/  HMMA.1688.F32.TF32 R152, R236, R120, R144 ;  /* 0x00000078ec98723c */ /* 0x002fe20000081090 */
[----:B------:R-:W3:-:S15]  /*70c80*/  LDL.LU.64 R144, [R1+0x210] ;  /* 0x0002100001907983 */ /* 0x000ede0000300a00 */
[----:B------:R-:W-:-:S07]  /*70c90*/  NOP ;  /* 0x0000000000007918 */ /* 0x000fce0000000000 */
[----:B------:R-:W-:Y:S04]  /*70ca0*/  STL.64 [R1+0x2040], R152 ;  /* 0x0020409801007387 */ /* 0x000fe80000100a00 */
[----:B------:R-:W-:Y:S04]  /*70cb0*/  STL.64 [R1+0x2048], R154 ;  /* 0x0020489a01007387 */ /* 0x000fe80000100a00 */
[----:B------:R-:W3:Y:S04]  /*70cc0*/  LDL.LU.64 R146, [R1+0x218] ;  /* 0x0002180001927983 */ /* 0x000ee80000300a00 */
[----:B------:R1:W-:Y:S04]  /*70cd0*/  STL.64 [R1+0x1f80], R4 ;  /* 0x001f800401007387 */ /* 0x0003e80000100a00 */
[----:B------:R4:W-:Y:S04]  /*70ce0*/  STL.64 [R1+0x1f88], R6 ;  /* 0x001f880601007387 */ /* 0x0009e80000100a00 */
[----:B-1----:R-:W3:Y:S04]  /*70cf0*/  LDL.LU.64 R4, [R1+0x200] ;  /* 0x0002000001047983 */ /* 0x002ee80000300a00 */
[----:B----4-:R-:W4:Y:S01]  /*70d00*/  LDL.LU.64 R6, [R1+0x208] ;  /* 0x0002080001067983 */ /* 0x010f220000300a00 */
[----:B------:R-:W-:-:S15]  /*70d10*/  HMMA.1688.F32.TF32 R148, R236, R80, R148 ;  /* 0x00000050ec94723c */ /* 0x000fde0000081094 */
[----:B------:R-:W-:-:S08]  /*70d20*/  NOP ;  /* 0x0000000000007918 */ /* 0x000fd00000000000 */
[----:B------:R1:W-:Y:S01]  /*70d30*/  STL [R1+0x1f70], R148 ;  /* 0x001f709401007387 */ /* 0x0003e20000100800 */
[----:B------:R-:W-:Y:S02]  /*70d40*/  IMAD.MOV.U32 R18, RZ, RZ, R149 ;  /* 0x000000ffff127224 */ /* 0x000fe400078e0095 */
[----:B------:R-:W-:Y:S02]  /*70d50*/  IMAD.MOV.U32 R19, RZ, RZ, R150 ;  /* 0x000000ffff137224 */ /* 0x000fe400078e0096 */
[----:B------:R-:W-:Y:S02]  /*70d60*/  IMAD.MOV.U32 R22, RZ, RZ, R151 ;  /* 0x000000ffff167224 */ /* 0x000fe400078e0097 */
[C---:B-1----:R-:W-:Y:S03]  /*70d70*/  HMMA.1688.F32.TF32 R148, R236.reuse, R76, R140 ;  /* 0x0000004cec94723c */ /* 0x042fe6000008108c */
[----:B------:R-:W-:Y:S04]  /*70d80*/  STL [R1+0x694c], R22 ;  /* 0x00694c1601007387 */ /* 0x000fe80000100800 */
[----:B------:R-:W-:Y:S04]  /*70d90*/  STL [R1+0x6948], R19 ;  /* 0x0069481301007387 */ /* 0x000fe80000100800 */
[----:B------:R1:W-:Y:S04]  /*70da0*/  STL [R1+0x6944], R18 ;  /* 0x0069441201007387 */ /* 0x0003e80000100800 */
[----:B------:R-:W4:Y:S04]  /*70db0*/  LDL.LU.64 R140, [R1+0x1f0] ;  /* 0x0001f000018c7983 */ /* 0x000f280000300a00 */
[----:B------:R-:W4:Y:S04]  /*70dc0*/  LDL.LU.64 R142, [R1+0x1f8] ;  /* 0x0001f800018e7983 */ /* 0x000f280000300a00 */
[----:B------:R-:W-:Y:S04]  /*70dd0*/  STL.64 [R1+0x1f60], R148 ;  /* 0x001f609401007387 */ /* 0x000fe80000100a00 */
[----:B------:R-:W-:Y:S01]  /*70de0*/  STL.64 [R1+0x1f68], R150 ;  /* 0x001f689601007387 */ /* 0x000fe20000100a00 */
[----:B--2---:R-:W-:-:S15]  /*70df0*/  HMMA.1688.F32.TF32 R136, R236, R12, R136 ;  /* 0x0000000cec88723c */ /* 0x004fde0000081088 */
[----:B------:R-:W-:-:S09]  /*70e00*/  NOP ;  /* 0x0000000000007918 */ /* 0x000fd20000000000 */
[----:B-1----:R-:W-:Y:S01]  /*70e10*/  IMAD.MOV.U32 R18, RZ, RZ, R139 ;  /* 0x000000ffff127224 */ /* 0x002fe200078e008b */
[----:B------:R-:W-:Y:S01]  /*70e20*/  MOV R19, R138 ;  /* 0x0000008a00137202 */ /* 0x000fe20000000f00 */
[----:B------:R-:W-:Y:S01]  /*70e30*/  IMAD.MOV.U32 R22, RZ, RZ, R137 ;  /* 0x000000ffff167224 */ /* 0x000fe200078e0089 */
[----:B------:R1:W-:Y:S04]  /*70e40*/  STL [R1+0x1f50], R136 ;  /* 0x001f508801007387 */ /* 0x0003e80000100800 */
[----:B-1----:R-:W2:Y:S04]  /*70e50*/  LDL.LU.64 R136, [R1+0x1e0] ;  /* 0x0001e00001887983 */ /* 0x002ea80000300a00 */
[----:B------:R-:W2:Y:S04]  /*70e60*/  LDL.LU.64 R138, [R1+0x1e8] ;  /* 0x0001e800018a7983 */ /* 0x000ea80000300a00 */
[----:B------:R-:W-:Y:S01]  /*70e70*/  STL [R1+0x6958], R18 ;  /* 0x0069581201007387 */ /* 0x000fe20000100800 */
[C---:B---3--:R-:W-:Y:S06]  /*70e80*/  HMMA.1688.F32.TF32 R144, R236.reuse, R8, R144 ;  /* 0x00000008ec90723c */ /* 0x048fec0000081090 */
[----:B----4-:R-:W-:Y:S01]  /*70e90*/  HMMA.1688.F32.TF32 R4, R236, R72, R4 ;  /* 0x00000048ec04723c */ /* 0x010fe20000081004 */
[----:B------:R-:W-:Y:S04]  /*70ea0*/  STL [R1+0x6954], R19 ;  /* 0x0069541301007387 */ /* 0x000fe80000100800 */
[----:B------:R1:W-:-:S12]  /*70eb0*/  STL [R1+0x6950], R22 ;  /* 0x0069501601007387 */ /* 0x0003d80000100800 */
[----:B------:R-:W-:Y:S04]  /*70ec0*/  STL.64 [R1+0x1f40], R144 ;  /* 0x001f409001007387 */ /* 0x000fe80000100a00 */
[----:B------:R-:W-:Y:S03]  /*70ed0*/  STL.64 [R1+0x1f48], R146 ;  /* 0x001f489201007387 */ /* 0x000fe60000100a00 */
[----:B------:R-:W-:Y:S02]  /*70ee0*/  IMAD.MOV.U32 R26, RZ, RZ, R4 ;  /* 0x000000ffff1a7224 */ /* 0x000fe400078e0004 */
[----:B------:R-:W-:Y:S02]  /*70ef0*/  IMAD.MOV.U32 R34, RZ, RZ, R5 ;  /* 0x000000ffff227224 */ /* 0x000fe400078e0005 */
[----:B------:R-:W-:Y:S01]  /*70f00*/  IMAD.MOV.U32 R35, RZ, RZ, R6 ;  /* 0x000000ffff237224 */ /* 0x000fe200078e0006 */
[----:B------:R-:W3:Y:S01]  /*70f10*/  LDL.LU.64 R4, [R1+0x1d0] ;  /* 0x0001d00001047983 */ /* 0x000ee20000300a00 */
[----:B------:R-:W-:-:S03]  /*70f20*/  IMAD.MOV.U32 R30, RZ, RZ, R7 ;  /* 0x000000ffff1e7224 */ /* 0x000fc600078e0007 */
[----:B------:R-:W3:Y:S01]  /*70f30*/  LDL.LU.64 R6, [R1+0x1d8] ;  /* 0x0001d80001067983 */ /* 0x000ee20000300a00 */
[----:B------:R-:W-:Y:S03]  /*70f40*/  HMMA.1688.F32.TF32 R140, R236, R68, R140 ;  /* 0x00000044ec8c723c */ /* 0x000fe6000008108c */
[----:B------:R4:W-:Y:S04]  /*70f50*/  STL [R1+0x6968], R30 ;  /* 0x0069681e01007387 */ /* 0x0009e80000100800 */
[----:B------:R4:W-:Y:S04]  /*70f60*/  STL [R1+0x6964], R35 ;  /* 0x0069642301007387 */ /* 0x0009e80000100800 */
[----:B------:R4:W-:Y:S04]  /*70f70*/  STL [R1+0x6960], R34 ;  /* 0x0069602201007387 */ /* 0x0009e80000100800 */
[----:B------:R4:W-:Y:S08]  /*70f80*/  STL [R1+0x695c], R26 ;  /* 0x00695c1a01007387 */ /* 0x0009f00000100800 */
[----:B------:R3:W-:Y:S01]  /*70f90*/  STL [R1+0x1f10], R140 ;  /* 0x001f108c01007387 */ /* 0x0007e20000100800 */
[----:B-1----:R-:W-:Y:S01]  /*70fa0*/  MOV R22, R143 ;  /* 0x0000008f00167202 */ /* 0x002fe20000000f00 */
[----:B------:R-:W-:-:S02]  /*70fb0*/  IMAD.MOV.U32 R19, RZ, RZ, R142 ;  /* 0x000000ffff137224 */ /* 0x000fc400078e008e */
[----:B------:R-:W3:Y:S01]  /*70fc0*/  LDL.LU.64 R176, [R1+0x1c0] ;  /* 0x0001c00001b07983 */ /* 0x000ee20000300a00 */
[----:B------:R-:W-:-:S03]  /*70fd0*/  IMAD.MOV.U32 R18, RZ, RZ, R141 ;  /* 0x000000ffff127224 */ /* 0x000fc600078e008d */
[----:B------:R-:W3:Y:S04]  /*70fe0*/  LDL.LU.64 R178, [R1+0x1c8] ;  /* 0x0001c80001b27983 */ /* 0x000ee80000300a00 */
[----:B------:R-:W3:Y:S04]  /*70ff0*/  LDL.LU.64 R168, [R1+0x1b0] ;  /* 0x0001b00001a87983 */ /* 0x000ee80000300a00 */
[----:B------:R-:W3:Y:S04]  /*71000*/  LDL.LU.64 R170, [R1+0x1b8] ;  /* 0x0001b80001aa7983 */ /* 0x000ee80000300a00 */
[----:B------:R-:W3:Y:S04]  /*71010*/  LDL.LU.64 R164, [R1+0x1a0] ;  /* 0x0001a00001a47983 */ /* 0x000ee80000300a00 */
[----:B------:R-:W3:Y:S04]  /*71020*/  LDL.LU.64 R166, [R1+0x1a8] ;  /* 0x0001a80001a67983 */ /* 0x000ee80000300a00 */
[----:B------:R1:W-:Y:S04]  /*71030*/  STL [R1+0x6974], R22 ;  /* 0x0069741601007387 */ /* 0x0003e80000100800 */
[----:B------:R1:W-:Y:S04]  /*71040*/  STL [R1+0x6970], R19 ;  /* 0x0069701301007387 */ /* 0x0003e80000100800 */
[----:B------:R1:W-:Y:S04]  /*71050*/  STL [R1+0x696c], R18 ;  /* 0x00696c1201007387 */ /* 0x0003e80000100800 */
[----:B------:R-:W3:Y:S04]  /*71060*/  LDL.LU.64 R160, [R1+0x190] ;  /* 0x0001900001a07983 */ /* 0x000ee80000300a00 */
[----:B------:R-:W3:Y:S04]  /*71070*/  LDL.LU.64 R162, [R1+0x198] ;  /* 0x0001980001a27983 */ /* 0x000ee80000300a00 */
[----:B------:R-:W3:Y:S04]  /*71080*/  LDL.LU.64 R156, [R1+0x180] ;  /* 0x00018000019c7983 */ /* 0x000ee80000300a00 */
[----:B------:R-:W3:Y:S01]  /*71090*/  LDL.LU.64 R158, [R1+0x188] ;  /* 0x00018800019e7983 */ /* 0x000ee20000300a00 */
[----:B--2---:R-:W-:-:S15]  /*710a0*/  HMMA.1688.F32.TF32 R136, R236, R64, R136 ;  /* 0x00000040ec88723c */ /* 0x004fde0000081088 */
[----:B------:R-:W-:-:S09]  /*710b0*/  NOP ;  /* 0x0000000000007918 */ /* 0x000fd20000000000 */
[----:B----4-:R-:W-:Y:S02]  /*710c0*/  IMAD.MOV.U32 R30, RZ, RZ, R136 ;  /* 0x000000ffff1e7224 */ /* 0x010fe400078e0088 */
[----:B------:R-:W-:Y:S02]  /*710d0*/  IMAD.MOV.U32 R35, RZ, RZ, R137 ;  /* 0x000000ffff237224 */ /* 0x000fe400078e0089 */
[----:B------:R-:W-:Y:S02]  /*710e0*/  IMAD.MOV.U32 R34, RZ, RZ, R138 ;  /* 0x000000ffff227224 */ /* 0x000fe400078e008a */
[----:B------:R-:W-:Y:S01]  /*710f0*/  IMAD.MOV.U32 R26, RZ, RZ, R139 ;  /* 0x000000ffff1a7224 */ /* 0x000fe200078e008b */
[----:B---3--:R-:W-:-:S15]  /*71100*/  HMMA.1688.F32.TF32 R4, R236, R60, R4 ;  /* 0x0000003cec04723c */ /* 0x008fde0000081004 */
[----:B------:R-:W-:-:S08]  /*71110*/  NOP ;  /* 0x0000000000007918 */ /* 0x000fd00000000000 */
[----:B------:R2:W-:Y:S04]  /*71120*/  STL [R1+0x1ef0], R4 ;  /* 0x001ef00401007387 */ /* 0x0005e80000100800 */
[----:B------:R-:W3:Y:S04]  /*71130*/  LDL.LU.64 R152, [R1+0x170] ;  /* 0x0001700001987983 */ /* 0x000ee80000300a00 */
[----:B------:R-:W3:Y:S04]  /*71140*/  LDL.LU.64 R154, [R1+0x178] ;  /* 0x00017800019a7983 */ /* 0x000ee80000300a00 */
[----:B------:R-:W4:Y:S04]  /*71150*/  LDL.LU.64 R148, [R1+0x160] ;  /* 0x0001600001947983 */ /* 0x000f280000300a00 */
[----:B------:R-:W4:Y:S04]  /*71160*/  LDL.LU.64 R150, [R1+0x168] ;  /* 0x0001680001967983 */ /* 0x000f280000300a00 */
[----:B------:R-:W4:Y:S04]  /*71170*/  LDL.LU.64 R144, [R1+0x150] ;  /* 0x0001500001907983 */ /* 0x000f280000300a00 */
[----:B------:R-:W4:Y:S04]  /*71180*/  LDL.LU.64 R146, [R1+0x158] ;  /* 0x0001580001927983 */ /* 0x000f280000300a00 */
[----:B------:R-:W4:Y:S04]  /*71190*/  LDL.LU.64 R140, [R1+0x130] ;  /* 0x00013000018c7983 */ /* 0x000f280000300a00 */
[----:B------:R-:W4:Y:S01]  /*711a0*/  LDL.LU.64 R142, [R1+0x138] ;  /* 0x00013800018e7983 */ /* 0x000f220000300a00 */
[----:B-1----:R-:W-:-:S03]  /*711b0*/  IMAD.MOV.U32 R22, RZ, RZ, R5 ;  /* 0x000000ffff167224 */ /* 0x002fc600078e0005 */
[----:B------:R-:W4:Y:S01]  /*711c0*/  LDL.LU.64 R136, [R1+0x120] ;  /* 0x0001200001887983 */ /* 0x000f220000300a00 */
[----:B------:R-:W-:-:S03]  /*711d0*/  IMAD.MOV.U32 R19, RZ, RZ, R6 ;  /* 0x000000ffff137224 */ /* 0x000fc600078e0006 */
[----:B------:R-:W4:Y:S01]  /*711e0*/  LDL.LU.64 R138, [R1+0x128] ;  /* 0x00012800018a7983 */ /* 0x000f220000300a00 */
[----:B------:R-:W-:-:S03]  /*711f0*/  IMAD.MOV.U32 R18, RZ, RZ, R7 ;  /* 0x000000ffff127224 */ /* 0x000fc600078e0007 */
[----:B--2---:R-:W2:Y:S04]  /*71200*/  LDL.LU.64 R4, [R1+0x50] ;  /* 0x0000500001047983 */ /* 0x004ea80000300a00 */
[----:B------:R-:W2:Y:S01]  /*71210*/  LDL.LU.64 R6, [R1+0x58] ;  /* 0x0000580001067983 */ /* 0x000ea20000300a00 */
[C---:B------:R-:W-:Y:S06]  /*71220*/  HMMA.1688.F32.TF32 R176, R236.reuse, R56, R176 ;  /* 0x00000038ecb0723c */ /* 0x040fec00000810b0 */
[C---:B------:R-:W-:Y:S06]  /*71230*/  HMMA.1688.F32.TF32 R168, R236.reuse, R52, R168 ;  /* 0x00000034eca8723c */ /* 0x040fec00000810a8 */
[C---:B------:R-:W-:Y:S06]  /*71240*/  HMMA.1688.F32.TF32 R164, R236.reuse, R48, R164 ;  /* 0x00000030eca4723c */ /* 0x040fec00000810a4 */
[C---:B------:R-:W-:Y:S06]  /*71250*/  HMMA.1688.F32.TF32 R160, R236.reuse, R44, R160 ;  /* 0x0000002ceca0723c */ /* 0x040fec00000810a0 */
[----:B------:R-:W-:Y:S01]  /*71260*/  HMMA.1688.F32.TF32 R156, R236, R40, R156 ;  /* 0x00000028ec9c723c */ /* 0x000fe2000008109c */
[----:B------:R1:W-:Y:S04]  /*71270*/  STL [R1+0x1eec], R179 ;  /* 0x001eecb301007387 */ /* 0x0003e80000100800 */
[----:B------:R1:W-:Y:S04]  /*71280*/  STL.64 [R1+0x1ed0], R168 ;  /* 0x001ed0a801007387 */ /* 0x0003e80000100a00 */
[----:B------:R1:W-:Y:S04]  /*71290*/  STL.64 [R1+0x1ed8], R170 ;  /* 0x001ed8aa01007387 */ /* 0x0003e80000100a00 */
[----:B------:R1:W-:Y:S04]  /*712a0*/  STL.64 [R1+0x1ec0], R164 ;  /* 0x001ec0a401007387 */ /* 0x0003e80000100a00 */
[----:B------:R1:W-:Y:S04]  /*712b0*/  STL.64 [R1+0x1ec8], R166 ;  /* 0x001ec8a601007387 */ /* 0x0003e80000100a00 */
[----:B------:R1:W-:Y:S04]  /*712c0*/  STL.64 [R1+0x1eb0], R160 ;  /* 0x001eb0a001007387 */ /* 0x0003e80000100a00 */
[----:B------:R1:W-:Y:S04]  /*712d0*/  STL.64 [R1+0x1eb8], R162 ;  /* 0x001eb8a201007387 */ /* 0x0003e80000100a00 */
[----:B------:R1:W-:Y:S04]  /*712e0*/  STL.64 [R1+0x1ea0], R156 ;  /* 0x001ea09c01007387 */ /* 0x0003e80000100a00 */
[----:B------:R1:W-:Y:S01]  /*712f0*/  STL.64 [R1+0x1ea8], R158 ;  /* 0x001ea89e01007387 */ /* 0x0003e20000100a00 */
[----:B------:R-:W-:Y:S01]  /*71300*/  MOV R31, R176 ;  /* 0x000000b0001f7202 */ /* 0x000fe20000000f00 */
[----:B------:R-:W-:-:S02]  /*71310*/  IMAD.MOV.U32 R27, RZ, RZ, R177 ;  /* 0x000000ffff1b7224 */ /* 0x000fc400078e00b1 */
[----:B------:R-:W-:Y:S01]  /*71320*/  IMAD.MOV.U32 R23, RZ, RZ, R178 ;  /* 0x000000ffff177224 */ /* 0x000fe200078e00b2 */
[C---:B---3--:R-:W-:Y:S06]  /*71330*/  HMMA.1688.F32.TF32 R152, R236.reuse, R36, R152 ;  /* 0x00000024ec98723c */ /* 0x048fec0000081098 */
[C---:B----4-:R-:W-:Y:S06]  /*71340*/  HMMA.1688.F32.TF32 R148, R236.reuse, R32, R148 ;  /* 0x00000020ec94723c */ /* 0x050fec0000081094 */
[C---:B------:R-:W-:Y:S06]  /*71350*/  HMMA.1688.F32.TF32 R144, R236.reuse, R28, R144 ;  /* 0x0000001cec90723c */ /* 0x040fec0000081090 */
[C---:B------:R-:W-:Y:S06]  /*71360*/  HMMA.1688.F32.TF32 R140, R236.reuse, R24, R140 ;  /* 0x00000018ec8c723c */ /* 0x040fec000008108c */
[C---:B------:R-:W-:Y:S06]  /*71370*/  HMMA.1688.F32.TF32 R136, R236.reuse, R20, R136 ;  /* 0x00000014ec88723c */ /* 0x040fec0000081088 */
[----:B--2---:R-:W-:Y:S01]  /*71380*/  HMMA.1688.F32.TF32 R4, R236, R16, R4 ;  /* 0x00000010ec04723c */ /* 0x004fe20000081004 */
[----:B------:R2:W-:Y:S04]  /*71390*/  STL.64 [R1+0x1e90], R152 ;  /* 0x001e909801007387 */ /* 0x0005e80000100a00 */
[----:B------:R3:W-:Y:S04]  /*713a0*/  STL.64 [R1+0x1e98], R154 ;  /* 0x001e989a01007387 */ /* 0x0007e80000100a00 */
[----:B------:R4:W-:Y:S04]  /*713b0*/  STL.64 [R1+0x1d40], R148 ;  /* 0x001d409401007387 */ /* 0x0009e80000100a00 */
[----:B------:R4:W-:Y:S04]  /*713c0*/  STL.64 [R1+0x1d48], R150 ;  /* 0x001d489601007387 */ /* 0x0009e80000100a00 */
[----:B------:R4:W-:Y:S04]  /*713d0*/  STL.64 [R1+0x1d30], R144 ;  /* 0x001d309001007387 */ /* 0x0009e80000100a00 */
[----:B------:R4:W-:Y:S04]  /*713e0*/  STL.64 [R1+0x1d38], R146 ;  /* 0x001d389201007387 */ /* 0x0009e80000100a00 */
[----:B------:R4:W-:Y:S04]  /*713f0*/  STL.64 [R1+0x1c70], R140 ;  /* 0x001c708c01007387 */ /* 0x0009e80000100a00 */
[----:B------:R4:W-:Y:S04]  /*71400*/  STL.64 [R1+0x1c78], R142 ;  /* 0x001c788e01007387 */ /* 0x0009e80000100a00 */
[----:B------:R-:W4:Y:S04]  /*71410*/  LDL.LU.64 R240, [R1+0xfb0] ;  /* 0x000fb00001f07983 */ /* 0x000f280000300a00 */
[----:B------:R4:W-:Y:S04]  /*71420*/  STL.64 [R1+0x1bd0], R136 ;  /* 0x001bd08801007387 */ /* 0x0009e80000100a00 */
[----:B------:R4:W-:Y:S04]  /*71430*/  STL.64 [R1+0x1bd8], R138 ;  /* 0x001bd88a01007387 */ /* 0x0009e80000100a00 */
[----:B------:R-:W4:Y:S04]  /*71440*/  LDL.LU.64 R242, [R1+0xfb8] ;  /* 0x000fb80001f27983 */ /* 0x000f280000300a00 */
[----:B------:R4:W-:Y:S04]  /*71450*/  STL.64 [R1+0x1bc0], R4 ;  /* 0x001bc00401007387 */ /* 0x0009e80000100a00 */
[----:B------:R4:W-:Y:S04]  /*71460*/  STL.64 [R1+0x1bc8], R6 ;  /* 0x001bc80601007387 */ /* 0x0009e80000100a00 */
[----:B------:R-:W4:Y:S04]  /*71470*/  LDL.LU.64 R188, [R1+0xfa0] ;  /* 0x000fa00001bc7983 */ /* 0x000f280000300a00 */
[----:B------:R-:W4:Y:S04]  /*71480*/  LDL.LU.64 R190, [R1+0xfa8] ;  /* 0x000fa80001be7983 */ /* 0x000f280000300a00 */
[----:B------:R-:W4:Y:S04]  /*71490*/  LDL.LU.64 R184, [R1+0xf90] ;  /* 0x000f900001b87983 */ /* 0x000f280000300a00 */
[----:B------:R-:W4:Y:S04]  /*714a0*/  LDL.LU.64 R186, [R1+0xf98] ;  /* 0x000f980001ba7983 */ /* 0x000f280000300a00 */
[----:B------:R-:W4:Y:S04]  /*714b0*/  LDL.LU.64 R180, [R1+0xf80] ;  /* 0x000f800001b47983 */ /* 0x000f280000300a00 */
[----:B------:R-:W4:Y:S04]  /*714c0*/  LDL.LU.64 R182, [R1+0xf88] ;  /* 0x000f880001b67983 */ /* 0x000f280000300a00 */
[----:B------:R-:W4:Y:S04]  /*714d0*/  LDL.LU.64 R176, [R1+0xf70] ;  /* 0x000f700001b07983 */ /* 0x000f280000300a00 */
[----:B-1----:R-:W4:Y:S04]  /*714e0*/  LDL.LU.64 R178, [R1+0xf78] ;  /* 0x000f780001b27983 */ /* 0x002f280000300a00 */
[----:B------:R-:W4:Y:S04]  /*714f0*/  LDL.LU.64 R168, [R1+0xf60] ;  /* 0x000f600001a87983 */ /* 0x000f280000300a00 */
[----:B------:R-:W4:Y:S04]  /*71500*/  LDL.LU.64 R170, [R1+0xf68] ;  /* 0x000f680001aa7983 */ /* 0x000f280000300a00 */
[----:B------:R-:W4:Y:S04]  /*71510*/  LDL.LU.64 R164, [R1+0xf50] ;  /* 0x000f500001a47983 */ /* 0x000f280000300a00 */
[----:B------:R-:W4:Y:S04]  /*71520*/  LDL.LU.64 R166, [R1+0xf58] ;  /* 0x000f580001a67983 */ /* 0x000f280000300a00 */
[----:B------:R-:W4:Y:S04]  /*71530*/  LDL.LU.64 R160, [R1+0xf40] ;  /* 0x000f400001a07983 */ /* 0x000f280000300a00 */
[----:B------:R-:W4:Y:S04]  /*71540*/  LDL.LU.64 R162, [R1+0xf48] ;  /* 0x000f480001a27983 */ /* 0x000f280000300a00 */
[----:B------:R-:W4:Y:S04]  /*71550*/  LDL.LU.64 R156, [R1+0xf30] ;  /* 0x000f3000019c7983 */ /* 0x000f280000300a00 */
[----:B------:R-:W4:Y:S04]  /*71560*/  LDL.LU.64 R158, [R1+0xf38] ;  /* 0x000f3800019e7983 */ /* 0x000f280000300a00 */
[----:B--2---:R-:W2:Y:S04]  /*71570*/  LDL.LU.64 R152, [R1+0xf20] ;  /* 0x000f200001987983 */ /* 0x004ea80000300a00 */
[----:B---3--:R-:W2:Y:S04]  /*71580*/  LDL.LU.64 R154, [R1+0xf28] ;  /* 0x000f2800019a7983 */ /* 0x008ea80000300a00 */
[----:B----4-:R-:W3:Y:S04]  /*71590*/  LDL.LU.64 R148, [R1+0xf10] ;  /* 0x000f100001947983 */ /* 0x010ee80000300a00 */
[----:B------:R-:W3:Y:S04]  /*715a0*/  LDL.LU.64 R150, [R1+0xf18] ;  /* 0x000f180001967983 */ /* 0x000ee80000300a00 */
        /* <DEDUP_REMOVED lines=8> */
[----:B------:R-:W-:Y:S04]  /*71630*/  LDS R236, [R172+UR7+0x40080] ;  /* 0x04008007acec7984 */ /* 0x000fe80008000800 */
[----:B------:R-:W-:Y:S04]  /*71640*/  LDS R238, [R172+UR7+0x41080] ;  /* 0x04108007acee7984 */ /* 0x000fe80008000800 */
[----:B------:R-:W-:Y:S04]  /*71650*/  LDS R237, [R3+UR7+0x40080] ;  /* 0x0400800703ed7984 */ /* 0x000fe80008000800 */
[----:B------:R-:W1:Y:S01]  /*71660*/  LDS R239, [R3+UR7+0x41080] ;  /* 0x0410800703ef7984 */ /* 0x000e620008000800 */
[C---:B------:R-:W-:Y:S06]  /*71670*/  HMMA.1688.F32.TF32 R244, R232.reuse, R112, R240 ;  /* 0x00000070e8f4723c */ /* 0x040fec00000810f0 */
[C---:B------:R-:W-:Y:S06]  /*71680*/  HMMA.1688.F32.TF32 R240, R232.reuse, R108, R188 ;  /* 0x0000006ce8f0723c */ /* 0x040fec00000810bc */
[C---:B------:R-:W-:Y:S06]  /*71690*/  HMMA.1688.F32.TF32 R188, R232.reuse, R104, R184 ;  /* 0x00000068e8bc723c */ /* 0x040fec00000810b8 */
[C---:B------:R-:W-:Y:S06]  /*716a0*/  HMMA.1688.F32.TF32 R184, R232.reuse, R100, R180 ;  /* 0x00000064e8b8723c */ /* 0x040fec00000810b4 */
[C---:B------:R-:W-:Y:S06]  /*716b0*/  HMMA.1688.F32.TF32 R180, R232.reuse, R96, R176 ;  /* 0x00000060e8b4723c */ /* 0x040fec00000810b0 */
[C---:B------:R-:W-:Y:S06]  /*716c0*/  HMMA.1688.F32.TF32 R176, R232.reuse, R92, R168 ;  /* 0x0000005ce8b0723c */ /* 0x040fec00000810a8 */
[C---:B------:R-:W-:Y:S06]  /*716d0*/  HMMA.1688.F32.TF32 R168, R232.reuse, R88, R164 ;  /* 0x00000058e8a8723c */ /* 0x040fec00000810a4 */
[C---:B------:R-:W-:Y:S01]  /*716e0*/  HMMA.1688.F32.TF32 R164, R232.reuse, R84, R160 ;  /* 0x00000054e8a4723c */ /* 0x040fe200000810a0 */
[----:B------:R-:W-:Y:S05]  /*716f0*/  STL.64 [R1+0x1bb0], R244 ;  /* 0x001bb0f401007387 */ /* 0x000fea0000100a00 */
[C---:B------:R-:W-:Y:S01]  /*71700*/  HMMA.1688.F32.TF32 R160, R232.reuse, R132, R156 ;  /* 0x00000084e8a0723c */ /* 0x040fe2000008109c */
[----:B------:R-:W-:Y:S05]  /*71710*/  STL.64 [R1+0x1bb8], R246 ;  /* 0x001bb8f601007387 */ /* 0x000fea0000100a00 */
[C---:B--2---:R-:W-:Y:S01]  /*71720*/  HMMA.1688.F32.TF32 R156, R232.reuse, R128, R152 ;  /* 0x00000080e89c723c */ /* 0x044fe20000081098 */
[----:B------:R2:W-:Y:S05]  /*71730*/  STL.64 [R1+0x1ba0], R240 ;  /* 0x001ba0f001007387 */ /* 0x0005ea0000100a00 */
[C---:B---3--:R-:W-:Y:S01]  /*71740*/  HMMA.1688.F32.TF32 R152, R232.reuse, R124, R148 ;  /* 0x0000007ce898723c */ /* 0x048fe20000081094 */
[----:B------:R3:W-:Y:S05]  /*71750*/  STL.64 [R1+0x1ba8], R242 ;  /* 0x001ba8f201007387 */ /* 0x0007ea0000100a00 */
[C---:B----4-:R-:W-:Y:S01]  /*71760*/  HMMA.1688.F32.TF32 R148, R232.reuse, R120, R144 ;  /* 0x00000078e894723c */ /* 0x050fe20000081090 */
[----:B------:R4:W-:Y:S05]  /*71770*/  STL.64 [R1+0x1b90], R188 ;  /* 0x001b90bc01007387 */ /* 0x0009ea0000100a00 */
[C---:B------:R-:W-:Y:S01]  /*71780*/  HMMA.1688.F32.TF32 R144, R232.reuse, R116, R140 ;  /* 0x00000074e890723c */ /* 0x040fe2000008108c */
[----:B------:R1:W-:Y:S04]  /*71790*/  STL.64 [R1+0x1b98], R190 ;  /* 0x001b98be01007387 */ /* 0x0003e80000100a00 */
[----:B------:R1:W-:Y:S01]  /*717a0*/  STL.64 [R1+0x1b70], R184 ;  /* 0x001b70b801007387 */ /* 0x0003e20000100a00 */
[C---:B------:R-:W-:Y:S03]  /*717b0*/  HMMA.1688.F32.TF32 R140, R232.reuse, R80, R136 ;  /* 0x00000050e88c723c */ /* 0x040fe60000081088 */
        /* <DEDUP_REMOVED lines=18> */
[C---:B------:R-:W-:Y:S03]  /*718e0*/  HMMA.1688.F32.TF32 R4, R232.reuse, R76, R4 ;  /* 0x0000004ce804723c */ /* 0x040fe60000081004 */
[----:B------:R1:W-:Y:S04]  /*718f0*/  STL.64 [R1+0x1a38], R146 ;  /* 0x001a389201007387 */ /* 0x0003e80000100a00 */
[----:B------:R-:W4:Y:S04]  /*71900*/  LDL.LU.64 R136, [R1+0xec0] ;  /* 0x000ec00001887983 */ /* 0x000f280000300a00 */
[----:B------:R1:W-:Y:S04]  /*71910*/  STL.64 [R1+0x1a20], R140 ;  /* 0x001a208c01007387 */ /* 0x0003e80000100a00 */
[----:B------:R1:W-:Y:S04]  /*71920*/  STL.64 [R1+0x1a28], R142 ;  /* 0x001a288e01007387 */ /* 0x0003e80000100a00 */
[----:B------:R-:W4:Y:S04]  /*71930*/  LDL.LU.64 R138, [R1+0xec8] ;  /* 0x000ec800018a7983 */ /* 0x000f280000300a00 */
[----:B------:R1:W-:Y:S04]  /*71940*/  STL.64 [R1+0x1a10], R4 ;  /* 0x001a100401007387 */ /* 0x0003e80000100a00 */
[----:B------:R1:W-:Y:S04]  /*71950*/  STL.64 [R1+0x1a18], R6 ;  /* 0x001a180601007387 */ /* 0x0003e80000100a00 */
[----:B--2---:R-:W2:Y:S04]  /*71960*/  LDL.LU.64 R240, [R1+0xeb0] ;  /* 0x000eb00001f07983 */ /* 0x004ea80000300a00 */
[----:B---3--:R-:W2:Y:S04]  /*71970*/  LDL.LU.64 R242, [R1+0xeb8] ;  /* 0x000eb80001f27983 */ /* 0x008ea80000300a00 */
[----:B----4-:R-:W3:Y:S04]  /*71980*/  LDL.LU.64 R188, [R1+0xea0] ;  /* 0x000ea00001bc7983 */ /* 0x010ee80000300a00 */
[----:B-1----:R-:W3:Y:S04]  /*71990*/  LDL.LU.64 R190, [R1+0xea8] ;  /* 0x000ea80001be7983 */ /* 0x002ee80000300a00 */
        /* <DEDUP_REMOVED lines=23> */
[----:B------:R-:W4:Y:S01]  /*71b10*/  LDL.LU.64 R6, [R1+0x10c8] ;  /* 0x0010c80001067983 */ /* 0x000f220000300a00 */
[----:B------:R-:W-:Y:S03]  /*71b20*/  HMMA.1688.F32.TF32 R244, R232, R12, R136 ;  /* 0x0000000ce8f4723c */ /* 0x000fe60000081088 */
[----:B------:R-:W4:Y:S04]  /*71b30*/  LDL.LU.64 R136, [R1+0x10b0] ;  /* 0x0010b00001887983 */ /* 0x000f280000300a00 */
[----:B------:R-:W4:-:S15]  /*71b40*/  LDL.LU.64 R138, [R1+0x10b8] ;  /* 0x0010b800018a7983 */ /* 0x000f1e0000300a00 */
[----:B------:R-:W-:-:S01]  /*71b50*/  NOP ;  /* 0x0000000000007918 */ /* 0x000fc20000000000 */
[----:B------:R-:W-:Y:S04]  /*71b60*/  STL.64 [R1+0x1a00], R244 ;  /* 0x001a00f401007387 */ /* 0x000fe80000100a00 */
[----:B------:R2:W-:Y:S02]  /*71b70*/  STL.64 [R1+0x1a08], R246 ;  /* 0x001a08f601007387 */ /* 0x0005e40000100a00 */
[C---:B--2---:R-:W-:Y:S06]  /*71b80*/  HMMA.1688.F32.TF32 R244, R232.reuse, R8, R240 ;  /* 0x00000008e8f4723c */ /* 0x044fec00000810f0 */
[C---:B---3--:R-:W-:Y:S06]  /*71b90*/  HMMA.1688.F32.TF32 R240, R232.reuse, R72, R188 ;  /* 0x00000048e8f0723c */ /* 0x048fec00000810bc */
[C---:B----4-:R-:W-:Y:S06]  /*71ba0*/  HMMA.1688.F32.TF32 R188, R232.reuse, R68, R184 ;  /* 0x00000044e8bc723c */ /* 0x050fec00000810b8 */
        /* <DEDUP_REMOVED lines=9> */
[C---:B------:R-:W-:Y:S01]  /*71c40*/  HMMA.1688.F32.TF32 R152, R232.reuse, R36, R148 ;  /* 0x00000024e898723c */ /* 0x040fe20000081094 */
[----:B------:R-:W-:Y:S05]  /*71c50*/  STL.64 [R1+0x19e0], R240 ;  /* 0x0019e0f001007387 */ /* 0x000fea0000100a00 */
[C---:B------:R-:W-:Y:S01]  /*71c60*/  HMMA.1688.F32.TF32 R148, R232.reuse, R32, R144 ;  /* 0x00000020e894723c */ /* 0x040fe20000081090 */
[----:B------:R-:W-:Y:S04]  /*71c70*/  STL.64 [R1+0x19e8], R242 ;  /* 0x0019e8f201007387 */ /* 0x000fe80000100a00 */
[----:B------:R-:W-:Y:S01]  /*71c80*/  STL.64 [R1+0x19d0], R188 ;  /* 0x0019d0bc01007387 */ /* 0x000fe20000100a00 */
[C---:B------:R-:W-:Y:S03]  /*71c90*/  HMMA.1688.F32.TF32 R144, R232.reuse, R28, R140 ;  /* 0x0000001ce890723c */ /* 0x040fe6000008108c */
[----:B------:R-:W-:Y:S04]  /*71ca0*/  STL.64 [R1+0x19d8], R190 ;  /* 0x0019d8be01007387 */ /* 0x000fe80000100a00 */
        /* <DEDUP_REMOVED lines=25> */
[----:B-1----:R-:W4:Y:S04]  /*71e40*/  LDL.LU.64 R184, [R1+0x110] ;  /* 0x0001100001b87983 */ /* 0x002f280000300a00 */
[----:B--2---:R-:W2:Y:S01]  /*71e50*/  LDL.LU.64 R186, [R1+0x118] ;  /* 0x0001180001ba7983 */ /* 0x004ea20000300a00 */
[----:B------:R-:W-:-:S15]  /*71e60*/  HMMA.1688.F32.TF32 R136, R232, R20, R136 ;  /* 0x00000014e888723c */ /* 0x000fde0000081088 */
[----:B------:R-:W-:-:S08]  /*71e70*/  NOP ;  /* 0x0000000000007918 */ /* 0x000fd00000000000 */
[----:B------:R1:W-:Y:S04]  /*71e80*/  STL.64 [R1+0x1910], R136 ;  /* 0x0019108801007387 */ /* 0x0003e80000100a00 */
[----:B------:R1:W-:Y:S04]  /*71e90*/  STL.64 [R1+0x1918], R138 ;  /* 0x0019188a01007387 */ /* 0x0003e80000100a00 */
[----:B---3--:R-:W3:Y:S04]  /*71ea0*/  LDL.LU.64 R180, [R1+0x100] ;  /* 0x0001000001b47983 */ /* 0x008ee80000300a00 */
[----:B----4-:R-:W3:Y:S04]  /*71eb0*/  LDL.LU.64 R182, [R1+0x108] ;  /* 0x0001080001b67983 */ /* 0x010ee80000300a00 */
        /* <DEDUP_REMOVED lines=19> */
[----:B------:R-:W-:Y:S04]  /*71ff0*/  LDS R232, [R0+UR7+0x40100] ;  /* 0x0401000700e87984 */ /* 0x000fe80008000800 */
[----:B------:R-:W-:Y:S04]  /*72000*/  LDS R234, [R0+UR7+0x41100] ;  /* 0x0411000700ea7984 */ /* 0x000fe80008000800 */
[----:B------:R-:W-:Y:S04]  /*72010*/  LDS R233, [R252+UR7+0x40100] ;  /* 0x04010007fce97984 */ /* 0x000fe80008000800 */
[----:B------:R-:W4:Y:S08]  /*72020*/  LDS R235, [R252+UR7+0x41100] ;  /* 0x04110007fceb7984 */ /* 0x000f300008000800 */
[----:B------:R2:W-:Y:S04]  /*72030*/  STL.64 [R1+0x18f0], R4 ;  /* 0x0018f00401007387 */ /* 0x0005e80000100a00 */
[----:B------:R2:W-:Y:S04]  /*72040*/  STL.64 [R1+0x18f8], R6 ;  /* 0x0018f80601007387 */ /* 0x0005e80000100a00 */
[----:B-1----:R-:W4:Y:S04]  /*72050*/  LDL.LU.64 R136, [R1+0x460] ;  /* 0x0004600001887983 */ /* 0x002f280000300a00 */
[----:B------:R-:W4:Y:S04]  /*72060*/  LDL.LU.64 R138, [R1+0x468] ;  /* 0x00046800018a7983 */ /* 0x000f280000300a00 */
[----:B--2---:R-:W2:Y:S04]  /*72070*/  LDL.LU.64 R4, [R1+0x450] ;  /* 0x0004500001047983 */ /* 0x004ea80000300a00 */
[----:B------:R-:W2:Y:S01]  /*72080*/  LDL.LU.64 R6, [R1+0x458] ;  /* 0x0004580001067983 */ /* 0x000ea20000300a00 */
[----:B------:R-:W-:-:S15]  /*72090*/  HMMA.1688.F32.TF32 R184, R236, R112, R184 ;  /* 0x00000070ecb8723c */ /* 0x000fde00000810b8 */
[----:B------:R-:W-:-:S08]  /*720a0*/  NOP ;  /* 0x0000000000007918 */ /* 0x000fd00000000000 */
[----:B------:R-:W-:Y:S04]  /*720b0*/  STL.64 [R1+0x18b0], R184 ;  /* 0x0018b0b801007387 */ /* 0x000fe80000100a00 */
[----:B------:R-:W-:Y:S01]  /*720c0*/  STL.64 [R1+0x18b8], R186 ;  /* 0x0018b8ba01007387 */ /* 0x000fe20000100a00 */
        /* <DEDUP_REMOVED lines=26> */
[----:B------:R1:W-:Y:S02]  /*72270*/  STL.64 [R1+0x17f8], R146 ;  /* 0x0017f89201007387 */ /* 0x0003e40000100a00 */
[----:B-1----:R-:W-:-:S15]  /*72280*/  HMMA.1688.F32.TF32 R144, R236, R124, R140 ;  /* 0x0000007cec90723c */ /* 0x002fde000008108c */
[----:B------:R-:W-:-:S08]  /*72290*/  NOP ;  /* 0x0000000000007918 */ /* 0x000fd00000000000 */
[----:B------:R1:W-:Y:S04]  /*722a0*/  STL.64 [R1+0x17e0], R144 ;  /* 0x0017e09001007387 */ /* 0x0003e80000100a00 */
[----:B------:R3:W-:Y:S01]  /*722b0*/  STL.64 [R1+0x17e8], R146 ;  /* 0x0017e89201007387 */ /* 0x0007e20000100a00 */
[C---:B------:R-:W-:Y:S06]  /*722c0*/  HMMA.1688.F32.TF32 R140, R236.reuse, R120, R136 ;  /* 0x00000078ec8c723c */ /* 0x040fec0000081088 */
[----:B--2---:R-:W-:Y:S01]  /*722d0*/  HMMA.1688.F32.TF32 R136, R236, R116, R4 ;  /* 0x00000074ec88723c */ /* 0x004fe20000081004 */
[----:B------:R-:W2:-:S15]  /*722e0*/  LDL.LU.64 R4, [R1+0x440] ;  /* 0x0004400001047983 */ /* 0x000e9e0000300a00 */
[----:B------:R-:W-:-:S01]  /*722f0*/  NOP ;  /* 0x0000000000007918 */ /* 0x000fc20000000000 */
[----:B------:R4:W-:Y:S04]  /*72300*/  STL.64 [R1+0x17d0], R140 ;  /* 0x0017d08c01007387 */ /* 0x0009e80000100a00 */
[----:B------:R4:W-:Y:S04]  /*72310*/  STL.64 [R1+0x17d8], R142 ;  /* 0x0017d88e01007387 */ /* 0x0009e80000100a00 */
[----:B------:R-:W2:Y:S04]  /*72320*/  LDL.LU.64 R6, [R1+0x448] ;  /* 0x0004480001067983 */ /* 0x000ea80000300a00 */
[----:B------:R4:W-:Y:S04]  /*72330*/  STL.64 [R1+0x17c0], R136 ;  /* 0x0017c08801007387 */ /* 0x0009e80000100a00 */
[----:B------:R4:W-:Y:S04]  /*72340*/  STL.64 [R1+0x17c8], R138 ;  /* 0x0017c88a01007387 */ /* 0x0009e80000100a00 */
        /* <DEDUP_REMOVED lines=22> */
[----:B-1----:R-:W2:Y:S04]  /*724b0*/  LDL.LU.64 R144, [R1+0x380] ;  /* 0x0003800001907983 */ /* 0x002ea80000300a00 */
[----:B---3--:R-:W3:Y:S04]  /*724c0*/  LDL.LU.64 R146, [R1+0x388] ;  /* 0x0003880001927983 */ /* 0x008ee80000300a00 */
[----:B----4-:R-:W4:Y:S04]  /*724d0*/  LDL.LU.64 R140, [R1+0x370] ;  /* 0x00037000018c7983 */ /* 0x010f280000300a00 */
[----:B------:R-:W4:Y:S04]  /*724e0*/  LDL.LU.64 R142, [R1+0x378] ;  /* 0x00037800018e7983 */ /* 0x000f280000300a00 */
[----:B------:R-:W4:Y:S04]  /*724f0*/  LDL.LU.64 R136, [R1+0x360] ;  /* 0x0003600001887983 */ /* 0x000f280000300a00 */
[----:B------:R-:W4:Y:S01]  /*72500*/  LDL.LU.64 R138, [R1+0x368] ;  /* 0x00036800018a7983 */ /* 0x000f220000300a00 */
[C---:B--2---:R-:W-:Y:S03]  /*72510*/  HMMA.1688.F32.TF32 R244, R236.reuse, R80, R4 ;  /* 0x00000050ecf4723c */ /* 0x044fe60000081004 */
[----:B------:R-:W2:Y:S04]  /*72520*/  LDL.LU.64 R4, [R1+0x350] ;  /* 0x0003500001047983 */ /* 0x000ea80000300a00 */
[----:B------:R-:W2:Y:S01]  /*72530*/  LDL.LU.64 R6, [R1+0x358] ;  /* 0x0003580001067983 */ /* 0x000ea20000300a00 */
        /* <DEDUP_REMOVED lines=16> */
[C---:B---3--:R-:W-:Y:S01]  /*72640*/  HMMA.1688.F32.TF32 R144, R236.reuse, R40, R144 ;  /* 0x00000028ec90723c */ /* 0x048fe20000081090 */
[----:B------:R-:W-:Y:S04]  /*72650*/  STL.64 [R1+0x1798], R190 ;  /* 0x001798be01007387 */ /* 0x000fe80000100a00 */
[----:B------:R1:W-:Y:S01]  /*72660*/  STL.64 [R1+0x1780], R184 ;  /* 0x001780b801007387 */ /* 0x0003e20000100a00 */
[C---:B----4-:R-:W-:Y:S03]  /*72670*/  HMMA.1688.F32.TF32 R140, R236.reuse, R36, R140 ;  /* 0x00000024ec8c723c */ /* 0x050fe6000008108c */
        /* <DEDUP_REMOVED lines=20> */
[----:B-1----:R-:W2:Y:S04]  /*727c0*/  LDL.LU.64 R184, [R1+0x340] ;  /* 0x0003400001b87983 */ /* 0x002ea80000300a00 */
[----:B------:R1:W-:Y:S04]  /*727d0*/  STL.64 [R1+0x16e0], R140 ;  /* 0x0016e08c01007387 */ /* 0x0003e80000100a00 */
[----:B------:R1:W-:Y:S04]  /*727e0*/  STL.64 [R1+0x16e8], R142 ;  /* 0x0016e88e01007387 */ /* 0x0003e80000100a00 */
[----:B---3--:R-:W3:Y:S04]  /*727f0*/  LDL.LU.64 R186, [R1+0x348] ;  /* 0x0003480001ba7983 */ /* 0x008ee80000300a00 */
[----:B------:R1:W-:Y:S04]  /*72800*/  STL.64 [R1+0x16d0], R136 ;  /* 0x0016d08801007387 */ /* 0x0003e80000100a00 */
[----:B------:R1:W-:Y:S04]  /*72810*/  STL.64 [R1+0x16d8], R138 ;  /* 0x0016d88a01007387 */ /* 0x0003e80000100a00 */
[----:B----4-:R-:W4:Y:S04]  /*72820*/  LDL.LU.64 R180, [R1+0x330] ;  /* 0x0003300001b47983 */ /* 0x010f280000300a00 */
[----:B------:R-:W4:Y:S01]  /*72830*/  LDL.LU.64 R182, [R1+0x338] ;  /* 0x0003380001b67983 */ /* 0x000f220000300a00 */
[----:B--2---:R-:W-:-:S15]  /*72840*/  HMMA.1688.F32.TF32 R4, R236, R28, R4 ;  /* 0x0000001cec04723c */ /* 0x004fde0000081004 */
[----:B------:R-:W-:-:S08]  /*72850*/  NOP ;  /* 0x0000000000007918 */ /* 0x000fd00000000000 */
        /* <DEDUP_REMOVED lines=22> */
[----:B--2---:R-:W2:Y:S04]  /*729c0*/  LDL.LU.64 R4, [R1+0x11b0] ;  /* 0x0011b00001047983 */ /* 0x004ea80000300a00 */
[----:B------:R-:W2:Y:S01]  /*729d0*/  LDL.LU.64 R6, [R1+0x11b8] ;  /* 0x0011b80001067983 */ /* 0x000ea20000300a00 */
[C---:B---3--:R-:W-:Y:S06]  /*729e0*/  HMMA.1688.F32.TF32 R184, R236.reuse, R24, R184 ;  /* 0x00000018ecb8723c */ /* 0x048fec00000810b8 */
[----:B----4-:R-:W-:-:S15]  /*729f0*/  HMMA.1688.F32.TF32 R180, R236, R20, R180 ;  /* 0x00000014ecb4723c */ /* 0x010fde00000810b4 */
[----:B------:R-:W-:-:S02]  /*72a00*/  NOP ;  /* 0x0000000000007918 */ /* 0x000fc40000000000 */
[----:B------:R1:W-:Y:S04]  /*72a10*/  STL.64 [R1+0x16b0], R184 ;  /* 0x0016b0b801007387 */ /* 0x0003e80000100a00 */
[----:B------:R3:W-:Y:S04]  /*72a20*/  STL.64 [R1+0x16b8], R186 ;  /* 0x0016b8ba01007387 */ /* 0x0007e80000100a00 */
[----:B------:R4:W-:Y:S04]  /*72a30*/  STL.64 [R1+0x16a0], R180 ;  /* 0x0016a0b401007387 */ /* 0x0009e80000100a00 */
[----:B------:R4:W-:Y:S01]  /*72a40*/  STL.64 [R1+0x16a8], R182 ;  /* 0x0016a8b601007387 */ /* 0x0009e20000100a00 */
[----:B------:R-:W-:Y:S03]  /*72a50*/  HMMA.1688.F32.TF32 R176, R236, R16, R176 ;  /* 0x00000010ecb0723c */ /* 0x000fe600000810b0 */
[----:B------:R-:W-:Y:S04]  /*72a60*/  LDS R236, [R172+UR7+0x40100] ;  /* 0x04010007acec7984 */ /* 0x000fe80008000800 */
[----:B------:R-:W-:Y:S01]  /*72a70*/  LDS R238, [R172+UR7+0x41100] ;  /* 0x04110007acee7984 */ /* 0x000fe20008000800 */
[C---:B------:R-:W-:Y:S03]  /*72a80*/  HMMA.1688.F32.TF32 R168, R232.reuse, R112, R168 ;  /* 0x00000070e8a8723c */ /* 0x040fe600000810a8 */
[----:B------:R-:W-:Y:S04]  /*72a90*/  LDS R237, [R3+UR7+0x40100] ;  /* 0x0401000703ed7984 */ /* 0x000fe80008000800 */
[----:B------:R-:W4:Y:S01]  /*72aa0*/  LDS R239, [R3+UR7+0x41100] ;  /* 0x0411000703ef7984 */ /* 0x000f220008000800 */
[C---:B------:R-:W-:Y:S06]  /*72ab0*/  HMMA.1688.F32.TF32 R164, R232.reuse, R108, R164 ;  /* 0x0000006ce8a4723c */ /* 0x040fec00000810a4 */
[C---:B------:R-:W-:Y:S06]  /*72ac0*/  HMMA.1688.F32.TF32 R160, R232.reuse, R104, R160 ;  /* 0x00000068e8a0723c */ /* 0x040fec00000810a0 */
[C---:B------:R-:W-:Y:S06]  /*72ad0*/  HMMA.1688.F32.TF32 R156, R232.reuse, R100, R156 ;  /* 0x00000064e89c723c */ /* 0x040fec000008109c */
[C---:B------:R-:W-:Y:S06]  /*72ae0*/  HMMA.1688.F32.TF32 R152, R232.reuse, R96, R152 ;  /* 0x00000060e898723c */ /* 0x040fec0000081098 */
[C---:B------:R-:W-:Y:S06]  /*72af0*/  HMMA.1688.F32.TF32 R148, R232.reuse, R92, R148 ;  /* 0x0000005ce894723c */ /* 0x040fec0000081094 */
[C---:B------:R-:W-:Y:S01]  /*72b00*/  HMMA.1688.F32.TF32 R144, R232.reuse, R88, R144 ;  /* 0x00000058e890723c */ /* 0x040fe20000081090 */
[----:B------:R4:W-:Y:S05]  /*72b10*/  STL.64 [R1+0x1690], R176 ;  /* 0x001690b001007387 */ /* 0x0009ea0000100a00 */
[C---:B------:R-:W-:Y:S01]  /*72b20*/  HMMA.1688.F32.TF32 R140, R232.reuse, R84, R140 ;  /* 0x00000054e88c723c */ /* 0x040fe2000008108c */
[----:B------:R4:W-:Y:S05]  /*72b30*/  STL.64 [R1+0x1698], R178 ;  /* 0x001698b201007387 */ /* 0x0009ea0000100a00 */
[C---:B------:R-:W-:Y:S01]  /*72b40*/  HMMA.1688.F32.TF32 R136, R232.reuse, R132, R136 ;  /* 0x00000084e888723c */ /* 0x040fe20000081088 */
[----:B------:R4:W-:Y:S05]  /*72b50*/  STL.64 [R1+0x1680], R168 ;  /* 0x001680a801007387 */ /* 0x0009ea0000100a00 */
[C---:B--2---:R-:W-:Y:S01]  /*72b60*/  HMMA.1688.F32.TF32 R4, R232.reuse, R128, R4 ;  /* 0x00000080e804723c */ /* 0x044fe20000081004 */
        /* <DEDUP_REMOVED lines=15> */
[----:B------:R-:W2:Y:S04]  /*72c60*/  LDL.LU.64 R244, [R1+0x11c0] ;  /* 0x0011c00001f47983 */ /* 0x000ea80000300a00 */
        /* <DEDUP_REMOVED lines=14> */
[----:B------:R-:W4:Y:S04]  /*72d50*/  LDL.LU.64 R178, [R1+0x1218] ;  /* 0x0012180001b27983 */ /* 0x000f280000300a00 */
[----:B------:R-:W4:Y:S04]  /*72d60*/  LDL.LU.64 R172, [R1+0x1220] ;  /* 0x0012200001ac7983 */ /* 0x000f280000300a00 */
[----:B------:R-:W4:Y:S04]  /*72d70*/  LDL.LU.64 R174, [R1+0x1228] ;  /* 0x0012280001ae7983 */ /* 0x000f280000300a00 */
[----:B------:R-:W4:Y:S04]  /*72d80*/  LDL.LU.64 R168, [R1+0x1230] ;  /* 0x0012300001a87983 */ /* 0x000f280000300a00 */
        /* <DEDUP_REMOVED lines=18> */
[----:B------:R-:W2:Y:S01]  /*72eb0*/  LDL.LU.64 R6, [R1+0x12b8] ;  /* 0x0012b80001067983 */ /* 0x000ea20000300a00 */
[C---:B------:R-:W-:Y:S06]  /*72ec0*/  HMMA.1688.F32.TF32 R244, R232.reuse, R124, R244 ;  /* 0x0000007ce8f4723c */ /* 0x040fec00000810f4 */
[C---:B------:R-:W-:Y:S06]  /*72ed0*/  HMMA.1688.F32.TF32 R240, R232.reuse, R120, R240 ;  /* 0x00000078e8f0723c */ /* 0x040fec00000810f0 */
[C---:B------:R-:W-:Y:S06]  /*72ee0*/  HMMA.1688.F32.TF32 R188, R232.reuse, R116, R188 ;  /* 0x00000074e8bc723c */ /* 0x040fec00000810bc */
[C---:B---3--:R-:W-:Y:S06]  /*72ef0*/  HMMA.1688.F32.TF32 R184, R232.reuse, R80, R184 ;  /* 0x00000050e8b8723c */ /* 0x048fec00000810b8 */
[C---:B----4-:R-:W-:Y:S06]  /*72f00*/  HMMA.1688.F32.TF32 R180, R232.reuse, R76, R180 ;  /* 0x0000004ce8b4723c */ /* 0x050fec00000810b4 */
[C---:B------:R-:W-:Y:S06]  /*72f10*/  HMMA.1688.F32.TF32 R176, R232.reuse, R12, R176 ;  /* 0x0000000ce8b0723c */ /* 0x040fec00000810b0 */
[C---:B------:R-:W-:Y:S06]  /*72f20*/  HMMA.1688.F32.TF32 R172, R232.reuse, R8, R172 ;  /* 0x00000008e8ac723c */ /* 0x040fec00000810ac */
[C---:B--2---:R-:W-:Y:S01]  /*72f30*/  HMMA.1688.F32.TF32 R168, R232.reuse, R72, R168 ;  /* 0x00000048e8a8723c */ /* 0x044fe200000810a8 */
        /* <DEDUP_REMOVED lines=8> */
[----:B------:R1:W-:Y:S05]  /*72fc0*/  STL.64 [R1+0x15c0], R188 ;  /* 0x0015c0bc01007387 */ /* 0x0003ea0000100a00 */
[C---:B------:R-:W-:Y:S01]  /*72fd0*/  HMMA.1688.F32.TF32 R148, R232.reuse, R52, R148 ;  /* 0x00000034e894723c */ /* 0x040fe20000081094 */
[----:B------:R2:W-:Y:S04]  /*72fe0*/  STL.64 [R1+0x15c8], R190 ;  /* 0x0015c8be01007387 */ /* 0x0005e80000100a00 */
[----:B------:R3:W-:Y:S01]  /*72ff0*/  STL.64 [R1+0x15b0], R184 ;  /* 0x0015b0b801007387 */ /* 0x0007e20000100a00 */
[C---:B------:R-:W-:Y:S03]  /*73000*/  HMMA.1688.F32.TF32 R144, R232.reuse, R48, R144 ;  /* 0x00000030e890723c */ /* 0x040fe60000081090 */
[----:B------:R4:W-:Y:S04]  /*73010*/  STL.64 [R1+0x15b8], R186 ;  /* 0x0015b8ba01007387 */ /* 0x0009e80000100a00 */
[----:B------:R-:W-:Y:S01]  /*73020*/  STL.64 [R1+0x15a0], R180 ;  /* 0x0015a0b401007387 */ /* 0x000fe20000100a00 */
[C---:B------:R-:W-:Y:S03]  /*73030*/  HMMA.1688.F32.TF32 R140, R232.reuse, R44, R140 ;  /* 0x0000002ce88c723c */ /* 0x040fe6000008108c */
[----:B------:R-:W-:Y:S04]  /*73040*/  STL.64 [R1+0x15a8], R182 ;  /* 0x0015a8b601007387 */ /* 0x000fe80000100a00 */
[----:B------:R-:W-:Y:S01]  /*73050*/  STL.64 [R1+0x1590], R176 ;  /* 0x001590b001007387 */ /* 0x000fe20000100a00 */
[C---:B------:R-:W-:Y:S03]  /*73060*/  HMMA.1688.F32.TF32 R136, R232.reuse, R40, R136 ;  /* 0x00000028e888723c */ /* 0x040fe60000081088 */
[----:B------:R-:W-:Y:S04]  /*73070*/  STL.64 [R1+0x1598], R178 ;  /* 0x001598b201007387 */ /* 0x000fe80000100a00 */
[----:B------:R-:W-:Y:S01]  /*73080*/  STL.64 [R1+0x1580], R172 ;  /* 0x001580ac01007387 */ /* 0x000fe20000100a00 */
[C---:B------:R-:W-:Y:S03]  /*73090*/  HMMA.1688.F32.TF32 R4, R232.reuse, R36, R4 ;  /* 0x00000024e804723c */ /* 0x040fe60000081004 */
        /* <DEDUP_REMOVED lines=17> */
[----:B-1----:R-:W4:Y:S04]  /*731b0*/  LDL.LU.64 R188, [R1+0x12a0] ;  /* 0x0012a00001bc7983 */ /* 0x002f280000300a00 */
[----:B------:R-:W-:Y:S04]  /*731c0*/  STL.64 [R1+0x14f0], R136 ;  /* 0x0014f08801007387 */ /* 0x000fe80000100a00 */
[----:B------:R-:W-:Y:S04]  /*731d0*/  STL.64 [R1+0x14f8], R138 ;  /* 0x0014f88a01007387 */ /* 0x000fe80000100a00 */
[----:B--2---:R-:W2:Y:S04]  /*731e0*/  LDL.LU.64 R190, [R1+0x12a8] ;  /* 0x0012a80001be7983 */ /* 0x004ea80000300a00 */
[----:B------:R1:W-:Y:S04]  /*731f0*/  STL.64 [R1+0x14e0], R4 ;  /* 0x0014e00401007387 */ /* 0x0003e80000100a00 */
[----:B------:R1:W-:Y:S04]  /*73200*/  STL.64 [R1+0x14e8], R6 ;  /* 0x0014e80601007387 */ /* 0x0003e80000100a00 */
[----:B---3--:R-:W3:Y:S04]  /*73210*/  LDL.LU.64 R184, [R1+0x1290] ;  /* 0x0012900001b87983 */ /* 0x008ee80000300a00 */
[----:B----4-:R-:W3:Y:S04]  /*73220*/  LDL.LU.64 R186, [R1+0x1298] ;  /* 0x0012980001ba7983 */ /* 0x010ee80000300a00 */
        /* <DEDUP_REMOVED lines=26> */
[C---:B--2---:R-:W-:Y:S06]  /*733d0*/  HMMA.1688.F32.TF32 R240, R232.reuse, R32, R188 ;  /* 0x00000020e8f0723c */ /* 0x044fec00000810bc */
[----:B---3--:R-:W-:-:S15]  /*733e0*/  HMMA.1688.F32.TF32 R188, R232, R28, R184 ;  /* 0x0000001ce8bc723c */ /* 0x008fde00000810b8 */
[----:B------:R-:W-:-:S02]  /*733f0*/  NOP ;  /* 0x0000000000007918 */ /* 0x000fc40000000000 */
[----:B------:R-:W-:Y:S01]  /*73400*/  STL.64 [R1+0x14d0], R240 ;  /* 0x0014d0f001007387 */ /* 0x000fe20000100a00 */
[C---:B----4-:R-:W-:Y:S03]  /*73410*/  HMMA.1688.F32.TF32 R184, R232.reuse, R24, R4 ;  /* 0x00000018e8b8723c */ /* 0x050fe60000081004 */
[----:B------:R-:W-:Y:S04]  /*73420*/  STL.64 [R1+0x14d8], R242 ;  /* 0x0014d8f201007387 */ /* 0x000fe80000100a00 */
[----:B------:R-:W2:Y:S04]  /*73430*/  LDL.LU.64 R4, [R1+0x640] ;  /* 0x0006400001047983 */ /* 0x000ea80000300a00 */
[----:B------:R1:W-:Y:S04]  /*73440*/  STL.64 [R1+0x14c0], R188 ;  /* 0x0014c0bc01007387 */ /* 0x0003e80000100a00 */
[----:B------:R3:W-:Y:S04]  /*73450*/  STL.64 [R1+0x14c8], R190 ;  /* 0x0014c8be01007387 */ /* 0x0007e80000100a00 */
[----:B------:R-:W2:Y:S01]  /*73460*/  LDL.LU.64 R6, [R1+0x648] ;  /* 0x0006480001067983 */ /* 0x000ea20000300a00 */
[C---:B------:R-:W-:Y:S06]  /*73470*/  HMMA.1688.F32.TF32 R180, R232.reuse, R20, R180 ;  /* 0x00000014e8b4723c */ /* 0x040fec00000810b4 */
[----:B------:R-:W-:Y:S06]  /*73480*/  HMMA.1688.F32.TF32 R176, R232, R16, R176 ;  /* 0x00000010e8b0723c */ /* 0x000fec00000810b0 */
        /* <DEDUP_REMOVED lines=10> */
[----:B------:R-:W-:Y:S05]  /*73530*/  STL.64 [R1+0x14a0], R180 ;  /* 0x0014a0b401007387 */ /* 0x000fea0000100a00 */
[C---:B------:R-:W-:Y:S01]  /*73540*/  HMMA.1688.F32.TF32 R140, R236.reuse, R132, R140 ;  /* 0x00000084ec8c723c */ /* 0x040fe2000008108c */
        /* <DEDUP_REMOVED lines=25> */
[----:B---3--:R-:W3:Y:S04]  /*736e0*/  LDL.LU.64 R190, [R1+0x638] ;  /* 0x0006380001be7983 */ /* 0x008ee80000300a00 */
[----:B------:R-:W-:Y:S04]  /*736f0*/  LDS R232, [R0+UR7+0x40180] ;  /* 0x0401800700e87984 */ /* 0x000fe80008000800 */
[----:B------:R-:W-:Y:S04]  /*73700*/  LDS R234, [R0+UR7+0x41180] ;  /* 0x0411800700ea7984 */ /* 0x000fe80008000800 */
[----:B------:R-:W-:Y:S04]  /*73710*/  LDS R233, [R252+UR7+0x40180] ;  /* 0x04018007fce97984 */ /* 0x000fe80008000800 */
[----:B------:R-:W1:Y:S01]  /*73720*/  LDS R235, [R252+UR7+0x41180] ;  /* 0x04118007fceb7984 */ /* 0x000e620008000800 */
[----:B--2---:R-:W-:-:S15]  /*73730*/  HMMA.1688.F32.TF32 R4, R236, R124, R4 ;  /* 0x0000007cec04723c */ /* 0x004fde0000081004 */
[----:B------:R-:W-:-:S08]  /*73740*/  NOP ;  /* 0x0000000000007918 */ /* 0x000fd00000000000 */
[----:B------:R2:W-:Y:S04]  /*73750*/  STL.64 [R1+0x13e0], R4 ;  /* 0x0013e00401007387 */ /* 0x0005e80000100a00 */
[----:B------:R1:W-:Y:S04]  /*73760*/  STL.64 [R1+0x13e8], R6 ;  /* 0x0013e80601007387 */ /* 0x0003e80000100a00 */
[----:B----4-:R-:W4:Y:S04]  /*73770*/  LDL.LU.64 R184, [R1+0x620] ;  /* 0x0006200001b87983 */ /* 0x010f280000300a00 */
[----:B------:R-:W4:Y:S04]  /*73780*/  LDL.LU.64 R186, [R1+0x628] ;  /* 0x0006280001ba7983 */ /* 0x000f280000300a00 */
[----:B--2---:R-:W2:Y:S04]  /*73790*/  LDL.LU.64 R4, [R1+0x610] ;  /* 0x0006100001047983 */ /* 0x004ea80000300a00 */
[----:B-1----:R-:W2:Y:S04]  /*737a0*/  LDL.LU.64 R6, [R1+0x618] ;  /* 0x0006180001067983 */ /* 0x002ea80000300a00 */
        /* <DEDUP_REMOVED lines=24> */
[----:B---3--:R-:W-:-:S15]  /*73930*/  HMMA.1688.F32.TF32 R240, R236, R120, R188 ;  /* 0x00000078ecf0723c */ /* 0x008fde00000810bc */
[----:B------:R-:W-:-:S08]  /*73940*/  NOP ;  /* 0x0000000000007918 */ /* 0x000fd00000000000 */
[----:B------:R-:W-:Y:S04]  /*73950*/  STL.64 [R1+0x13d0], R240 ;  /* 0x0013d0f001007387 */ /* 0x000fe80000100a00 */
[----:B------:R-:W-:Y:S01]  /*73960*/  STL.64 [R1+0x13d8], R242 ;  /* 0x0013d8f201007387 */ /* 0x000fe20000100a00 */
[C---:B----4-:R-:W-:Y:S06]  /*73970*/  HMMA.1688.F32.TF32 R188, R236.reuse, R116, R184 ;  /* 0x00000074ecbc723c */ /* 0x050fec00000810b8 */
[----:B--2---:R-:W-:Y:S01]  /*73980*/  HMMA.1688.F32.TF32 R184, R236, R80, R4 ;  /* 0x00000050ecb8723c */ /* 0x004fe20000081004 */
[----:B------:R-:W2:-:S15]  /*73990*/  LDL.LU.64 R4, [R1+0x540] ;  /* 0x0005400001047983 */ /* 0x000e9e0000300a00 */
[----:B------:R-:W-:-:S01]  /*739a0*/  NOP ;  /* 0x0000000000007918 */ /* 0x000fc20000000000 */
[----:B------:R-:W-:Y:S04]  /*739b0*/  STL.64 [R1+0x13c0], R188 ;  /* 0x0013c0bc01007387 */ /* 0x000fe80000100a00 */
[----:B------:R-:W-:Y:S04]  /*739c0*/  STL.64 [R1+0x13c8], R190 ;  /* 0x0013c8be01007387 */ /* 0x000fe80000100a00 */
[----:B------:R-:W2:Y:S01]  /*739d0*/  LDL.LU.64 R6, [R1+0x548] ;  /* 0x0005480001067983 */ /* 0x000ea20000300a00 */
        /* <DEDUP_REMOVED lines=16> */
[----:B------:R-:W-:Y:S01]  /*73ae0*/  STL.64 [R1+0x1398], R178 ;  /* 0x001398b201007387 */ /* 0x000fe20000100a00 */
        /* <DEDUP_REMOVED lines=24> */
[----:B------:R-:W4:Y:S04]  /*73c70*/  LDL.LU.64 R170, [R1+0x528] ;  /* 0x0005280001aa7983 */ /* 0x000f280000300a00 */
[----:B------:R-:W4:Y:S04]  /*73c80*/  LDL.LU.64 R164, [R1+0x510] ;  /* 0x0005100001a47983 */ /* 0x000f280000300a00 */
        /* <DEDUP_REMOVED lines=22> */
[C---:B----4-:R-:W-:Y:S06]  /*73df0*/  HMMA.1688.F32.TF32 R168, R236.reuse, R28, R168 ;  /* 0x0000001ceca8723c */ /* 0x050fec00000810a8 */
[C---:B------:R-:W-:Y:S11]  /*73e00*/  HMMA.1688.F32.TF32 R164, R236.reuse, R24, R164 ;  /* 0x00000018eca4723c */ /* 0x040ff600000810a4 */
[----:B------:R1:W-:Y:S04]  /*73e10*/  STL.64 [R1+0x12d0], R172 ;  /* 0x0012d0ac01007387 */ /* 0x0003e80000100a00 */
[----:B------:R3:W-:Y:S04]  /*73e20*/  STL.64 [R1+0x12d8], R174 ;  /* 0x0012d8ae01007387 */ /* 0x0007e80000100a00 */
[----:B------:R4:W-:Y:S04]  /*73e30*/  STL.64 [R1+0x12c0], R168 ;  /* 0x0012c0a801007387 */ /* 0x0009e80000100a00 */
[----:B------:R4:W-:Y:S04]  /*73e40*/  STL.64 [R1+0x12c8], R170 ;  /* 0x0012c8aa01007387 */ /* 0x0009e80000100a00 */
[----:B------:R4:W-:Y:S04]  /*73e50*/  STL.64 [R1+0x12b0], R164 ;  /* 0x0012b0a401007387 */ /* 0x0009e80000100a00 */
[----:B------:R4:W-:Y:S01]  /*73e60*/  STL.64 [R1+0x12b8], R166 ;  /* 0x0012b8a601007387 */ /* 0x0009e20000100a00 */
[C---:B------:R-:W-:Y:S06]  /*73e70*/  HMMA.1688.F32.TF32 R160, R236.reuse, R20, R160 ;  /* 0x00000014eca0723c */ /* 0x040fec00000810a0 */
[----:B------:R-:W-:Y:S01]  /*73e80*/  HMMA.1688.F32.TF32 R156, R236, R16, R156 ;  /* 0x00000010ec9c723c */ /* 0x000fe2000008109c */
[----:B------:R-:W-:Y:S05]  /*73e90*/  LDS R236, [R0+UR7+0x42000] ;  /* 0x0420000700ec7984 */ /* 0x000fea0008000800 */
[C---:B------:R-:W-:Y:S06]  /*73ea0*/  HMMA.1688.F32.TF32 R152, R232.reuse, R112, R152 ;  /* 0x00000070e898723c */ /* 0x040fec0000081098 */
[C---:B------:R-:W-:Y:S06]  /*73eb0*/  HMMA.1688.F32.TF32 R148, R232.reuse, R108, R148 ;  /* 0x0000006ce894723c */ /* 0x040fec0000081094 */
[C---:B------:R-:W-:Y:S06]  /*73ec0*/  HMMA.1688.F32.TF32 R144, R232.reuse, R104, R144 ;  /* 0x00000068e890723c */ /* 0x040fec0000081090 */
[C---:B------:R-:W-:Y:S06]  /*73ed0*/  HMMA.1688.F32.TF32 R140, R232.reuse, R100, R140 ;  /* 0x00000064e88c723c */ /* 0x040fec000008108c */
        /* <DEDUP_REMOVED lines=58> */
[C---:B---3--:R-:W-:Y:S01]  /*74280*/  HMMA.1688.F32.TF32 R172, R232.reuse, R116, R172 ;  /* 0x00000074e8ac723c */ /* 0x048fe200000810ac */
[----:B------:R-:W-:Y:S05]  /*74290*/  STL.64 [R1+0x1230], R188 ;  /* 0x001230bc01007387 */ /* 0x000fea0000100a00 */
[C---:B----4-:R-:W-:Y:S01]  /*742a0*/  HMMA.1688.F32.TF32 R168, R232.reuse, R80, R168 ;  /* 0x00000050e8a8723c */ /* 0x050fe200000810a8 */
[----:B------:R1:W-:Y:S05]  /*742b0*/  STL.64 [R1+0x1238], R190 ;  /* 0x001238be01007387 */ /* 0x0003ea0000100a00 */
[C---:B------:R-:W-:Y:S01]  /*742c0*/  HMMA.1688.F32.TF32 R164, R232.reuse, R76, R164 ;  /* 0x0000004ce8a4723c */ /* 0x040fe200000810a4 */
[----:B-1----:R-:W3:Y:S05]  /*742d0*/  LDL.LU.64 R190, [R1+0x6be0] ;  /* 0x006be00001be7983 */ /* 0x002eea0000300a00 */
[C---:B--2---:R-:W-:Y:S01]  /*742e0*/  HMMA.1688.F32.TF32 R160, R232.reuse, R12, R160 ;  /* 0x0000000ce8a0723c */ /* 0x044fe200000810a0 */
[----:B------:R-:W3:Y:S05]  /*742f0*/  LDL.LU.64 R188, [R1+0x6bd8] ;  /* 0x006bd80001bc7983 */ /* 0x000eea0000300a00 */
[C---:B------:R-:W-:Y:S01]  /*74300*/  HMMA.1688.F32.TF32 R156, R232.reuse, R8, R156 ;  /* 0x00000008e89c723c */ /* 0x040fe2000008109c */
[----:B------:R-:W-:Y:S05]  /*74310*/  STL.64 [R1+0x1220], R248 ;  /* 0x001220f801007387 */ /* 0x000fea0000100a00 */
[C---:B------:R-:W-:Y:S01]  /*74320*/  HMMA.1688.F32.TF32 R152, R232.reuse, R72, R152 ;  /* 0x00000048e898723c */ /* 0x040fe20000081098 */
[----:B------:R-:W-:Y:S04]  /*74330*/  STL.64 [R1+0x1228], R250 ;  /* 0x001228fa01007387 */ /* 0x000fe80000100a00 */
[----:B------:R-:W-:Y:S01]  /*74340*/  STL.64 [R1+0x1210], R244 ;  /* 0x001210f401007387 */ /* 0x000fe20000100a00 */
[C---:B------:R-:W-:Y:S03]  /*74350*/  HMMA.1688.F32.TF32 R148, R232.reuse, R68, R148 ;  /* 0x00000044e894723c */ /* 0x040fe60000081094 */
[----:B------:R-:W-:Y:S04]  /*74360*/  STL.64 [R1+0x1218], R246 ;  /* 0x001218f601007387 */ /* 0x000fe80000100a00 */
[----:B------:R1:W-:Y:S01]  /*74370*/  STL.64 [R1+0x1200], R184 ;  /* 0x001200b801007387 */ /* 0x0003e20000100a00 */
[C---:B------:R-:W-:Y:S03]  /*74380*/  HMMA.1688.F32.TF32 R144, R232.reuse, R64, R144 ;  /* 0x00000040e890723c */ /* 0x040fe60000081090 */
[----:B------:R2:W-:Y:S04]  /*74390*/  STL.64 [R1+0x1208], R186 ;  /* 0x001208ba01007387 */ /* 0x0005e80000100a00 */
        /* <DEDUP_REMOVED lines=25> */
[----:B-1----:R-:W3:Y:S04]  /*74530*/  LDL.LU.64 R184, [R1+0x2590] ;  /* 0x0025900001b87983 */ /* 0x002ee80000300a00 */
[----:B------:R1:W-:Y:S04]  /*74540*/  STL.64 [R1+0x1140], R136 ;  /* 0x0011408801007387 */ /* 0x0003e80000100a00 */
[----:B------:R1:W-:Y:S04]  /*74550*/  STL.64 [R1+0x1148], R138 ;  /* 0x0011488a01007387 */ /* 0x0003e80000100a00 */
[----:B--2---:R-:W3:Y:S04]  /*74560*/  LDL.LU.64 R186, [R1+0x2598] ;  /* 0x0025980001ba7983 */ /* 0x004ee80000300a00 */
[----:B------:R2:W-:Y:S04]  /*74570*/  STL.64 [R1+0x1130], R4 ;  /* 0x0011300401007387 */ /* 0x0005e80000100a00 */
[----:B------:R2:W-:Y:S04]  /*74580*/  STL.64 [R1+0x1138], R6 ;  /* 0x0011380601007387 */ /* 0x0005e80000100a00 */
[----:B----4-:R-:W4:Y:S04]  /*74590*/  LDL.LU.64 R180, [R1+0x2580] ;  /* 0x0025800001b47983 */ /* 0x010f280000300a00 */
        /* <DEDUP_REMOVED lines=28> */
[----:B------:R-:W2:Y:S01]  /*74760*/  LDL.LU.64 R6, [R1+0x488] ;  /* 0x0004880001067983 */ /* 0x000ea20000300a00 */
[C---:B---3--:R-:W-:Y:S06]  /*74770*/  HMMA.1688.F32.TF32 R184, R232.reuse, R48, R184 ;  /* 0x00000030e8b8723c */ /* 0x048fec00000810b8 */
[C---:B----4-:R-:W-:Y:S06]  /*74780*/  HMMA.1688.F32.TF32 R180, R232.reuse, R44, R180 ;  /* 0x0000002ce8b4723c */ /* 0x050fec00000810b4 */
[C---:B------:R-:W-:Y:S06]  /*74790*/  HMMA.1688.F32.TF32 R176, R232.reuse, R40, R176 ;  /* 0x00000028e8b0723c */ /* 0x040fec00000810b0 */
[C---:B------:R-:W-:Y:S05]  /*747a0*/  HMMA.1688.F32.TF32 R172, R232.reuse, R36, R172 ;  /* 0x00000024e8ac723c */ /* 0x040fea00000810ac */
[----:B------:R-:W-:Y:S01]  /*747b0*/  STL.64 [R1+0x1120], R184 ;  /* 0x001120b801007387 */ /* 0x000fe20000100a00 */
[C---:B------:R-:W-:Y:S03]  /*747c0*/  HMMA.1688.F32.TF32 R136, R232.reuse, R32, R136 ;  /* 0x00000020e888723c */ /* 0x040fe60000081088 */
[----:B------:R1:W-:Y:S03]  /*747d0*/  STL.64 [R1+0x1128], R186 ;  /* 0x001128ba01007387 */ /* 0x0003e60000100a00 */
[C---:B------:R-:W-:Y:S01]  /*747e0*/  HMMA.1688.F32.TF32 R140, R232.reuse, R28, R140 ;  /* 0x0000001ce88c723c */ /* 0x040fe2000008108c */
[----:B-1----:R-:W3:Y:S05]  /*747f0*/  LDL.LU.64 R186, [R1+0x6bd0] ;  /* 0x006bd00001ba7983 */ /* 0x002eea0000300a00 */
[C---:B------:R-:W-:Y:S01]  /*74800*/  HMMA.1688.F32.TF32 R144, R232.reuse, R24, R144 ;  /* 0x00000018e890723c */ /* 0x040fe20000081090 */
[----:B------:R-:W3:Y:S04]  /*74810*/  LDL.LU.64 R184, [R1+0x6bc8] ;  /* 0x006bc80001b87983 */ /* 0x000ee80000300a00 */
[----:B------:R-:W-:Y:S01]  /*74820*/  STL.64 [R1+0x1110], R180 ;  /* 0x001110b401007387 */ /* 0x000fe20000100a00 */
[C---:B------:R-:W-:Y:S03]  /*74830*/  HMMA.1688.F32.TF32 R148, R232.reuse, R20, R148 ;  /* 0x00000014e894723c */ /* 0x040fe60000081094 */
[----:B------:R1:W-:Y:S03]  /*74840*/  STL.64 [R1+0x1118], R182 ;  /* 0x001118b601007387 */ /* 0x0003e60000100a00 */
[----:B------:R-:W-:Y:S01]  /*74850*/  HMMA.1688.F32.TF32 R232, R232, R16, R152 ;  /* 0x00000010e8e8723c */ /* 0x000fe20000081098 */
[----:B-1----:R-:W4:Y:S04]  /*74860*/  LDL.LU.64 R182, [R1+0x6bc0] ;  /* 0x006bc00001b67983 */ /* 0x002f280000300a00 */
[----:B------:R-:W4:Y:S04]  /*74870*/  LDL.LU.64 R180, [R1+0x6bb8] ;  /* 0x006bb80001b47983 */ /* 0x000f280000300a00 */
[----:B------:R-:W-:Y:S04]  /*74880*/  STL.64 [R1+0x1100], R176 ;  /* 0x001100b001007387 */ /* 0x000fe80000100a00 */
[----:B------:R1:W-:Y:S04]  /*74890*/  STL.64 [R1+0x1108], R178 ;  /* 0x001108b201007387 */ /* 0x0003e80000100a00 */
[----:B-1----:R-:W3:Y:S04]  /*748a0*/  LDL.LU.64 R178, [R1+0x6bb0] ;  /* 0x006bb00001b27983 */ /* 0x002ee80000300a00 */
[----:B------:R-:W3:Y:S04]  /*748b0*/  LDL.LU.64 R176, [R1+0x6ba8] ;  /* 0x006ba80001b07983 */ /* 0x000ee80000300a00 */
[----:B------:R-:W-:Y:S04]  /*748c0*/  STL.64 [R1+0x10f0], R172 ;  /* 0x0010f0ac01007387 */ /* 0x000fe80000100a00 */
[----:B------:R1:W-:Y:S04]  /*748d0*/  STL.64 [R1+0x10f8], R174 ;  /* 0x0010f8ae01007387 */ /* 0x0003e80000100a00 */
[----:B-1----:R-:W4:Y:S04]  /*748e0*/  LDL.LU.64 R174, [R1+0x6ba0] ;  /* 0x006ba00001ae7983 */ /* 0x002f280000300a00 */
[----:B------:R-:W4:Y:S04]  /*748f0*/  LDL.LU.64 R172, [R1+0x6b98] ;  /* 0x006b980001ac7983 */ /* 0x000f280000300a00 */
        /* <DEDUP_REMOVED lines=16> */
[----:B------:R-:W4:Y:S04]  /*74a00*/  LDL.LU.64 R154, [R1+0x6b50] ;  /* 0x006b5000019a7983 */ /* 0x000f280000300a00 */
[----:B------:R-:W4:Y:S04]  /*74a10*/  LDL.LU.64 R152, [R1+0x6b48] ;  /* 0x006b480001987983 */ /* 0x000f280000300a00 */
[----:B------:R1:W-:Y:S04]  /*74a20*/  STL.64 [R1+0x1090], R232 ;  /* 0x001090e801007387 */ /* 0x0003e80000100a00 */
[----:B------:R2:W-:Y:S04]  /*74a30*/  STL.64 [R1+0x1098], R234 ;  /* 0x001098ea01007387 */ /* 0x0005e80000100a00 */
[----:B-1----:R-:W3:Y:S04]  /*74a40*/  LDL.LU.64 R232, [R1+0x4b0] ;  /* 0x0004b00001e87983 */ /* 0x002ee80000300a00 */
[----:B--2---:R-:W3:Y:S01]  /*74a50*/  LDL.LU.64 R234, [R1+0x4b8] ;  /* 0x0004b80001ea7983 */ /* 0x004ee20000300a00 */
[----:B------:R-:W-:-:S02]  /*74a60*/  LOP3.LUT R238, R0, 0x40, RZ, 0x3c, !PT ;  /* 0x0000004000ee7812 */ /* 0x000fc400078e3cff */
[----:B------:R-:W-:-:S03]  /*74a70*/  LOP3.LUT R239, R0, 0x60, RZ, 0x3c, !PT ;  /* 0x0000006000ef7812 */ /* 0x000fc600078e3cff */
[----:B------:R-:W-:Y:S04]  /*74a80*/  LDS R240, [R238+UR7+0x40180] ;  /* 0x04018007eef07984 */ /* 0x000fe80008000800 */
[----:B------:R-:W-:Y:S04]  /*74a90*/  LDS R242, [R238+UR7+0x41180] ;  /* 0x04118007eef27984 */ /* 0x000fe80008000800 */
[----:B------:R-:W-:Y:S04]  /*74aa0*/  LDS R241, [R239+UR7+0x40180] ;  /* 0x04018007eff17984 */ /* 0x000fe80008000800 */
[----:B------:R-:W1:Y:S02]  /*74ab0*/  LDS R243, [R239+UR7+0x41180] ;  /* 0x04118007eff37984 */ /* 0x000e640008000800 */
[C---:B-1----:R-:W-:Y:S06]  /*74ac0*/  HMMA.1688.F32.TF32 R156, R240.reuse, R112, R156 ;  /* 0x00000070f09c723c */ /* 0x042fec000008109c */
[C---:B------:R-:W-:Y:S06]  /*74ad0*/  HMMA.1688.F32.TF32 R160, R240.reuse, R108, R160 ;  /* 0x0000006cf0a0723c */ /* 0x040fec00000810a0 */
[C---:B------:R-:W-:Y:S06]  /*74ae0*/  HMMA.1688.F32.TF32 R164, R240.reuse, R104, R164 ;  /* 0x00000068f0a4723c */ /* 0x040fec00000810a4 */
[C---:B------:R-:W-:Y:S05]  /*74af0*/  HMMA.1688.F32.TF32 R168, R240.reuse, R100, R168 ;  /* 0x00000064f0a8723c */ /* 0x040fea00000810a8 */
[----:B------:R-:W-:Y:S04]  /*74b00*/  STL.64 [R1+0x1080], R156 ;  /* 0x0010809c01007387 */ /* 0x000fe80000100a00 */
[----:B------:R1:W-:Y:S04]  /*74b10*/  STL.64 [R1+0x1088], R158 ;  /* 0x0010889e01007387 */ /* 0x0003e80000100a00 */
[----:B-1----:R-:W2:Y:S04]  /*74b20*/  LDL.LU.64 R158, [R1+0x6b40] ;  /* 0x006b4000019e7983 */ /* 0x002ea80000300a00 */
[----:B------:R-:W2:Y:S04]  /*74b30*/  LDL.LU.64 R156, [R1+0x6b38] ;  /* 0x006b3800019c7983 */ /* 0x000ea80000300a00 */
[----:B------:R-:W-:Y:S04]  /*74b40*/  STL.64 [R1+0x1070], R160 ;  /* 0x001070a001007387 */ /* 0x000fe80000100a00 */
[----:B------:R1:W-:Y:S01]  /*74b50*/  STL.64 [R1+0x1078], R162 ;  /* 0x001078a201007387 */ /* 0x0003e20000100a00 */
[C---:B------:R-:W-:Y:S03]  /*74b60*/  HMMA.1688.F32.TF32 R248, R240.reuse, R92, R248 ;  /* 0x0000005cf0f8723c */ /* 0x040fe600000810f8 */
        /* <DEDUP_REMOVED lines=8> */
[----:B------:R1:W-:Y:S04]  /*74bf0*/  STL.64 [R1+0x1058], R170 ;  /* 0x001058aa01007387 */ /* 0x0003e80000100a00 */
[----:B-1----:R-:W2:Y:S04]  /*74c00*/  LDL.LU.64 R170, [R1+0x6b10] ;  /* 0x006b100001aa7983 */ /* 0x002ea80000300a00 */
[----:B------:R-:W2:Y:S01]  /*74c10*/  LDL.LU.64 R168, [R1+0x6b08] ;  /* 0x006b080001a87983 */ /* 0x000ea20000300a00 */
[C---:B------:R-:W-:Y:S06]  /*74c20*/  HMMA.1688.F32.TF32 R228, R240.reuse, R132, R228 ;  /* 0x00000084f0e4723c */ /* 0x040fec00000810e4 */
[C---:B------:R-:W-:Y:S06]  /*74c30*/  HMMA.1688.F32.TF32 R216, R240.reuse, R120, R216 ;  /* 0x00000078f0d8723c */ /* 0x040fec00000810d8 */
[C---:B------:R-:W-:Y:S06]  /*74c40*/  HMMA.1688.F32.TF32 R212, R240.reuse, R116, R212 ;  /* 0x00000074f0d4723c */ /* 0x040fec00000810d4 */
[----:B---3--:R-:W-:-:S15]  /*74c50*/  HMMA.1688.F32.TF32 R232, R240, R96, R232 ;  /* 0x00000060f0e8723c */ /* 0x008fde00000810e8 */
[----:B------:R-:W-:-:S08]  /*74c60*/  NOP ;  /* 0x0000000000007918 */ /* 0x000fd00000000000 */
[----:B------:R-:W-:Y:S04]  /*74c70*/  STL.64 [R1+0x1040], R232 ;  /* 0x001040e801007387 */ /* 0x000fe80000100a00 */
[----:B------:R1:W-:Y:S02]  /*74c80*/  STL.64 [R1+0x1048], R234 ;  /* 0x001048ea01007387 */ /* 0x0003e40000100a00 */
[----:B-1----:R-:W-:Y:S02]  /*74c90*/  HMMA.1688.F32.TF32 R232, R240, R88, R244 ;  /* 0x00000058f0e8723c */ /* 0x002fe400000810f4 */
[----:B------:R-:W-:Y:S04]  /*74ca0*/  STL.64 [R1+0x1030], R248 ;  /* 0x001030f801007387 */ /* 0x000fe80000100a00 */
[----:B------:R-:W-:-:S15]  /*74cb0*/  STL.64 [R1+0x1038], R250 ;  /* 0x001038fa01007387 */ /* 0x000fde0000100a00 */
[----:B------:R-:W-:-:S02]  /*74cc0*/  NOP ;  /* 0x0000000000007918 */ /* 0x000fc40000000000 */
[----:B------:R-:W-:Y:S04]  /*74cd0*/  STL.64 [R1+0x1020], R232 ;  /* 0x001020e801007387 */ /* 0x000fe80000100a00 */
[----:B------:R-:W-:Y:S04]  /*74ce0*/  STL.64 [R1+0x1028], R234 ;  /* 0x001028ea01007387 */ /* 0x000fe80000100a00 */
[----:B------:R-:W-:Y:S04]  /*74cf0*/  STL.64 [R1+0x1010], R4 ;  /* 0x0010100401007387 */ /* 0x000fe80000100a00 */
[----:B------:R1:W-:Y:S01]  /*74d00*/  STL.64 [R1+0x1018], R6 ;  /* 0x0010180601007387 */ /* 0x0003e20000100a00 */
[----:B------:R-:W-:Y:S01]  /*74d10*/  HMMA.1688.F32.TF32 R204, R240, R76, R204 ;  /* 0x0000004cf0cc723c */ /* 0x000fe200000810cc */
[----:B------:R-:W-:-:S02]  /*74d20*/  LOP3.LUT R237, R0, 0x20, RZ, 0x3c, !PT ;  /* 0x0000002000ed7812 */ /* 0x000fc400078e3cff */
[----:B------:R-:W-:Y:S03]  /*74d30*/  LDS R232, [R238+UR7+0x40380] ;  /* 0x04038007eee87984 */ /* 0x000fe60008000800 */
[C---:B------:R-:W-:Y:S01]  /*74d40*/  HMMA.1688.F32.TF32 R200, R240.reuse, R12, R200 ;  /* 0x0000000cf0c8723c */ /* 0x040fe200000810c8 */
[----:B------:R-:W-:Y:S04]  /*74d50*/  LDS R234, [R238+UR7+0x41380] ;  /* 0x04138007eeea7984 */ /* 0x000fe80008000800 */
[----:B------:R-:W-:Y:S01]  /*74d60*/  LDS R233, [R239+UR7+0x40380] ;  /* 0x04038007efe97984 */ /* 0x000fe20008000800 */
[C---:B-1----:R-:W-:Y:S03]  /*74d70*/  HMMA.1688.F32.TF32 R4, R240.reuse, R128, R224 ;  /* 0x00000080f004723c */ /* 0x042fe600000810e0 */
[----:B------:R-:W-:Y:S04]  /*74d80*/  STL.64 [R1+0x1000], R228 ;  /* 0x001000e401007387 */ /* 0x000fe80000100a00 */
[----:B------:R-:W-:Y:S01]  /*74d90*/  STL.64 [R1+0x1008], R230 ;  /* 0x001008e601007387 */ /* 0x000fe20000100a00 */
[C---:B------:R-:W-:Y:S03]  /*74da0*/  HMMA.1688.F32.TF32 R176, R240.reuse, R56, R176 ;  /* 0x00000038f0b0723c */ /* 0x040fe600000810b0 */
[----:B------:R-:W-:Y:S03]  /*74db0*/  LDS R224, [R0+UR7+0x40200] ;  /* 0x0402000700e07984 */ /* 0x000fe60008000800 */
[C---:B----4-:R-:W-:Y:S01]  /*74dc0*/  HMMA.1688.F32.TF32 R144, R240.reuse, R40, R144 ;  /* 0x00000028f090723c */ /* 0x050fe20000081090 */
[----:B------:R-:W-:Y:S04]  /*74dd0*/  LDS R226, [R0+UR7+0x41200] ;  /* 0x0412000700e27984 */ /* 0x000fe80008000800 */
[----:B------:R-:W-:Y:S04]  /*74de0*/  LDS R225, [R237+UR7+0x40200] ;  /* 0x04020007ede17984 */ /* 0x000fe80008000800 */
[----:B------:R-:W-:Y:S04]  /*74df0*/  STL.64 [R1+0xff0], R4 ;  /* 0x000ff00401007387 */ /* 0x000fe80000100a00 */
[----:B------:R1:W-:Y:S04]  /*74e00*/  STL.64 [R1+0xff8], R6 ;  /* 0x000ff80601007387 */ /* 0x0003e80000100a00 */
[----:B------:R-:W3:Y:S04]  /*74e10*/  LDS R227, [R237+UR7+0x41200] ;  /* 0x04120007ede37984 */ /* 0x000ee80008000800 */
[----:B------:R-:W-:Y:S01]  /*74e20*/  LDS R228, [R238+UR7+0x40200] ;  /* 0x04020007eee47984 */ /* 0x000fe20008000800 */
[C---:B-1----:R-:W-:Y:S03]  /*74e30*/  HMMA.1688.F32.TF32 R4, R240.reuse, R124, R220 ;  /* 0x0000007cf004723c */ /* 0x042fe600000810dc */
[----:B------:R-:W-:Y:S04]  /*74e40*/  LDS R230, [R238+UR7+0x41200] ;  /* 0x04120007eee67984 */ /* 0x000fe80008000800 */
[----:B------:R-:W-:Y:S04]  /*74e50*/  LDS R229, [R239+UR7+0x40200] ;  /* 0x04020007efe57984 */ /* 0x000fe80008000800 */
[----:B------:R-:W1:Y:S04]  /*74e60*/  LDS R231, [R239+UR7+0x41200] ;  /* 0x04120007efe77984 */ /* 0x000e680008000800 */
[----:B------:R-:W-:Y:S08]  /*74e70*/  LDS R235, [R239+UR7+0x41380] ;  /* 0x04138007efeb7984 */ /* 0x000ff00008000800 */
[----:B------:R-:W-:Y:S04]  /*74e80*/  STL.64 [R1+0xfe0], R4 ;  /* 0x000fe00401007387 */ /* 0x000fe80000100a00 */
[----:B------:R4:W-:Y:S02]  /*74e90*/  STL.64 [R1+0xfe8], R6 ;  /* 0x000fe80601007387 */ /* 0x0009e40000100a00 */
[C---:B----4-:R-:W-:Y:S02]  /*74ea0*/  HMMA.1688.F32.TF32 R4, R240.reuse, R80, R208 ;  /* 0x00000050f004723c */ /* 0x050fe400000810d0 */
[----:B------:R-:W-:Y:S04]  /*74eb0*/  STL.64 [R1+0xfd0], R216 ;  /* 0x000fd0d801007387 */ /* 0x000fe80000100a00 */
[----:B------:R-:W-:Y:S04]  /*74ec0*/  STL.64 [R1+0xfd8], R218 ;  /* 0x000fd8da01007387 */ /* 0x000fe80000100a00 */
[----:B------:R-:W-:Y:S04]  /*74ed0*/  STL.64 [R1+0xfc0], R212 ;  /* 0x000fc0d401007387 */ /* 0x000fe80000100a00 */
[----:B------:R-:W-:Y:S09]  /*74ee0*/  STL.64 [R1+0xfc8], R214 ;  /* 0x000fc8d601007387 */ /* 0x000ff20000100a00 */
[----:B------:R-:W-:Y:S04]  /*74ef0*/  STL.64 [R1+0xfb0], R4 ;  /* 0x000fb00401007387 */ /* 0x000fe80000100a00 */
[----:B------:R4:W-:Y:S02]  /*74f00*/  STL.64 [R1+0xfb8], R6 ;  /* 0x000fb80601007387 */ /* 0x0009e40000100a00 */
[C---:B----4-:R-:W-:Y:S06]  /*74f10*/  HMMA.1688.F32.TF32 R4, R240.reuse, R8, R196 ;  /* 0x00000008f004723c */ /* 0x050fec00000810c4 */
[C---:B------:R-:W-:Y:S06]  /*74f20*/  HMMA.1688.F32.TF32 R196, R240.reuse, R72, R192 ;  /* 0x00000048f0c4723c */ /* 0x040fec00000810c0 */
[C---:B------:R-:W-:Y:S01]  /*74f30*/  HMMA.1688.F32.TF32 R192, R240.reuse, R68, R188 ;  /* 0x00000044f0c0723c */ /* 0x040fe200000810bc */
[----:B------:R-:W-:Y:S04]  /*74f40*/  STL.64 [R1+0xfa0], R204 ;  /* 0x000fa0cc01007387 */ /* 0x000fe80000100a00 */
[----:B------:R-:W-:Y:S04]  /*74f50*/  STL.64 [R1+0xfa8], R206 ;  /* 0x000fa8ce01007387 */ /* 0x000fe80000100a00 */
[----:B------:R-:W-:Y:S04]  /*74f60*/  STL.64 [R1+0xf90], R200 ;  /* 0x000f90c801007387 */ /* 0x000fe80000100a00 */
[----:B------:R-:W-:Y:S04]  /*74f70*/  STL.64 [R1+0xf98], R202 ;  /* 0x000f98ca01007387 */ /* 0x000fe80000100a00 */
[----:B------:R-:W-:Y:S04]  /*74f80*/  STL.64 [R1+0xf80], R4 ;  /* 0x000f800401007387 */ /* 0x000fe80000100a00 */
[----:B------:R4:W-:Y:S04]  /*74f90*/  STL.64 [R1+0xf88], R6 ;  /* 0x000f880601007387 */ /* 0x0009e80000100a00 */
[----:B------:R-:W-:Y:S04]  /*74fa0*/  STL.64 [R1+0xf70], R196 ;  /* 0x000f70c401007387 */ /* 0x000fe80000100a00 */
[----:B------:R-:W-:Y:S04]  /*74fb0*/  STL.64 [R1+0xf78], R198 ;  /* 0x000f78c601007387 */ /* 0x000fe80000100a00 */
[----:B------:R-:W3:Y:S01]  /*74fc0*/  LDL.LU.64 R188, [R1+0x2830] ;  /* 0x0028300001bc7983 */ /* 0x000ee20000300a00 */
[----:B----4-:R-:W-:Y:S03]  /*74fd0*/  HMMA.1688.F32.TF32 R4, R240, R64, R184 ;  /* 0x00000040f004723c */ /* 0x010fe600000810b8 */
[----:B------:R-:W-:Y:S04]  /*74fe0*/  STL.64 [R1+0xf60], R192 ;  /* 0x000f60c001007387 */ /* 0x000fe80000100a00 */
[----:B------:R-:W-:Y:S04]  /*74ff0*/  STL.64 [R1+0xf68], R194 ;  /* 0x000f68c201007387 */ /* 0x000fe80000100a00 */
[----:B------:R-:W3:-:S12]  /*75000*/  LDL.LU.64 R190, [R1+0x2838] ;  /* 0x0028380001be7983 */ /* 0x000ed80000300a00 */
[----:B------:R4:W-:Y:S04]  /*75010*/  STL.64 [R1+0xf50], R4 ;  /* 0x000f500401007387 */ /* 0x0009e80000100a00 */
[----:B------:R2:W-:Y:S04]  /*75020*/  STL.64 [R1+0xf58], R6 ;  /* 0x000f580601007387 */ /* 0x0005e80000100a00 */
[----:B----4-:R-:W4:Y:S04]  /*75030*/  LDL.LU.64 R4, [R1+0x2810] ;  /* 0x0028100001047983 */ /* 0x010f280000300a00 */
[----:B--2---:R-:W4:Y:S01]  /*75040*/  LDL.LU.64 R6, [R1+0x2818] ;  /* 0x0028180001067983 */ /* 0x004f220000300a00 */
[----:B------:R-:W-:Y:S03]  /*75050*/  HMMA.1688.F32.TF32 R184, R240, R60, R180 ;  /* 0x0000003cf0b8723c */ /* 0x000fe600000810b4 */
[----:B------:R-:W2:-:S15]  /*75060*/  LDL.LU.64 R180, [R1+0x2800] ;  /* 0x0028000001b47983 */ /* 0x000e9e0000300a00 */
[----:B------:R-:W-:-:S05]  /*75070*/  NOP ;  /* 0x0000000000007918 */ /* 0x000fca0000000000 */
[----:B------:R-:W-:Y:S04]  /*75080*/  STL.64 [R1+0xf40], R184 ;  /* 0x000f40b801007387 */ /* 0x000fe80000100a00 */
[----:B------:R-:W-:Y:S04]  /*75090*/  STL.64 [R1+0xf48], R186 ;  /* 0x000f48ba01007387 */ /* 0x000fe80000100a00 */
[----:B------:R-:W2:Y:S04]  /*750a0*/  LDL.LU.64 R182, [R1+0x2808] ;  /* 0x0028080001b67983 */ /* 0x000ea80000300a00 */
[----:B------:R-:W-:Y:S04]  /*750b0*/  STL.64 [R1+0xf30], R176 ;  /* 0x000f30b001007387 */ /* 0x000fe80000100a00 */
[----:B------:R1:W-:Y:S02]  /*750c0*/  STL.64 [R1+0xf38], R178 ;  /* 0x000f38b201007387 */ /* 0x0003e40000100a00 */
[C---:B-1----:R-:W-:Y:S06]  /*750d0*/  HMMA.1688.F32.TF32 R176, R240.reuse, R52, R172 ;  /* 0x00000034f0b0723c */ /* 0x042fec00000810ac */
[C---:B------:R-:W-:Y:S06]  /*750e0*/  HMMA.1688.F32.TF32 R172, R240.reuse, R48, R136 ;  /* 0x00000030f0ac723c */ /* 0x040fec0000081088 */
[C---:B------:R-:W-:Y:S11]  /*750f0*/  HMMA.1688.F32.TF32 R136, R240.reuse, R44, R140 ;  /* 0x0000002cf088723c */ /* 0x040ff6000008108c */
[----:B------:R-:W-:Y:S04]  /*75100*/  STL.64 [R1+0xf20], R176 ;  /* 0x000f20b001007387 */ /* 0x000fe80000100a00 */
[----:B------:R-:W-:Y:S04]  /*75110*/  STL.64 [R1+0xf28], R178 ;  /* 0x000f28b201007387 */ /* 0x000fe80000100a00 */
[----:B------:R-:W-:Y:S04]  /*75120*/  STL.64 [R1+0xf10], R172 ;  /* 0x000f10ac01007387 */ /* 0x000fe80000100a00 */
[----:B------:R-:W-:Y:S04]  /*75130*/  STL.64 [R1+0xf18], R174 ;  /* 0x000f18ae01007387 */ /* 0x000fe80000100a00 */
[----:B------:R1:W-:Y:S01]  /*75140*/  STL.64 [R1+0xf00], R136 ;  /* 0x000f008801007387 */ /* 0x0003e20000100a00 */
[C---:B------:R-:W-:Y:S03]  /*75150*/  HMMA.1688.F32.TF32 R140, R240.reuse, R36, R148 ;  /* 0x00000024f08c723c */ /* 0x040fe60000081094 */
[----:B------:R1:W-:Y:S04]  /*75160*/  STL.64 [R1+0xf08], R138 ;  /* 0x000f088a01007387 */ /* 0x0003e80000100a00 */
[----:B-1----:R-:W2:Y:S04]  /*75170*/  LDL.LU.64 R136, [R1+0x27f0] ;  /* 0x0027f00001887983 */ /* 0x002ea80000300a00 */
[----:B------:R-:W-:Y:S04]  /*75180*/  STL.64 [R1+0xef0], R144 ;  /* 0x000ef09001007387 */ /* 0x000fe80000100a00 */
[----:B------:R-:W-:Y:S04]  /*75190*/  STL.64 [R1+0xef8], R146 ;  /* 0x000ef89201007387 */ /* 0x000fe80000100a00 */
[----:B------:R-:W2:Y:S04]  /*751a0*/  LDL.LU.64 R138, [R1+0x27f8] ;  /* 0x0027f800018a7983 */ /* 0x000ea80000300a00 */
[----:B------:R1:W-:Y:S04]  /*751b0*/  STL.64 [R1+0xee0], R140 ;  /* 0x000ee08c01007387 */ /* 0x0003e80000100a00 */
[----:B------:R1:W-:Y:S04]  /*751c0*/  STL.64 [R1+0xee8], R142 ;  /* 0x000ee88e01007387 */ /* 0x0003e80000100a00 */
[----:B-1----:R-:W2:Y:S04]  /*751d0*/  LDL.LU.64 R140, [R1+0x27e0] ;  /* 0x0027e000018c7983 */ /* 0x002ea80000300a00 */
[----:B------:R-:W2:Y:S01]  /*751e0*/  LDL.LU.64 R142, [R1+0x27e8] ;  /* 0x0027e800018e7983 */ /* 0x000ea20000300a00 */
[C---:B------:R-:W-:Y:S06]  /*751f0*/  HMMA.1688.F32.TF32 R144, R240.reuse, R32, R152 ;  /* 0x00000020f090723c */ /* 0x040fec0000081098 */
[C---:B------:R-:W-:Y:S06]  /*75200*/  HMMA.1688.F32.TF32 R152, R240.reuse, R28, R156 ;  /* 0x0000001cf098723c */ /* 0x040fec000008109c */
[C---:B------:R-:W-:Y:S11]  /*75210*/  HMMA.1688.F32.TF32 R148, R240.reuse, R24, R160 ;  /* 0x00000018f094723c */ /* 0x040ff600000810a0 */
[----:B------:R-:W-:Y:S04]  /*75220*/  STL.64 [R1+0xed0], R144 ;  /* 0x000ed09001007387 */ /* 0x000fe80000100a00 */
[----:B------:R1:W-:Y:S02]  /*75230*/  STL.64 [R1+0xed8], R146 ;  /* 0x000ed89201007387 */ /* 0x0003e40000100a00 */
[C---:B-1----:R-:W-:Y:S06]  /*75240*/  HMMA.1688.F32.TF32 R144, R240.reuse, R20, R164 ;  /* 0x00000014f090723c */ /* 0x042fec00000810a4 */
[----:B------:R-:W-:Y:S01]  /*75250*/  HMMA.1688.F32.TF32 R240, R240, R16, R168 ;  /* 0x00000010f0f0723c */ /* 0x000fe200000810a8 */
[----:B------:R-:W-:Y:S04]  /*75260*/  STL.64 [R1+0xda0], R152 ;  /* 0x000da09801007387 */ /* 0x000fe80000100a00 */
[----:B------:R-:W-:Y:S04]  /*75270*/  STL.64 [R1+0xda8], R154 ;  /* 0x000da89a01007387 */ /* 0x000fe80000100a00 */
[----:B------:R1:W-:Y:S04]  /*75280*/  STL.64 [R1+0xd90], R148 ;  /* 0x000d909401007387 */ /* 0x0003e80000100a00 */
[----:B------:R1:W-:Y:S10]  /*75290*/  STL.64 [R1+0xd98], R150 ;  /* 0x000d989601007387 */ /* 0x0003f40000100a00 */
[----:B------:R-:W-:Y:S04]  /*752a0*/  STL.64 [R1+0x6880], R242 ;  /* 0x006880f201007387 */ /* 0x000fe80000100a00 */
[----:B------:R-:W-:Y:S04]  /*752b0*/  STL.64 [R1+0xd30], R144 ;  /* 0x000d309001007387 */ /* 0x000fe80000100a00 */
[----:B------:R3:W-:Y:S04]  /*752c0*/  STL.64 [R1+0xd38], R146 ;  /* 0x000d389201007387 */ /* 0x0007e80000100a00 */
[----:B------:R-:W-:Y:S04]  /*752d0*/  STL.64 [R1+0x6878], R240 ;  /* 0x006878f001007387 */ /* 0x000fe80000100a00 */
[----:B-1----:R-:W2:Y:S04]  /*752e0*/  LDL.LU.64 R148, [R1+0x27d0] ;  /* 0x0027d00001947983 */ /* 0x002ea80000300a00 */
[----:B------:R-:W2:Y:S01]  /*752f0*/  LDL.LU.64 R150, [R1+0x27d8] ;  /* 0x0027d80001967983 */ /* 0x000ea20000300a00 */
[----:B---3--:R-:W-:-:S15]  /*75300*/  HMMA.1688.F32.TF32 R144, R224, R112, R188 ;  /* 0x00000070e090723c */ /* 0x008fde00000810bc */
[----:B------:R-:W-:-:S08]  /*75310*/  NOP ;  /* 0x0000000000007918 */ /* 0x000fd00000000000 */
[----:B------:R-:W-:Y:S04]  /*75320*/  STL.64 [R1+0xd20], R144 ;  /* 0x000d209001007387 */ /* 0x000fe80000100a00 */
[----:B------:R4:W-:Y:S02]  /*75330*/  STL.64 [R1+0xd28], R146 ;  /* 0x000d289201007387 */ /* 0x0009e40000100a00 */
[----:B----4-:R-:W-:Y:S02]  /*75340*/  HMMA.1688.F32.TF32 R144, R224, R108, R4 ;  /* 0x0000006ce090723c */ /* 0x010fe40000081004 */
[----:B------:R-:W3:Y:S04]  /*75350*/  LDL.LU.64 R4, [R1+0x27c0] ;  /* 0x0027c00001047983 */ /* 0x000ee80000300a00 */
[----:B------:R-:W3:-:S15]  /*75360*/  LDL.LU.64 R6, [R1+0x27c8] ;  /* 0x0027c80001067983 */ /* 0x000ede0000300a00 */
[----:B------:R-:W-:-:S02]  /*75370*/  NOP ;  /* 0x0000000000007918 */ /* 0x000fc40000000000 */
[----:B------:R-:W-:Y:S04]  /*75380*/  STL.64 [R1+0xd10], R144 ;  /* 0x000d109001007387 */ /* 0x000fe80000100a00 */
[----:B------:R2:W-:Y:S04]  /*75390*/  STL.64 [R1+0xd18], R146 ;  /* 0x000d189201007387 */ /* 0x0005e80000100a00 */
[----:B------:R-:W4:Y:S04]  /*753a0*/  LDL.LU.64 R160, [R1+0x27b0] ;  /* 0x0027b00001a07983 */ /* 0x000f280000300a00 */
[----:B------:R-:W4:Y:S01]  /*753b0*/  LDL.LU.64 R162, [R1+0x27b8] ;  /* 0x0027b80001a27983 */ /* 0x000f220000300a00 */
[----:B--2---:R-:W-:-:S15]  /*753c0*/  HMMA.1688.F32.TF32 R144, R224, R104, R180 ;  /* 0x00000068e090723c */ /* 0x004fde00000810b4 */
[----:B------:R-:W-:-:S09]  /*753d0*/  NOP ;  /* 0x0000000000007918 */ /* 0x000fd20000000000 */
[----:B------:R-:W-:Y:S02]  /*753e0*/  IMAD.MOV.U32 R240, RZ, RZ, R147 ;  /* 0x000000fffff07224 */ /* 0x000fe400078e0093 */
[----:B------:R-:W-:Y:S02]  /*753f0*/  IMAD.MOV.U32 R242, RZ, RZ, R145 ;  /* 0x000000fffff27224 */ /* 0x000fe400078e0091 */
[----:B------:R-:W-:Y:S02]  /*75400*/  IMAD.MOV.U32 R243, RZ, RZ, R144 ;  /* 0x000000fffff37224 */ /* 0x000fe400078e0090 */
[----:B------:R-:W-:Y:S01]  /*75410*/  IMAD.MOV.U32 R241, RZ, RZ, R146 ;  /* 0x000000fffff17224 */ /* 0x000fe200078e0092 */
[----:B------:R-:W-:Y:S04]  /*75420*/  STL [R1+0x6894], R240 ;  /* 0x006894f001007387 */ /* 0x000fe80000100800 */
[----:B------:R-:W-:Y:S04]  /*75430*/  STL [R1+0x6890], R242 ;  /* 0x006890f201007387 */ /* 0x000fe80000100800 */
[----:B------:R-:W-:Y:S04]  /*75440*/  STL [R1+0x688c], R243 ;  /* 0x00688cf301007387 */ /* 0x000fe80000100800 */
[----:B------:R-:W-:Y:S01]  /*75450*/  STL [R1+0x6888], R241 ;  /* 0x006888f101007387 */ /* 0x000fe20000100800 */
[C---:B------:R-:W-:Y:S03]  /*75460*/  HMMA.1688.F32.TF32 R144, R224.reuse, R100, R136 ;  /* 0x00000064e090723c */ /* 0x040fe60000081088 */
[----:B------:R-:W2:Y:S04]  /*75470*/  LDL.LU.64 R136, [R1+0x27a0] ;  /* 0x0027a00001887983 */ /* 0x000ea80000300a00 */
[----:B------:R-:W2:Y:S01]  /*75480*/  LDL.LU.64 R138, [R1+0x27a8] ;  /* 0x0027a800018a7983 */ /* 0x000ea20000300a00 */
[----:B------:R-:W-:-:S15]  /*75490*/  HMMA.1688.F32.TF32 R140, R224, R96, R140 ;  /* 0x00000060e08c723c */ /* 0x000fde000008108c */
[----:B------:R1:W-:Y:S04]  /*754a0*/  STL.64 [R1+0xcf0], R144 ;  /* 0x000cf09001007387 */ /* 0x0003e80000100a00 */
[----:B------:R1:W-:Y:S04]  /*754b0*/  STL.64 [R1+0xcf8], R146 ;  /* 0x000cf89201007387 */ /* 0x0003e80000100a00 */
[----:B------:R-:W2:Y:S04]  /*754c0*/  LDL.LU.64 R156, [R1+0x2790] ;  /* 0x00279000019c7983 */ /* 0x000ea80000300a00 */
[----:B------:R-:W2:Y:S04]  /*754d0*/  LDL.LU.64 R158, [R1+0x2798] ;  /* 0x00279800019e7983 */ /* 0x000ea80000300a00 */
[----:B------:R1:W-:Y:S04]  /*754e0*/  STL.64 [R1+0xce0], R140 ;  /* 0x000ce08c01007387 */ /* 0x0003e80000100a00 */
[----:B------:R1:W-:Y:S04]  /*754f0*/  STL.64 [R1+0xce8], R142 ;  /* 0x000ce88e01007387 */ /* 0x0003e80000100a00 */
[----:B-1----:R-:W2:Y:S04]  /*75500*/  LDL.LU.64 R144, [R1+0x2780] ;  /* 0x0027800001907983 */ /* 0x002ea80000300a00 */
[----:B------:R-:W2:Y:S04]  /*75510*/  LDL.LU.64 R146, [R1+0x2788] ;  /* 0x0027880001927983 */ /* 0x000ea80000300a00 */
[----:B------:R-:W2:Y:S04]  /*75520*/  LDL.LU.64 R140, [R1+0x2770] ;  /* 0x00277000018c7983 */ /* 0x000ea80000300a00 */
[----:B------:R-:W2:Y:S01]  /*75530*/  LDL.LU.64 R142, [R1+0x2778] ;  /* 0x00277800018e7983 */ /* 0x000ea20000300a00 */
[----:B------:R-:W-:-:S15]  /*75540*/  HMMA.1688.F32.TF32 R148, R224, R92, R148 ;  /* 0x0000005ce094723c */ /* 0x000fde0000081094 */
[----:B------:R-:W-:-:S09]  /*75550*/  NOP ;  /* 0x0000000000007918 */ /* 0x000fd20000000000 */
[----:B------:R-:W-:Y:S02]  /*75560*/  IMAD.MOV.U32 R241, RZ, RZ, R151 ;  /* 0x000000fffff17224 */ /* 0x000fe400078e0097 */
[----:B------:R-:W-:Y:S01]  /*75570*/  IMAD.MOV.U32 R243, RZ, RZ, R150 ;  /* 0x000000fffff37224 */ /* 0x000fe200078e0096 */
[----:B------:R-:W-:Y:S01]  /*75580*/  MOV R242, R149 ;  /* 0x0000009500f27202 */ /* 0x000fe20000000f00 */
[----:B------:R-:W-:Y:S01]  /*75590*/  IMAD.MOV.U32 R240, RZ, RZ, R148 ;  /* 0x000000fffff07224 */ /* 0x000fe200078e0094 */
[----:B------:R-:W-:Y:S04]  /*755a0*/  STL [R1+0x68a4], R241 ;  /* 0x0068a4f101007387 */ /* 0x000fe80000100800 */
[----:B------:R-:W-:Y:S04]  /*755b0*/  STL [R1+0x68a0], R243 ;  /* 0x0068a0f301007387 */ /* 0x000fe80000100800 */
[----:B------:R-:W-:Y:S04]  /*755c0*/  STL [R1+0x689c], R240 ;  /* 0x00689cf001007387 */ /* 0x000fe80000100800 */
[----:B------:R-:W-:Y:S01]  /*755d0*/  STL [R1+0x6898], R242 ;  /* 0x006898f201007387 */ /* 0x000fe20000100800 */
[----:B---3--:R-:W-:Y:S03]  /*755e0*/  HMMA.1688.F32.TF32 R148, R224, R88, R4 ;  /* 0x00000058e094723c */ /* 0x008fe60000081004 */
[----:B------:R-:W3:Y:S04]  /*755f0*/  LDL.LU.64 R4, [R1+0x2760] ;  /* 0x0027600001047983 */ /* 0x000ee80000300a00 */
[----:B------:R-:W3:-:S15]  /*75600*/  LDL.LU.64 R6, [R1+0x2768] ;  /* 0x0027680001067983 */ /* 0x000ede0000300a00 */
[----:B------:R-:W-:-:S01]  /*75610*/  NOP ;  /* 0x0000000000007918 */ /* 0x000fc20000000000 */
[----:B------:R1:W-:Y:S04]  /*75620*/  STL.64 [R1+0xcc0], R148 ;  /* 0x000cc09401007387 */ /* 0x0003e80000100a00 */
[----:B------:R1:W-:Y:S04]  /*75630*/  STL.64 [R1+0xcc8], R150 ;  /* 0x000cc89601007387 */ /* 0x0003e80000100a00 */
[----:B------:R-:W3:Y:S04]  /*75640*/  LDL.LU.64 R152, [R1+0x2750] ;  /* 0x0027500001987983 */ /* 0x000ee80000300a00 */
[----:B------:R-:W3:Y:S01]  /*75650*/  LDL.LU.64 R154, [R1+0x2758] ;  /* 0x00275800019a7983 */ /* 0x000ee20000300a00 */
[----:B----4-:R-:W-:Y:S03]  /*75660*/  HMMA.1688.F32.TF32 R160, R224, R84, R160 ;  /* 0x00000054e0a0723c */ /* 0x010fe600000810a0 */
[----:B-1----:R-:W4:Y:S04]  /*75670*/  LDL.LU.64 R148, [R1+0x2740] ;  /* 0x0027400001947983 */ /* 0x002f280000300a00 */
[----:B------:R-:W4:-:S15]  /*75680*/  LDL.LU.64 R150, [R1+0x2748] ;  /* 0x0027480001967983 */ /* 0x000f1e0000300a00 */
[----:B------:R-:W-:-:S02]  /*75690*/  NOP ;  /* 0x0000000000007918 */ /* 0x000fc40000000000 */
[----:B------:R-:W-:Y:S02]  /*756a0*/  IMAD.MOV.U32 R243, RZ, RZ, R161 ;  /* 0x000000fffff37224 */ /* 0x000fe400078e00a1 */
[----:B------:R-:W-:Y:S02]  /*756b0*/  IMAD.MOV.U32 R242, RZ, RZ, R163 ;  /* 0x000000fffff27224 */ /* 0x000fe400078e00a3 */
[----:B------:R-:W-:Y:S02]  /*756c0*/  IMAD.MOV.U32 R241, RZ, RZ, R160 ;  /* 0x000000fffff17224 */ /* 0x000fe400078e00a0 */
[----:B------:R-:W-:Y:S01]  /*756d0*/  IMAD.MOV.U32 R240, RZ, RZ, R162 ;  /* 0x000000fffff07224 */ /* 0x000fe200078e00a2 */
[----:B------:R-:W-:Y:S04]  /*756e0*/  STL.64 [R1+0x68b0], R242 ;  /* 0x0068b0f201007387 */ /* 0x000fe80000100a00 */
[----:B------:R-:W-:Y:S01]  /*756f0*/  STL.64 [R1+0x68a8], R240 ;  /* 0x0068a8f001007387 */ /* 0x000fe20000100a00 */
[----:B--2---:R-:W-:Y:S03]  /*75700*/  HMMA.1688.F32.TF32 R160, R224, R132, R136 ;  /* 0x00000084e0a0723c */ /* 0x004fe60000081088 */
[----:B------:R-:W2:Y:S04]  /*75710*/  LDL.LU.64 R136, [R1+0x2730] ;  /* 0x0027300001887983 */ /* 0x000ea80000300a00 */
[----:B------:R-:W2:-:S15]  /*75720*/  LDL.LU.64 R138, [R1+0x2738] ;  /* 0x00273800018a7983 */ /* 0x000e9e0000300a00 */
[----:B------:R-:W-:-:S01]  /*75730*/  NOP ;  /* 0x0000000000007918 */ /* 0x000fc20000000000 */
[----:B------:R-:W-:Y:S04]  /*75740*/  STL.64 [R1+0xca0], R160 ;  /* 0x000ca0a001007387 */ /* 0x000fe80000100a00 */
[----:B------:R1:W-:Y:S02]  /*75750*/  STL.64 [R1+0xca8], R162 ;  /* 0x000ca8a201007387 */ /* 0x0003e40000100a00 */
[C---:B-1----:R-:W-:Y:S06]  /*75760*/  HMMA.1688.F32.TF32 R160, R224.reuse, R128, R156 ;  /* 0x00000080e0a0723c */ /* 0x042fec000008109c */
[----:B------:R-:W-:Y:S01]  /*75770*/  HMMA.1688.F32.TF32 R156, R224, R124, R144 ;  /* 0x0000007ce09c723c */ /* 0x000fe20000081090 */
[----:B------:R-:W2:-:S15]  /*75780*/  LDL.LU.64 R144, [R1+0x2720] ;  /* 0x0027200001907983 */ /* 0x000e9e0000300a00 */
[----:B------:R-:W-:-:S01]  /*75790*/  NOP ;  /* 0x0000000000007918 */ /* 0x000fc20000000000 */
[----:B------:R-:W-:Y:S04]  /*757a0*/  STL.64 [R1+0xc90], R160 ;  /* 0x000c90a001007387 */ /* 0x000fe80000100a00 */
[----:B------:R-:W-:Y:S04]  /*757b0*/  STL.64 [R1+0xc98], R162 ;  /* 0x000c98a201007387 */ /* 0x000fe80000100a00 */
[----:B------:R-:W2:Y:S04]  /*757c0*/  LDL.LU.64 R146, [R1+0x2728] ;  /* 0x0027280001927983 */ /* 0x000ea80000300a00 */
[----:B------:R-:W-:Y:S04]  /*757d0*/  STL.64 [R1+0xc80], R156 ;  /* 0x000c809c01007387 */ /* 0x000fe80000100a00 */
[----:B------:R1:W-:Y:S02]  /*757e0*/  STL.64 [R1+0xc88], R158 ;  /* 0x000c889e01007387 */ /* 0x0003e40000100a00 */
[----:B-1----:R-:W-:Y:S02]  /*757f0*/  HMMA.1688.F32.TF32 R156, R224, R120, R140 ;  /* 0x00000078e09c723c */ /* 0x002fe4000008108c */
[----:B------:R-:W2:Y:S04]  /*75800*/  LDL.LU.64 R140, [R1+0x2710] ;  /* 0x00271000018c7983 */ /* 0x000ea80000300a00 */
[----:B------:R-:W2:-:S15]  /*75810*/  LDL.LU.64 R142, [R1+0x2718] ;  /* 0x00271800018e7983 */ /* 0x000e9e0000300a00 */
[----:B------:R-:W-:-:S02]  /*75820*/  NOP ;  /* 0x0000000000007918 */ /* 0x000fc40000000000 */
[----:B------:R-:W-:Y:S04]  /*75830*/  STL.64 [R1+0xc70], R156 ;  /* 0x000c709c01007387 */ /* 0x000fe80000100a00 */
[----:B------:R3:W-:Y:S02]  /*75840*/  STL.64 [R1+0xc78], R158 ;  /* 0x000c789e01007387 */ /* 0x0007e40000100a00 */
[----:B---3--:R-:W-:Y:S02]  /*75850*/  HMMA.1688.F32.TF32 R156, R224, R116, R4 ;  /* 0x00000074e09c723c */ /* 0x008fe40000081004 */
[----:B------:R-:W3:Y:S04]  /*75860*/  LDL.LU.64 R4, [R1+0x2700] ;  /* 0x0027000001047983 */ /* 0x000ee80000300a00 */
[----:B------:R-:W3:-:S15]  /*75870*/  LDL.LU.64 R6, [R1+0x2708] ;  /* 0x0027080001067983 */ /* 0x000ede0000300a00 */
[----:B------:R-:W-:-:S02]  /*75880*/  NOP ;  /* 0x0000000000007918 */ /* 0x000fc40000000000 */
[----:B------:R-:W-:Y:S04]  /*75890*/  STL.64 [R1+0xc60], R156 ;  /* 0x000c609c01007387 */ /* 0x000fe80000100a00 */
[----:B------:R1:W-:Y:S02]  /*758a0*/  STL.64 [R1+0xc68], R158 ;  /* 0x000c689e01007387 */ /* 0x0003e40000100a00 */
[----:B-1----:R-:W-:Y:S02]  /*758b0*/  HMMA.1688.F32.TF32 R156, R224, R80, R152 ;  /* 0x00000050e09c723c */ /* 0x002fe40000081098 */
[----:B------:R-:W3:Y:S04]  /*758c0*/  LDL.LU.64 R152, [R1+0x26f0] ;  /* 0x0026f00001987983 */ /* 0x000ee80000300a00 */
[----:B------:R-:W3:-:S15]  /*758d0*/  LDL.LU.64 R154, [R1+0x26f8] ;  /* 0x0026f800019a7983 */ /* 0x000ede0000300a00 */
[----:B------:R-:W-:-:S02]  /*758e0*/  NOP ;  /* 0x0000000000007918 */ /* 0x000fc40000000000 */
[----:B------:R-:W-:Y:S04]  /*758f0*/  STL.64 [R1+0xc50], R156 ;  /* 0x000c509c01007387 */ /* 0x000fe80000100a00 */
[----:B------:R4:W-:Y:S02]  /*75900*/  STL.64 [R1+0xc58], R158 ;  /* 0x000c589e01007387 */ /* 0x0009e40000100a00 */
[----:B----4-:R-:W-:Y:S02]  /*75910*/  HMMA.1688.F32.TF32 R156, R224, R76, R148 ;  /* 0x0000004ce09c723c */ /* 0x010fe40000081094 */
[----:B------:R-:W4:Y:S04]  /*75920*/  LDL.LU.64 R148, [R1+0x2990] ;  /* 0x0029900001947983 */ /* 0x000f280000300a00 */
[----:B------:R-:W4:-:S15]  /*75930*/  LDL.LU.64 R150, [R1+0x2998] ;  /* 0x0029980001967983 */ /* 0x000f1e0000300a00 */
[----:B------:R-:W-:-:S02]  /*75940*/  NOP ;  /* 0x0000000000007918 */ /* 0x000fc40000000000 */
[----:B------:R1:W-:Y:S01]  /*75950*/  STL.64 [R1+0xc40], R156 ;  /* 0x000c409c01007387 */ /* 0x0003e20000100a00 */
[----:B--2---:R-:W-:Y:S03]  /*75960*/  HMMA.1688.F32.TF32 R136, R224, R12, R136 ;  /* 0x0000000ce088723c */ /* 0x004fe60000081088 */
[----:B------:R2:W-:Y:S04]  /*75970*/  STL.64 [R1+0xc48], R158 ;  /* 0x000c489e01007387 */ /* 0x0005e80000100a00 */
[----:B-1----:R-:W4:Y:S04]  /*75980*/  LDL.LU.64 R156, [R1+0x2980] ;  /* 0x00298000019c7983 */ /* 0x002f280000300a00 */
[----:B--2---:R-:W2:-:S12]  /*75990*/  LDL.LU.64 R158, [R1+0x2988] ;  /* 0x00298800019e7983 */ /* 0x004e980000300a00 */
[----:B------:R1:W-:Y:S04]  /*759a0*/  STL.64 [R1+0xc30], R136 ;  /* 0x000c308801007387 */ /* 0x0003e80000100a00 */
[----:B------:R1:W-:Y:S04]  /*759b0*/  STL.64 [R1+0xc38], R138 ;  /* 0x000c388a01007387 */ /* 0x0003e80000100a00 */
[----:B-1----:R-:W2:Y:S04]  /*759c0*/  LDL.LU.64 R136, [R1+0x2970] ;  /* 0x0029700001887983 */ /* 0x002ea80000300a00 */
[----:B------:R-:W2:Y:S01]  /*759d0*/  LDL.LU.64 R138, [R1+0x2978] ;  /* 0x00297800018a7983 */ /* 0x000ea20000300a00 */
[----:B------:R-:W-:Y:S03]  /*759e0*/  HMMA.1688.F32.TF32 R160, R224, R8, R144 ;  /* 0x00000008e0a0723c */ /* 0x000fe60000081090 */
[----:B------:R-:W2:Y:S04]  /*759f0*/  LDL.LU.64 R144, [R1+0x2960] ;  /* 0x0029600001907983 */ /* 0x000ea80000300a00 */
[----:B------:R-:W2:-:S15]  /*75a00*/  LDL.LU.64 R146, [R1+0x2968] ;  /* 0x0029680001927983 */ /* 0x000e9e0000300a00 */
[----:B------:R-:W-:-:S01]  /*75a10*/  NOP ;  /* 0x0000000000007918 */ /* 0x000fc20000000000 */
        /* <DEDUP_REMOVED lines=24> */
[----:B------:R-:W-:Y:S04]  /*75ba0*/  STL.64 [R1+0xbe0], R160 ;  /* 0x000be0a001007387 */ /* 0x000fe80000100a00 */
[----:B------:R2:W-:Y:S02]  /*75bb0*/  STL.64 [R1+0xbe8], R162 ;  /* 0x000be8a201007387 */ /* 0x0005e40000100a00 */
[C---:B--2---:R-:W-:Y:S06]  /*75bc0*/  HMMA.1688.F32.TF32 R160, R224.reuse, R56, R156 ;  /* 0x00000038e0a0723c */ /* 0x044fec000008109c */
        /* <DEDUP_REMOVED lines=26> */
[C---:B-1----:R-:W-:Y:S02]  /*75d70*/  HMMA.1688.F32.TF32 R156, R224.reuse, R36, R152 ;  /* 0x00000024e09c723c */ /* 0x042fe40000081098 */
[----:B------:R-:W3:Y:S04]  /*75d80*/  LDL.LU.64 R152, [R1+0x650] ;  /* 0x0006500001987983 */ /* 0x000ee80000300a00 */
[----:B------:R-:W3:Y:S01]  /*75d90*/  LDL.LU.64 R154, [R1+0x658] ;  /* 0x00065800019a7983 */ /* 0x000ee20000300a00 */
[----:B----4-:R-:W-:-:S15]  /*75da0*/  HMMA.1688.F32.TF32 R148, R224, R32, R148 ;  /* 0x00000020e094723c */ /* 0x010fde0000081094 */
[----:B------:R-:W-:-:S01]  /*75db0*/  NOP ;  /* 0x0000000000007918 */ /* 0x000fc20000000000 */
[----:B------:R1:W-:Y:S04]  /*75dc0*/  STL.64 [R1+0xb80], R156 ;  /* 0x000b809c01007387 */ /* 0x0003e80000100a00 */
[----:B------:R4:W-:Y:S04]  /*75dd0*/  STL.64 [R1+0xb88], R158 ;  /* 0x000b889e01007387 */ /* 0x0009e80000100a00 */
[----:B-1----:R-:W3:Y:S04]  /*75de0*/  LDL.LU.64 R156, [R1+0x660] ;  /* 0x00066000019c7983 */ /* 0x002ee80000300a00 */
[----:B----4-:R-:W4:Y:S04]  /*75df0*/  LDL.LU.64 R158, [R1+0x668] ;  /* 0x00066800019e7983 */ /* 0x010f280000300a00 */
[----:B------:R1:W-:Y:S04]  /*75e00*/  STL.64 [R1+0xb70], R148 ;  /* 0x000b709401007387 */ /* 0x0003e80000100a00 */
[----:B------:R1:W-:Y:S04]  /*75e10*/  STL.64 [R1+0xb78], R150 ;  /* 0x000b789601007387 */ /* 0x0003e80000100a00 */
[----:B-1----:R-:W4:Y:S04]  /*75e20*/  LDL.LU.64 R148, [R1+0x670] ;  /* 0x0006700001947983 */ /* 0x002f280000300a00 */
[----:B------:R-:W4:Y:S01]  /*75e30*/  LDL.LU.64 R150, [R1+0x678] ;  /* 0x0006780001967983 */ /* 0x000f220000300a00 */
[----:B--2---:R-:W-:Y:S03]  /*75e40*/  HMMA.1688.F32.TF32 R160, R224, R28, R136 ;  /* 0x0000001ce0a0723c */ /* 0x004fe60000081088 */
        /* <DEDUP_REMOVED lines=29> */
[C---:B----4-:R-:W-:Y:S06]  /*76020*/  HMMA.1688.F32.TF32 R160, R228.reuse, R108, R156 ;  /* 0x0000006ce4a0723c */ /* 0x050fec000008109c */
[----:B------:R-:W-:Y:S01]  /*76030*/  HMMA.1688.F32.TF32 R156, R228, R104, R148 ;  /* 0x00000068e49c723c */ /* 0x000fe20000081094 */
[----:B------:R-:W4:-:S15]  /*76040*/  LDL.LU.64 R148, [R1+0x6d0] ;  /* 0x0006d00001947983 */ /* 0x000f1e0000300a00 */
[----:B------:R-:W-:-:S01]  /*76050*/  NOP ;  /* 0x0000000000007918 */ /* 0x000fc20000000000 */
[----:B------:R-:W-:Y:S04]  /*76060*/  STL.64 [R1+0x60], R160 ;  /* 0x000060a001007387 */ /* 0x000fe80000100a00 */
[----:B------:R-:W-:Y:S04]  /*76070*/  STL.64 [R1+0x68], R162 ;  /* 0x000068a201007387 */ /* 0x000fe80000100a00 */
[----:B------:R-:W4:Y:S04]  /*76080*/  LDL.LU.64 R150, [R1+0x6d8] ;  /* 0x0006d80001967983 */ /* 0x000f280000300a00 */
[----:B------:R-:W-:Y:S04]  /*76090*/  STL.64 [R1+0x50], R156 ;  /* 0x0000509c01007387 */ /* 0x000fe80000100a00 */
[----:B------:R2:W-:Y:S02]  /*760a0*/  STL.64 [R1+0x58], R158 ;  /* 0x0000589e01007387 */ /* 0x0005e40000100a00 */
[----:B--2---:R-:W-:Y:S02]  /*760b0*/  HMMA.1688.F32.TF32 R156, R228, R100, R136 ;  /* 0x00000064e49c723c */ /* 0x004fe40000081088 */
        /* <DEDUP_REMOVED lines=17> */
[C---:B---3--:R-:W-:Y:S02]  /*761d0*/  HMMA.1688.F32.TF32 R156, R228.reuse, R88, R4 ;  /* 0x00000058e49c723c */ /* 0x048fe40000081004 */
[----:B------:R-:W3:Y:S04]  /*761e0*/  LDL.LU.64 R4, [R1+0x710] ;  /* 0x0007100001047983 */ /* 0x000ee80000300a00 */
[----:B------:R-:W3:Y:S01]  /*761f0*/  LDL.LU.64 R6, [R1+0x718] ;  /* 0x0007180001067983 */ /* 0x000ee20000300a00 */
[----:B------:R-:W-:-:S15]  /*76200*/  HMMA.1688.F32.TF32 R152, R228, R84, R152 ;  /* 0x00000054e498723c */ /* 0x000fde0000081098 */
[----:B------:R-:W-:-:S01]  /*76210*/  NOP ;  /* 0x0000000000007918 */ /* 0x000fc20000000000 */
[----:B------:R1:W-:Y:S04]  /*76220*/  STL.64 [R1+0x10], R156 ;  /* 0x0000109c01007387 */ /* 0x0003e80000100a00 */
[----:B------:R1:W-:Y:S04]  /*76230*/  STL.64 [R1+0x18], R158 ;  /* 0x0000189e01007387 */ /* 0x0003e80000100a00 */
[----:B------:R-:W3:Y:S04]  /*76240*/  LDL.LU.64 R160, [R1+0x1860] ;  /* 0x0018600001a07983 */ /* 0x000ee80000300a00 */
[----:B------:R-:W3:Y:S04]  /*76250*/  LDL.LU.64 R162, [R1+0x1868] ;  /* 0x0018680001a27983 */ /* 0x000ee80000300a00 */
[----:B------:R1:W-:Y:S04]  /*76260*/  STL.64 [R1], R152 ;  /* 0x0000009801007387 */ /* 0x0003e80000100a00 */
[----:B------:R1:W-:Y:S04]  /*76270*/  STL.64 [R1+0x8], R154 ;  /* 0x0000089a01007387 */ /* 0x0003e80000100a00 */
[----:B-1----:R-:W3:Y:S04]  /*76280*/  LDL.LU.64 R156, [R1+0x1880] ;  /* 0x00188000019c7983 */ /* 0x002ee80000300a00 */
[----:B------:R-:W3:Y:S04]  /*76290*/  LDL.LU.64 R158, [R1+0x1888] ;  /* 0x00188800019e7983 */ /* 0x000ee80000300a00 */
[----:B------:R-:W3:Y:S04]  /*762a0*/  LDL.LU.64 R152, [R1+0x18a0] ;  /* 0x0018a00001987983 */ /* 0x000ee80000300a00 */
[----:B------:R-:W3:Y:S01]  /*762b0*/  LDL.LU.64 R154, [R1+0x18a8] ;  /* 0x0018a800019a7983 */ /* 0x000ee20000300a00 */
[C---:B----4-:R-:W-:Y:S06]  /*762c0*/  HMMA.1688.F32.TF32 R248, R228.reuse, R132, R148 ;  /* 0x00000084e4f8723c */ /* 0x050fec0000081094 */
[----:B--2---:R-:W-:-:S15]  /*762d0*/  HMMA.1688.F32.TF32 R244, R228, R128, R136 ;  /* 0x00000080e4f4723c */ /* 0x004fde0000081088 */
[----:B------:R-:W-:-:S02]  /*762e0*/  NOP ;  /* 0x0000000000007918 */ /* 0x000fc40000000000 */
[----:B------:R-:W-:Y:S04]  /*762f0*/  STL.64 [R1+0x68c0], R250 ;  /* 0x0068c0fa01007387 */ /* 0x000fe80000100a00 */
[----:B------:R-:W-:Y:S04]  /*76300*/  STL.64 [R1+0x68b8], R248 ;  /* 0x0068b8f801007387 */ /* 0x000fe80000100a00 */
[----:B------:R-:W-:Y:S04]  /*76310*/  LDS R136, [R0+UR7+0x40280] ;  /* 0x0402800700887984 */ /* 0x000fe80008000800 */
[----:B------:R-:W-:Y:S04]  /*76320*/  LDS R138, [R0+UR7+0x41280] ;  /* 0x04128007008a7984 */ /* 0x000fe80008000800 */
[----:B------:R-:W-:Y:S04]  /*76330*/  LDS R137, [R237+UR7+0x40280] ;  /* 0x04028007ed897984 */ /* 0x000fe80008000800 */
[----:B------:R-:W1:Y:S01]  /*76340*/  LDS R139, [R237+UR7+0x41280] ;  /* 0x04128007ed8b7984 */ /* 0x000e620008000800 */
[C---:B------:R-:W-:Y:S03]  /*76350*/  HMMA.1688.F32.TF32 R144, R228.reuse, R124, R144 ;  /* 0x0000007ce490723c */ /* 0x040fe60000081090 */
[----:B------:R-:W-:Y:S04]  /*76360*/  STL [R1+0x684c], R244 ;  /* 0x00684cf401007387 */ /* 0x000fe80000100800 */
[----:B------:R-:W-:Y:S04]  /*76370*/  STL [R1+0x6848], R245 ;  /* 0x006848f501007387 */ /* 0x000fe80000100800 */
[----:B------:R-:W-:Y:S04]  /*76380*/  STL [R1+0x6844], R246 ;  /* 0x006844f601007387 */ /* 0x000fe80000100800 */
[----:B------:R-:W-:Y:S04]  /*76390*/  STL [R1+0x6840], R247 ;  /* 0x006840f701007387 */ /* 0x000fe80000100800 */
[----:B------:R-:W2:Y:S04]  /*763a0*/  LDL.LU.64 R148, [R1+0x18c0] ;  /* 0x0018c00001947983 */ /* 0x000ea80000300a00 */
[----:B------:R-:W2:Y:S04]  /*763b0*/  LDL.LU.64 R150, [R1+0x18c8] ;  /* 0x0018c80001967983 */ /* 0x000ea80000300a00 */
[----:B------:R4:W-:Y:S04]  /*763c0*/  STL.64 [R1+0xb30], R144 ;  /* 0x000b309001007387 */ /* 0x0009e80000100a00 */
[----:B------:R1:W-:Y:S04]  /*763d0*/  STL.64 [R1+0xb38], R146 ;  /* 0x000b389201007387 */ /* 0x0003e80000100a00 */
[----:B----4-:R-:W4:Y:S04]  /*763e0*/  LDL.LU.64 R144, [R1+0x18d0] ;  /* 0x0018d00001907983 */ /* 0x010f280000300a00 */
[----:B-1----:R-:W4:Y:S01]  /*763f0*/  LDL.LU.64 R146, [R1+0x18d8] ;  /* 0x0018d80001927983 */ /* 0x002f220000300a00 */
[----:B------:R-:W-:Y:S03]  /*76400*/  HMMA.1688.F32.TF32 R164, R228, R120, R140 ;  /* 0x00000078e4a4723c */ /* 0x000fe6000008108c */
[----:B------:R-:W4:Y:S04]  /*76410*/  LDL.LU.64 R140, [R1+0x18e0] ;  /* 0x0018e000018c7983 */ /* 0x000f280000300a00 */
[----:B------:R-:W4:-:S15]  /*76420*/  LDL.LU.64 R142, [R1+0x18e8] ;  /* 0x0018e800018e7983 */ /* 0x000f1e0000300a00 */
[----:B------:R-:W-:-:S01]  /*76430*/  NOP ;  /* 0x0000000000007918 */ /* 0x000fc20000000000 */
        /* <DEDUP_REMOVED lines=10> */
[C---:B------:R-:W-:Y:S06]  /*764e0*/  HMMA.1688.F32.TF32 R156, R228.reuse, R76, R156 ;  /* 0x0000004ce49c723c */ /* 0x040fec000008109c */
[C---:B------:R-:W-:Y:S11]  /*764f0*/  HMMA.1688.F32.TF32 R152, R228.reuse, R12, R152 ;  /* 0x0000000ce498723c */ /* 0x040ff60000081098 */
[----:B------:R-:W-:Y:S04]  /*76500*/  STL.64 [R1+0xb00], R164 ;  /* 0x000b00a401007387 */ /* 0x000fe80000100a00 */
[----:B------:R-:W-:Y:S04]  /*76510*/  STL.64 [R1+0xb08], R166 ;  /* 0x000b08a601007387 */ /* 0x000fe80000100a00 */
[----:B------:R-:W3:Y:S04]  /*76520*/  LDL.LU.64 R162, [R1+0x1a48] ;  /* 0x001a480001a27983 */ /* 0x000ee80000300a00 */
[----:B------:R1:W-:Y:S04]  /*76530*/  STL.64 [R1+0xaf0], R156 ;  /* 0x000af09c01007387 */ /* 0x0003e80000100a00 */
[----:B------:R1:W-:Y:S04]  /*76540*/  STL.64 [R1+0xaf8], R158 ;  /* 0x000af89e01007387 */ /* 0x0003e80000100a00 */
[----:B-1----:R-:W3:Y:S04]  /*76550*/  LDL.LU.64 R156, [R1+0x1a70] ;  /* 0x001a7000019c7983 */ /* 0x002ee80000300a00 */
[----:B------:R-:W3:Y:S04]  /*76560*/  LDL.LU.64 R158, [R1+0x1a78] ;  /* 0x001a7800019e7983 */ /* 0x000ee80000300a00 */
[----:B------:R1:W-:Y:S04]  /*76570*/  STL.64 [R1+0xae0], R152 ;  /* 0x000ae09801007387 */ /* 0x0003e80000100a00 */
[----:B------:R1:W-:Y:S04]  /*76580*/  STL.64 [R1+0xae8], R154 ;  /* 0x000ae89a01007387 */ /* 0x0003e80000100a00 */
[----:B-1----:R-:W3:Y:S04]  /*76590*/  LDL.LU.64 R152, [R1+0x1a80] ;  /* 0x001a800001987983 */ /* 0x002ee80000300a00 */
[----:B------:R-:W3:Y:S01]  /*765a0*/  LDL.LU.64 R154, [R1+0x1a88] ;  /* 0x001a8800019a7983 */ /* 0x000ee20000300a00 */
[C---:B--2---:R-:W-:Y:S03]  /*765b0*/  HMMA.1688.F32.TF32 R164, R228.reuse, R8, R148 ;  /* 0x00000008e4a4723c */ /* 0x044fe60000081094 */
[----:B------:R-:W2:Y:S03]  /*765c0*/  LDL.LU.64 R148, [R1+0x1aa0] ;  /* 0x001aa00001947983 */ /* 0x000ea60000300a00 */
[----:B----4-:R-:W-:-:S15]  /*765d0*/  HMMA.1688.F32.TF32 R144, R228, R72, R144 ;  /* 0x00000048e490723c */ /* 0x010fde0000081090 */
[----:B------:R-:W-:-:S02]  /*765e0*/  NOP ;  /* 0x0000000000007918 */ /* 0x000fc40000000000 */
[----:B------:R-:W-:Y:S04]  /*765f0*/  STL.64 [R1+0xad0], R164 ;  /* 0x000ad0a401007387 */ /* 0x000fe80000100a00 */
[----:B------:R-:W-:Y:S04]  /*76600*/  STL.64 [R1+0xad8], R166 ;  /* 0x000ad8a601007387 */ /* 0x000fe80000100a00 */
[----:B------:R-:W2:Y:S04]  /*76610*/  LDL.LU.64 R150, [R1+0x1aa8] ;  /* 0x001aa80001967983 */ /* 0x000ea80000300a00 */
[----:B------:R1:W-:Y:S04]  /*76620*/  STL.64 [R1+0xac0], R144 ;  /* 0x000ac09001007387 */ /* 0x0003e80000100a00 */
[----:B------:R4:W-:Y:S04]  /*76630*/  STL.64 [R1+0xac8], R146 ;  /* 0x000ac89201007387 */ /* 0x0009e80000100a00 */
[----:B-1----:R-:W2:Y:S04]  /*76640*/  LDL.LU.64 R144, [R1+0x1ab0] ;  /* 0x001ab00001907983 */ /* 0x002ea80000300a00 */
[----:B----4-:R-:W4:Y:S01]  /*76650*/  LDL.LU.64 R146, [R1+0x1ab8] ;  /* 0x001ab80001927983 */ /* 0x010f220000300a00 */
[----:B------:R-:W-:-:S15]  /*76660*/  HMMA.1688.F32.TF32 R140, R228, R68, R140 ;  /* 0x00000044e48c723c */ /* 0x000fde000008108c */
[----:B------:R-:W-:-:S08]  /*76670*/  NOP ;  /* 0x0000000000007918 */ /* 0x000fd00000000000 */
[----:B------:R-:W-:Y:S04]  /*76680*/  STL.64 [R1+0xab0], R140 ;  /* 0x000ab08c01007387 */ /* 0x000fe80000100a00 */
[----:B------:R3:W-:Y:S02]  /*76690*/  STL.64 [R1+0xab8], R142 ;  /* 0x000ab88e01007387 */ /* 0x0007e40000100a00 */
[----:B---3--:R-:W-:Y:S02]  /*766a0*/  HMMA.1688.F32.TF32 R140, R228, R64, R4 ;  /* 0x00000040e48c723c */ /* 0x008fe40000081004 */
[----:B------:R-:W3:Y:S04]  /*766b0*/  LDL.LU.64 R4, [R1+0x1ad0] ;  /* 0x001ad00001047983 */ /* 0x000ee80000300a00 */
[----:B------:R-:W3:-:S15]  /*766c0*/  LDL.LU.64 R6, [R1+0x1ad8] ;  /* 0x001ad80001067983 */ /* 0x000ede0000300a00 */
[----:B------:R-:W-:-:S02]  /*766d0*/  NOP ;  /* 0x0000000000007918 */ /* 0x000fc40000000000 */
[----:B------:R1:W-:Y:S04]  /*766e0*/  STL.64 [R1+0x2b0], R140 ;  /* 0x0002b08c01007387 */ /* 0x0003e80000100a00 */
[----:B------:R1:W-:Y:S04]  /*766f0*/  STL.64 [R1+0x2b8], R142 ;  /* 0x0002b88e01007387 */ /* 0x0003e80000100a00 */
[----:B-1----:R-:W3:Y:S04]  /*76700*/  LDL.LU.64 R140, [R1+0x1ae0] ;  /* 0x001ae000018c7983 */ /* 0x002ee80000300a00 */
[----:B------:R-:W3:Y:S01]  /*76710*/  LDL.LU.64 R142, [R1+0x1ae8] ;  /* 0x001ae800018e7983 */ /* 0x000ee20000300a00 */
[C---:B------:R-:W-:Y:S06]  /*76720*/  HMMA.1688.F32.TF32 R160, R228.reuse, R60, R160 ;  /* 0x0000003ce4a0723c */ /* 0x040fec00000810a0 */
[----:B------:R-:W-:-:S15]  /*76730*/  HMMA.1688.F32.TF32 R156, R228, R56, R156 ;  /* 0x00000038e49c723c */ /* 0x000fde000008109c */
[----:B------:R-:W-:-:S03]  /*76740*/  NOP ;  /* 0x0000000000007918 */ /* 0x000fc60000000000 */
[----:B------:R-:W-:Y:S01]  /*76750*/  IMAD.MOV.U32 R244, RZ, RZ, R163 ;  /* 0x000000fffff47224 */ /* 0x000fe200078e00a3 */
[----:B------:R-:W-:Y:S01]  /*76760*/  HMMA.1688.F32.TF32 R152, R228, R52, R152 ;  /* 0x00000034e498723c */ /* 0x000fe20000081098 */
[----:B------:R1:W-:Y:S04]  /*76770*/  STL.64 [R1+0x140], R160 ;  /* 0x000140a001007387 */ /* 0x0003e80000100a00 */
[----:B------:R1:W-:Y:S04]  /*76780*/  STL [R1+0x148], R162 ;  /* 0x000148a201007387 */ /* 0x0003e80000100800 */
[----:B------:R1:W-:-:S14]  /*76790*/  STL [R1+0x6850], R244 ;  /* 0x006850f401007387 */ /* 0x0003dc0000100800 */
[----:B------:R-:W-:Y:S04]  /*767a0*/  STL.64 [R1+0x110], R152 ;  /* 0x0001109801007387 */ /* 0x000fe80000100a00 */
[----:B------:R1:W-:Y:S04]  /*767b0*/  STL.64 [R1+0x120], R156 ;  /* 0x0001209c01007387 */ /* 0x0003e80000100a00 */
[----:B------:R1:W-:Y:S04]  /*767c0*/  STL.64 [R1+0x128], R158 ;  /* 0x0001289e01007387 */ /* 0x0003e80000100a00 */
[----:B------:R-:W-:Y:S04]  /*767d0*/  STL [R1+0x118], R154 ;  /* 0x0001189a01007387 */ /* 0x000fe80000100800 */
[----:B-1----:R-:W3:Y:S04]  /*767e0*/  LDL.LU.64 R160, [R1+0x1b10] ;  /* 0x001b100001a07983 */ /* 0x002ee80000300a00 */
[----:B------:R-:W3:Y:S01]  /*767f0*/  LDL.LU.64 R162, [R1+0x1b18] ;  /* 0x001b180001a27983 */ /* 0x000ee20000300a00 */
[----:B------:R-:W-:-:S05]  /*76800*/  MOV R244, R155 ;  /* 0x0000009b00f47202 */ /* 0x000fca0000000f00 */
[----:B------:R-:W-:Y:S04]  /*76810*/  STL [R1+0x6854], R244 ;  /* 0x006854f401007387 */ /* 0x000fe80000100800 */
[----:B------:R-:W3:Y:S04]  /*76820*/  LDL.LU.64 R156, [R1+0x1b20] ;  /* 0x001b2000019c7983 */ /* 0x000ee80000300a00 */
[----:B------:R-:W3:Y:S01]  /*76830*/  LDL.LU.64 R158, [R1+0x1b28] ;  /* 0x001b2800019e7983 */ /* 0x000ee20000300a00 */
[C---:B--2---:R-:W-:Y:S06]  /*76840*/  HMMA.1688.F32.TF32 R148, R228.reuse, R48, R148 ;  /* 0x00000030e494723c */ /* 0x044fec0000081094 */
[----:B----4-:R-:W-:-:S15]  /*76850*/  HMMA.1688.F32.TF32 R144, R228, R44, R144 ;  /* 0x0000002ce490723c */ /* 0x010fde0000081090 */
[----:B------:R-:W-:-:S02]  /*76860*/  NOP ;  /* 0x0000000000007918 */ /* 0x000fc40000000000 */
[----:B------:R-:W-:Y:S04]  /*76870*/  STL.64 [R1+0x100], R148 ;  /* 0x0001009401007387 */ /* 0x000fe80000100a00 */
[----:B------:R-:W-:Y:S04]  /*76880*/  STL.64 [R1+0x108], R150 ;  /* 0x0001089601007387 */ /* 0x000fe80000100a00 */
[----:B------:R1:W-:Y:S01]  /*76890*/  STL [R1+0xfc], R147 ;  /* 0x0000fc9301007387 */ /* 0x0003e20000100800 */
[----:B------:R-:W-:Y:S02]  /*768a0*/  IMAD.MOV.U32 R245, RZ, RZ, R144 ;  /* 0x000000fffff57224 */ /* 0x000fe400078e0090 */
[----:B------:R-:W-:-:S02]  /*768b0*/  IMAD.MOV.U32 R246, RZ, RZ, R145 ;  /* 0x000000fffff67224 */ /* 0x000fc400078e0091 */
[----:B------:R-:W-:Y:S01]  /*768c0*/  IMAD.MOV.U32 R247, RZ, RZ, R146 ;  /* 0x000000fffff77224 */ /* 0x000fe200078e0092 */
[----:B------:R-:W2:Y:S04]  /*768d0*/  LDL.LU.64 R144, [R1+0x1b50] ;  /* 0x001b500001907983 */ /* 0x000ea80000300a00 */
[----:B-1----:R-:W2:Y:S01]  /*768e0*/  LDL.LU.64 R146, [R1+0x1b58] ;  /* 0x001b580001927983 */ /* 0x002ea20000300a00 */
[----:B---3--:R-:W-:Y:S03]  /*768f0*/  HMMA.1688.F32.TF32 R4, R228, R40, R4 ;  /* 0x00000028e404723c */ /* 0x008fe60000081004 */
[----:B------:R-:W-:Y:S04]  /*76900*/  STL [R1+0x6860], R247 ;  /* 0x006860f701007387 */ /* 0x000fe80000100800 */
[----:B------:R-:W-:Y:S04]  /*76910*/  STL [R1+0x685c], R246 ;  /* 0x00685cf601007387 */ /* 0x000fe80000100800 */
[----:B------:R-:W-:-:S12]  /*76920*/  STL [R1+0x6858], R245 ;  /* 0x006858f501007387 */ /* 0x000fd80000100800 */
[----:B------:R1:W-:Y:S01]  /*76930*/  STL.64 [R1+0xe0], R4 ;  /* 0x0000e00401007387 */ /* 0x0003e20000100a00 */
[----:B------:R-:W-:-:S03]  /*76940*/  IMAD.MOV.U32 R244, RZ, RZ, R7 ;  /* 0x000000fffff47224 */ /* 0x000fc600078e0007 */
[----:B------:R3:W-:Y:S04]  /*76950*/  STL [R1+0xe8], R6 ;  /* 0x0000e80601007387 */ /* 0x0007e80000100800 */
[----:B-1----:R-:W4:Y:S04]  /*76960*/  LDL.LU.64 R4, [R1+0x1b80] ;  /* 0x001b800001047983 */ /* 0x002f280000300a00 */
[----:B---3--:R-:W4:Y:S01]  /*76970*/  LDL.LU.64 R6, [R1+0x1b88] ;  /* 0x001b880001067983 */ /* 0x008f220000300a00 */
[----:B------:R-:W-:Y:S03]  /*76980*/  HMMA.1688.F32.TF32 R140, R228, R36, R140 ;  /* 0x00000024e48c723c */ /* 0x000fe6000008108c */
[----:B------:R-:W-:-:S15]  /*76990*/  STL [R1+0x6864], R244 ;  /* 0x006864f401007387 */ /* 0x000fde0000100800 */
[----:B------:R-:W-:-:S05]  /*769a0*/  NOP ;  /* 0x0000000000007918 */ /* 0x000fca0000000000 */
[----:B------:R1:W-:Y:S01]  /*769b0*/  STL [R1+0xd0], R140 ;  /* 0x0000d08c01007387 */ /* 0x0003e20000100800 */
[----:B------:R-:W-:Y:S02]  /*769c0*/  IMAD.MOV.U32 R247, RZ, RZ, R141 ;  /* 0x000000fffff77224 */ /* 0x000fe400078e008d */
[----:B------:R-:W-:Y:S02]  /*769d0*/  IMAD.MOV.U32 R246, RZ, RZ, R142 ;  /* 0x000000fffff67224 */ /* 0x000fe400078e008e */
[----:B------:R-:W-:Y:S01]  /*769e0*/  IMAD.MOV.U32 R245, RZ, RZ, R143 ;  /* 0x000000fffff57224 */ /* 0x000fe200078e008f */
[----:B-1----:R-:W3:Y:S04]  /*769f0*/  LDL.LU.64 R140, [R1+0x1b60] ;  /* 0x001b6000018c7983 */ /* 0x002ee80000300a00 */
[----:B------:R-:W3:Y:S04]  /*76a00*/  LDL.LU.64 R142, [R1+0x1b68] ;  /* 0x001b6800018e7983 */ /* 0x000ee80000300a00 */
[----:B------:R-:W3:Y:S04]  /*76a10*/  LDL.LU.64 R152, [R1+0x2ad0] ;  /* 0x002ad00001987983 */ /* 0x000ee80000300a00 */
[----:B------:R-:W3:Y:S04]  /*76a20*/  LDL.LU.64 R154, [R1+0x2ad8] ;  /* 0x002ad800019a7983 */ /* 0x000ee80000300a00 */
[----:B------:R-:W3:Y:S04]  /*76a30*/  LDL.LU.64 R148, [R1+0x2ac0] ;  /* 0x002ac00001947983 */ /* 0x000ee80000300a00 */
[----:B------:R-:W3:Y:S04]  /*76a40*/  LDL.LU.64 R150, [R1+0x2ac8] ;  /* 0x002ac80001967983 */ /* 0x000ee80000300a00 */
[----:B------:R-:W-:Y:S04]  /*76a50*/  STL [R1+0x6870], R245 ;  /* 0x006870f501007387 */ /* 0x000fe80000100800 */
[----:B------:R-:W-:Y:S04]  /*76a60*/  STL [R1+0x686c], R246 ;  /* 0x00686cf601007387 */ /* 0x000fe80000100800 */
[----:B------:R-:W-:Y:S01]  /*76a70*/  STL [R1+0x6868], R247 ;  /* 0x006868f701007387 */ /* 0x000fe20000100800 */
[C---:B------:R-:W-:Y:S06]  /*76a80*/  HMMA.1688.F32.TF32 R160, R228.reuse, R32, R160 ;  /* 0x00000020e4a0723c */ /* 0x040fec00000810a0 */
[----:B------:R-:W-:-:S15]  /*76a90*/  HMMA.1688.F32.TF32 R156, R228, R28, R156 ;  /* 0x0000001ce49c723c */ /* 0x000fde000008109c */
[----:B------:R-:W-:-:S03]  /*76aa0*/  NOP ;  /* 0x0000000000007918 */ /* 0x000fc60000000000 */
[----:B------:R-:W-:Y:S01]  /*76ab0*/  MOV R244, R163 ;  /* 0x000000a300f47202 */ /* 0x000fe20000000f00 */
[----:B------:R1:W-:Y:S04]  /*76ac0*/  STL.64 [R1+0xc0], R160 ;  /* 0x0000c0a001007387 */ /* 0x0003e80000100a00 */
[----:B------:R1:W-:Y:S04]  /*76ad0*/  STL [R1+0xc8], R162 ;  /* 0x0000c8a201007387 */ /* 0x0003e80000100800 */
[----:B------:R2:W-:Y:S04]  /*76ae0*/  STL [R1+0x6874], R244 ;  /* 0x006874f401007387 */ /* 0x0005e80000100800 */
[----:B-1----:R-:W3:Y:S04]  /*76af0*/  LDL.LU.64 R160, [R1+0x2ab0] ;  /* 0x002ab00001a07983 */ /* 0x002ee80000300a00 */
[----:B------:R-:W3:Y:S04]  /*76b00*/  LDL.LU.64 R162, [R1+0x2ab8] ;  /* 0x002ab80001a27983 */ /* 0x000ee80000300a00 */
[----:B------:R1:W-:Y:S04]  /*76b10*/  STL.64 [R1+0xb0], R156 ;  /* 0x0000b09c01007387 */ /* 0x0003e80000100a00 */
[----:B------:R1:W-:Y:S01]  /*76b20*/  STL.64 [R1+0xb8], R158 ;  /* 0x0000b89e01007387 */ /* 0x0003e20000100a00 */
        /* <DEDUP_REMOVED lines=8> */
[C---:B----4-:R-:W-:Y:S03]  /*76bb0*/  HMMA.1688.F32.TF32 R4, R228.reuse, R20, R4 ;  /* 0x00000014e404723c */ /* 0x050fe60000081004 */
[----:B------:R-:W-:Y:S04]  /*76bc0*/  STL.64 [R1+0x68d0], R246 ;  /* 0x0068d0f601007387 */ /* 0x000fe80000100a00 */
[----:B------:R-:W-:Y:S04]  /*76bd0*/  STL.64 [R1+0x68c8], R244 ;  /* 0x0068c8f401007387 */ /* 0x000fe80000100a00 */
[----:B-1----:R-:W4:Y:S04]  /*76be0*/  LDL.LU.64 R156, [R1+0x2a90] ;  /* 0x002a9000019c7983 */ /* 0x002f280000300a00 */
[----:B------:R-:W4:Y:S08]  /*76bf0*/  LDL.LU.64 R158, [R1+0x2a98] ;  /* 0x002a9800019e7983 */ /* 0x000f300000300a00 */
[----:B------:R1:W-:Y:S04]  /*76c00*/  STL.64 [R1+0x90], R4 ;  /* 0x0000900401007387 */ /* 0x0003e80000100a00 */
[----:B------:R3:W-:Y:S04]  /*76c10*/  STL.64 [R1+0x98], R6 ;  /* 0x0000980601007387 */ /* 0x0007e80000100a00 */
[----:B-1----:R-:W4:Y:S04]  /*76c20*/  LDL.LU.64 R4, [R1+0x2a80] ;  /* 0x002a800001047983 */ /* 0x002f280000300a00 */
[----:B---3--:R-:W3:Y:S01]  /*76c30*/  LDL.LU.64 R6, [R1+0x2a88] ;  /* 0x002a880001067983 */ /* 0x008ee20000300a00 */
[----:B------:R-:W-:Y:S03]  /*76c40*/  HMMA.1688.F32.TF32 R228, R228, R16, R140 ;  /* 0x00000010e4e4723c */ /* 0x000fe6000008108c */
[----:B------:R-:W-:Y:S03]  /*76c50*/  LDS R140, [R238+UR7+0x40280] ;  /* 0x04028007ee8c7984 */ /* 0x000fe60008000800 */
[C---:B------:R-:W-:Y:S01]  /*76c60*/  HMMA.1688.F32.TF32 R164, R136.reuse, R112, R152 ;  /* 0x0000007088a4723c */ /* 0x040fe20000081098 */
[----:B------:R-:W-:Y:S04]  /*76c70*/  LDS R142, [R238+UR7+0x41280] ;  /* 0x04128007ee8e7984 */ /* 0x000fe80008000800 */
[----:B------:R-:W-:Y:S01]  /*76c80*/  LDS R141, [R239+UR7+0x40280] ;  /* 0x04028007ef8d7984 */ /* 0x000fe20008000800 */
[C---:B------:R-:W-:Y:S03]  /*76c90*/  HMMA.1688.F32.TF32 R148, R136.reuse, R108, R148 ;  /* 0x0000006c8894723c */ /* 0x040fe60000081094 */
[----:B------:R-:W1:Y:S08]  /*76ca0*/  LDS R143, [R239+UR7+0x41280] ;  /* 0x04128007ef8f7984 */ /* 0x000e700008000800 */
[----:B------:R-:W-:Y:S04]  /*76cb0*/  STL.64 [R1+0x67a8], R230 ;  /* 0x0067a8e601007387 */ /* 0x000fe80000100a00 */
[----:B------:R-:W-:Y:S04]  /*76cc0*/  STL.64 [R1+0x67a0], R228 ;  /* 0x0067a0e401007387 */ /* 0x000fe80000100a00 */
[----:B------:R-:W3:Y:S04]  /*76cd0*/  LDL.LU.64 R152, [R1+0x2a70] ;  /* 0x002a700001987983 */ /* 0x000ee80000300a00 */
[----:B------:R-:W-:Y:S04]  /*76ce0*/  STL.64 [R1+0xaa0], R164 ;  /* 0x000aa0a401007387 */ /* 0x000fe80000100a00 */
[----:B------:R-:W-:Y:S04]  /*76cf0*/  STL.64 [R1+0xaa8], R166 ;  /* 0x000aa8a601007387 */ /* 0x000fe80000100a00 */
[----:B------:R-:W3:Y:S04]  /*76d00*/  LDL.LU.64 R154, [R1+0x2a78] ;  /* 0x002a7800019a7983 */ /* 0x000ee80000300a00 */
[----:B------:R1:W-:Y:S04]  /*76d10*/  STL.64 [R1+0xa90], R148 ;  /* 0x000a909401007387 */ /* 0x0003e80000100a00 */
[----:B------:R1:W-:Y:S04]  /*76d20*/  STL.64 [R1+0xa98], R150 ;  /* 0x000a989601007387 */ /* 0x0003e80000100a00 */
[----:B-1----:R-:W3:Y:S04]  /*76d30*/  LDL.LU.64 R148, [R1+0x2a60] ;  /* 0x002a600001947983 */ /* 0x002ee80000300a00 */
[----:B------:R-:W3:Y:S01]  /*76d40*/  LDL.LU.64 R150, [R1+0x2a68] ;  /* 0x002a680001967983 */ /* 0x000ee20000300a00 */
[----:B------:R-:W-:-:S15]  /*76d50*/  HMMA.1688.F32.TF32 R160, R136, R104, R160 ;  /* 0x0000006888a0723c */ /* 0x000fde00000810a0 */
[----:B------:R-:W-:-:S09]  /*76d60*/  NOP ;  /* 0x0000000000007918 */ /* 0x000fd20000000000 */
[----:B------:R-:W-:Y:S01]  /*76d70*/  MOV R228, R163 ;  /* 0x000000a300e47202 */ /* 0x000fe20000000f00 */
[----:B------:R-:W-:Y:S02]  /*76d80*/  IMAD.MOV.U32 R230, RZ, RZ, R161 ;  /* 0x000000ffffe67224 */ /* 0x000fe400078e00a1 */
[----:B------:R-:W-:Y:S02]  /*76d90*/  IMAD.MOV.U32 R231, RZ, RZ, R160 ;  /* 0x000000ffffe77224 */ /* 0x000fe400078e00a0 */
[----:B------:R-:W-:Y:S01]  /*76da0*/  IMAD.MOV.U32 R229, RZ, RZ, R162 ;  /* 0x000000ffffe57224 */ /* 0x000fe200078e00a2 */
[----:B------:R-:W-:Y:S04]  /*76db0*/  STL [R1+0x67bc], R228 ;  /* 0x0067bce401007387 */ /* 0x000fe80000100800 */
[----:B------:R-:W-:Y:S04]  /*76dc0*/  STL [R1+0x67b8], R230 ;  /* 0x0067b8e601007387 */ /* 0x000fe80000100800 */
[----:B------:R-:W-:Y:S04]  /*76dd0*/  STL [R1+0x67b4], R231 ;  /* 0x0067b4e701007387 */ /* 0x000fe80000100800 */
[----:B------:R-:W-:Y:S04]  /*76de0*/  STL [R1+0x67b0], R229 ;  /* 0x0067b0e501007387 */ /* 0x000fe80000100800 */
[----:B------:R-:W3:Y:S04]  /*76df0*/  LDL.LU.64 R160, [R1+0x2a50] ;  /* 0x002a500001a07983 */ /* 0x000ee80000300a00 */
[----:B------:R-:W3:Y:S01]  /*76e00*/  LDL.LU.64 R162, [R1+0x2a58] ;  /* 0x002a580001a27983 */ /* 0x000ee20000300a00 */
[----:B--2---:R-:W-:-:S15]  /*76e10*/  HMMA.1688.F32.TF32 R144, R136, R100, R144 ;  /* 0x000000648890723c */ /* 0x004fde0000081090 */
[----:B------:R-:W-:-:S08]  /*76e20*/  NOP ;  /* 0x0000000000007918 */ /* 0x000fd00000000000 */
[----:B------:R1:W-:Y:S04]  /*76e30*/  STL.64 [R1+0xa70], R144 ;  /* 0x000a709001007387 */ /* 0x0003e80000100a00 */
[----:B------:R2:W-:Y:S04]  /*76e40*/  STL.64 [R1+0xa78], R146 ;  /* 0x000a789201007387 */ /* 0x0005e80000100a00 */
[----:B-1----:R-:W3:Y:S04]  /*76e50*/  LDL.LU.64 R144, [R1+0x2a40] ;  /* 0x002a400001907983 */ /* 0x002ee80000300a00 */
[----:B--2---:R-:W2:Y:S01]  /*76e60*/  LDL.LU.64 R146, [R1+0x2a48] ;  /* 0x002a480001927983 */ /* 0x004ea20000300a00 */
[C---:B----4-:R-:W-:Y:S06]  /*76e70*/  HMMA.1688.F32.TF32 R156, R136.reuse, R96, R156 ;  /* 0x00000060889c723c */ /* 0x050fec000008109c */
[----:B---3--:R-:W-:-:S15]  /*76e80*/  HMMA.1688.F32.TF32 R4, R136, R92, R4 ;  /* 0x0000005c8804723c */ /* 0x008fde0000081004 */
[----:B------:R-:W-:-:S02]  /*76e90*/  NOP ;  /* 0x0000000000007918 */ /* 0x000fc40000000000 */
[----:B------:R1:W-:Y:S04]  /*76ea0*/  STL.64 [R1+0xa60], R156 ;  /* 0x000a609c01007387 */ /* 0x0003e80000100a00 */
[----:B------:R3:W-:Y:S04]  /*76eb0*/  STL.64 [R1+0xa68], R158 ;  /* 0x000a689e01007387 */ /* 0x0007e80000100a00 */
[----:B-1----:R-:W4:Y:S04]  /*76ec0*/  LDL.LU.64 R156, [R1+0x2a30] ;  /* 0x002a3000019c7983 */ /* 0x002f280000300a00 */
[----:B---3--:R-:W4:Y:S01]  /*76ed0*/  LDL.LU.64 R158, [R1+0x2a38] ;  /* 0x002a3800019e7983 */ /* 0x008f220000300a00 */
[----:B------:R-:W-:-:S02]  /*76ee0*/  IMAD.MOV.U32 R228, RZ, RZ, R4 ;  /* 0x000000ffffe47224 */ /* 0x000fc400078e0004 */
[----:B------:R-:W-:Y:S02]  /*76ef0*/  IMAD.MOV.U32 R230, RZ, RZ, R5 ;  /* 0x000000ffffe67224 */ /* 0x000fe400078e0005 */
[----:B------:R-:W-:Y:S01]  /*76f00*/  IMAD.MOV.U32 R231, RZ, RZ, R6 ;  /* 0x000000ffffe77224 */ /* 0x000fe200078e0006 */
[----:B------:R-:W3:Y:S01]  /*76f10*/  LDL.LU.64 R4, [R1+0x2a20] ;  /* 0x002a200001047983 */ /* 0x000ee20000300a00 */
[----:B------:R-:W-:-:S03]  /*76f20*/  IMAD.MOV.U32 R229, RZ, RZ, R7 ;  /* 0x000000ffffe57224 */ /* 0x000fc600078e0007 */
[----:B------:R-:W3:Y:S01]  /*76f30*/  LDL.LU.64 R6, [R1+0x2a28] ;  /* 0x002a280001067983 */ /* 0x000ee20000300a00 */
[C---:B------:R-:W-:Y:S03]  /*76f40*/  HMMA.1688.F32.TF32 R152, R136.reuse, R88, R152 ;  /* 0x000000588898723c */ /* 0x040fe60000081098 */
[----:B------:R-:W-:Y:S04]  /*76f50*/  STL [R1+0x67cc], R229 ;  /* 0x0067cce501007387 */ /* 0x000fe80000100800 */
[----:B------:R-:W-:Y:S04]  /*76f60*/  STL [R1+0x67c8], R231 ;  /* 0x0067c8e701007387 */ /* 0x000fe80000100800 */
[----:B------:R-:W-:Y:S04]  /*76f70*/  STL [R1+0x67c4], R228 ;  /* 0x0067c4e401007387 */ /* 0x000fe80000100800 */
[----:B------:R-:W-:Y:S01]  /*76f80*/  STL [R1+0x67c0], R230 ;  /* 0x0067c0e601007387 */ /* 0x000fe20000100800 */
[----:B------:R-:W-:Y:S07]  /*76f90*/  HMMA.1688.F32.TF32 R148, R136, R84, R148 ;  /* 0x000000548894723c */ /* 0x000fee0000081094 */
[----:B------:R1:W-:Y:S04]  /*76fa0*/  STL.64 [R1+0xa40], R152 ;  /* 0x000a409801007387 */ /* 0x0003e80000100a00 */
[----:B------:R1:W-:Y:S04]  /*76fb0*/  STL.64 [R1+0xa48], R154 ;  /* 0x000a489a01007387 */ /* 0x0003e80000100a00 */
[----:B-1----:R-:W3:Y:S04]  /*76fc0*/  LDL.LU.64 R152, [R1+0x2a10] ;  /* 0x002a100001987983 */ /* 0x002ee80000300a00 */
[----:B------:R-:W3:Y:S05]  /*76fd0*/  LDL.LU.64 R154, [R1+0x2a18] ;  /* 0x002a1800019a7983 */ /* 0x000eea0000300a00 */
[----:B------:R-:W-:Y:S01]  /*76fe0*/  IMAD.MOV.U32 R229, RZ, RZ, R148 ;  /* 0x000000ffffe57224 */ /* 0x000fe200078e0094 */
[----:B------:R-:W-:Y:S01]  /*76ff0*/  MOV R230, R151 ;  /* 0x0000009700e67202 */ /* 0x000fe20000000f00 */
[----:B------:R-:W-:-:S02]  /*77000*/  IMAD.MOV.U32 R231, RZ, RZ, R149 ;  /* 0x000000ffffe77224 */ /* 0x000fc400078e0095 */
[----:B------:R-:W-:Y:S01]  /*77010*/  IMAD.MOV.U32 R228, RZ, RZ, R150 ;  /* 0x000000ffffe47224 */ /* 0x000fe200078e0096 */
[----:B------:R-:W3:Y:S04]  /*77020*/  LDL.LU.64 R148, [R1+0x2a00] ;  /* 0x002a000001947983 */ /* 0x000ee80000300a00 */
[----:B------:R-:W3:Y:S04]  /*77030*/  LDL.LU.64 R150, [R1+0x2a08] ;  /* 0x002a080001967983 */ /* 0x000ee80000300a00 */
[----:B------:R-:W-:Y:S04]  /*77040*/  STL [R1+0x67dc], R229 ;  /* 0x0067dce501007387 */ /* 0x000fe80000100800 */
[----:B------:R-:W-:Y:S04]  /*77050*/  STL [R1+0x67d8], R231 ;  /* 0x0067d8e701007387 */ /* 0x000fe80000100800 */
[----:B------:R1:W-:Y:S04]  /*77060*/  STL [R1+0x67d4], R228 ;  /* 0x0067d4e401007387 */ /* 0x0003e80000100800 */
[----:B------:R1:W-:Y:S01]  /*77070*/  STL [R1+0x67d0], R230 ;  /* 0x0067d0e601007387 */ /* 0x0003e20000100800 */
[----:B------:R-:W-:-:S15]  /*77080*/  HMMA.1688.F32.TF32 R160, R136, R132, R160 ;  /* 0x0000008488a0723c */ /* 0x000fde00000810a0 */
[----:B------:R-:W-:-:S08]  /*77090*/  NOP ;  /* 0x0000000000007918 */ /* 0x000fd00000000000 */
[----:B------:R1:W-:Y:S04]  /*770a0*/  STL.64 [R1+0xa20], R160 ;  /* 0x000a20a001007387 */ /* 0x0003e80000100a00 */
[----:B------:R1:W-:Y:S01]  /*770b0*/  STL.64 [R1+0xa28], R162 ;  /* 0x000a28a201007387 */ /* 0x0003e20000100a00 */
[----:B--2---:R-:W-:-:S15]  /*770c0*/  HMMA.1688.F32.TF32 R144, R136, R128, R144 ;  /* 0x000000808890723c */ /* 0x004fde0000081090 */
[----:B------:R-:W-:-:S08]  /*770d0*/  NOP ;  /* 0x0000000000007918 */ /* 0x000fd00000000000 */
[----:B------:R2:W-:Y:S01]  /*770e0*/  STL.64 [R1+0xa18], R146 ;  /* 0x000a189201007387 */ /* 0x0005e20000100a00 */
[----:B-1----:R-:W-:Y:S02]  /*770f0*/  IMAD.MOV.U32 R228, RZ, RZ, R144 ;  /* 0x000000ffffe47224 */ /* 0x002fe400078e0090 */
[----:B------:R-:W-:Y:S01]  /*77100*/  IMAD.MOV.U32 R230, RZ, RZ, R145 ;  /* 0x000000ffffe67224 */ /* 0x000fe200078e0091 */
[----:B------:R-:W3:Y:S04]  /*77110*/  LDL.LU.64 R160, [R1+0x29f0] ;  /* 0x0029f00001a07983 */ /* 0x000ee80000300a00 */
[----:B------:R-:W3:Y:S04]  /*77120*/  LDL.LU.64 R162, [R1+0x29f8] ;  /* 0x0029f80001a27983 */ /* 0x000ee80000300a00 */
[----:B------:R-:W3:Y:S04]  /*77130*/  LDL.LU.64 R144, [R1+0x29e0] ;  /* 0x0029e00001907983 */ /* 0x000ee80000300a00 */
[----:B--2---:R-:W2:Y:S01]  /*77140*/  LDL.LU.64 R146, [R1+0x29e8] ;  /* 0x0029e80001927983 */ /* 0x004ea20000300a00 */
[C---:B----4-:R-:W-:Y:S06]  /*77150*/  HMMA.1688.F32.TF32 R156, R136.reuse, R124, R156 ;  /* 0x0000007c889c723c */ /* 0x050fec000008109c */
[----:B---3--:R-:W-:Y:S01]  /*77160*/  HMMA.1688.F32.TF32 R4, R136, R120, R4 ;  /* 0x000000788804723c */ /* 0x008fe20000081004 */
[----:B------:R1:W-:Y:S04]  /*77170*/  STL [R1+0x67e4], R228 ;  /* 0x0067e4e401007387 */ /* 0x0003e80000100800 */
[----:B------:R3:W-:-:S13]  /*77180*/  STL [R1+0x67e0], R230 ;  /* 0x0067e0e601007387 */ /* 0x0007da0000100800 */
[----:B------:R-:W-:Y:S02]  /*77190*/  IMAD.MOV.U32 R231, RZ, RZ, R159 ;  /* 0x000000ffffe77224 */ /* 0x000fe400078e009f */
[----:B------:R-:W-:Y:S01]  /*771a0*/  IMAD.MOV.U32 R229, RZ, RZ, R158 ;  /* 0x000000ffffe57224 */ /* 0x000fe200078e009e */
[----:B------:R4:W-:Y:S04]  /*771b0*/  STL.64 [R1+0xa00], R156 ;  /* 0x000a009c01007387 */ /* 0x0009e80000100a00 */
[----:B------:R-:W-:Y:S04]  /*771c0*/  STL [R1+0x67ec], R231 ;  /* 0x0067ece701007387 */ /* 0x000fe80000100800 */
[----:B------:R-:W-:Y:S01]  /*771d0*/  STL [R1+0x67e8], R229 ;  /* 0x0067e8e501007387 */ /* 0x000fe20000100800 */
[----:B-1----:R-:W-:-:S03]  /*771e0*/  IMAD.MOV.U32 R228, RZ, RZ, R6 ;  /* 0x000000ffffe47224 */ /* 0x002fc600078e0006 */
[----:B------:R1:W-:Y:S01]  /*771f0*/  STL.64 [R1+0x9f0], R4 ;  /* 0x0009f00401007387 */ /* 0x0003e20000100a00 */
[----:B---3--:R-:W-:-:S03]  /*77200*/  IMAD.MOV.U32 R230, RZ, RZ, R7 ;  /* 0x000000ffffe67224 */ /* 0x008fc600078e0007 */
[----:B----4-:R-:W3:Y:S04]  /*77210*/  LDL.LU.64 R156, [R1+0x29d0] ;  /* 0x0029d000019c7983 */ /* 0x010ee80000300a00 */
[----:B------:R-:W3:Y:S04]  /*77220*/  LDL.LU.64 R158, [R1+0x29d8] ;  /* 0x0029d800019e7983 */ /* 0x000ee80000300a00 */
[----:B-1----:R-:W4:Y:S04]  /*77230*/  LDL.LU.64 R4, [R1+0x29c0] ;  /* 0x0029c00001047983 */ /* 0x002f280000300a00 */
[----:B------:R-:W4:Y:S01]  /*77240*/  LDL.LU.64 R6, [R1+0x29c8] ;  /* 0x0029c80001067983 */ /* 0x000f220000300a00 */
[C---:B------:R-:W-:Y:S03]  /*77250*/  HMMA.1688.F32.TF32 R152, R136.reuse, R116, R152 ;  /* 0x000000748898723c */ /* 0x040fe60000081098 */
[----:B------:R-:W-:Y:S04]  /*77260*/  STL [R1+0x67f4], R228 ;  /* 0x0067f4e401007387 */ /* 0x000fe80000100800 */
[----:B------:R-:W-:Y:S01]  /*77270*/  STL [R1+0x67f0], R230 ;  /* 0x0067f0e601007387 */ /* 0x000fe20000100800 */
[----:B------:R-:W-:-:S15]  /*77280*/  HMMA.1688.F32.TF32 R148, R136, R80, R148 ;  /* 0x000000508894723c */ /* 0x000fde0000081094 */
[----:B------:R1:W-:Y:S04]  /*77290*/  STL.64 [R1+0x9e0], R152 ;  /* 0x0009e09801007387 */ /* 0x0003e80000100a00 */
[----:B------:R1:W-:Y:S04]  /*772a0*/  STL.64 [R1+0x9e8], R154 ;  /* 0x0009e89a01007387 */ /* 0x0003e80000100a00 */
[----:B-1----:R-:W4:Y:S04]  /*772b0*/  LDL.LU.64 R152, [R1+0x29b0] ;  /* 0x0029b00001987983 */ /* 0x002f280000300a00 */
[----:B------:R-:W4:Y:S01]  /*772c0*/  LDL.LU.64 R154, [R1+0x29b8] ;  /* 0x0029b800019a7983 */ /* 0x000f220000300a00 */
[----:B------:R-:W-:Y:S01]  /*772d0*/  IMAD.MOV.U32 R228, RZ, RZ, R148 ;  /* 0x000000ffffe47224 */ /* 0x000fe200078e0094 */
[----:B------:R-:W-:Y:S01]  /*772e0*/  MOV R230, R149 ;  /* 0x0000009500e67202 */ /* 0x000fe20000000f00 */
        /* <DEDUP_REMOVED lines=8> */
[C---:B------:R-:W-:Y:S06]  /*77370*/  HMMA.1688.F32.TF32 R160, R136.reuse, R76, R160 ;  /* 0x0000004c88a0723c */ /* 0x040fec00000810a0 */
[----:B--2---:R-:W-:-:S15]  /*77380*/  HMMA.1688.F32.TF32 R144, R136, R12, R144 ;  /* 0x0000000c8890723c */ /* 0x004fde0000081090 */
[----:B------:R-:W-:-:S02]  /*77390*/  NOP ;  /* 0x0000000000007918 */ /* 0x000fc40000000000 */
[----:B------:R-:W-:Y:S04]  /*773a0*/  STL.64 [R1+0x9c0], R160 ;  /* 0x0009c0a001007387 */ /* 0x000fe80000100a00 */
[----:B------:R-:W-:Y:S03]  /*773b0*/  STL.64 [R1+0x9c8], R162 ;  /* 0x0009c8a201007387 */ /* 0x000fe60000100a00 */
[----:B-1----:R-:W-:Y:S02]  /*773c0*/  IMAD.MOV.U32 R229, RZ, RZ, R144 ;  /* 0x000000ffffe57224 */ /* 0x002fe400078e0090 */
[----:B------:R-:W-:Y:S02]  /*773d0*/  IMAD.MOV.U32 R231, RZ, RZ, R145 ;  /* 0x000000ffffe77224 */ /* 0x000fe400078e0091 */
[----:B------:R-:W-:Y:S01]  /*773e0*/  IMAD.MOV.U32 R228, RZ, RZ, R146 ;  /* 0x000000ffffe47224 */ /* 0x000fe200078e0092 */
[----:B------:R-:W2:Y:S01]  /*773f0*/  LDL.LU.64 R144, [R1+0x2b80] ;  /* 0x002b800001907983 */ /* 0x000ea20000300a00 */
[----:B------:R-:W-:-:S03]  /*77400*/  IMAD.MOV.U32 R230, RZ, RZ, R147 ;  /* 0x000000ffffe67224 */ /* 0x000fc600078e0093 */
[----:B------:R-:W2:Y:S04]  /*77410*/  LDL.LU.64 R146, [R1+0x2b88] ;  /* 0x002b880001927983 */ /* 0x000ea80000300a00 */
[----:B------:R-:W-:Y:S04]  /*77420*/  STL [R1+0x6814], R229 ;  /* 0x006814e501007387 */ /* 0x000fe80000100800 */
[----:B------:R-:W-:Y:S04]  /*77430*/  STL [R1+0x6810], R231 ;  /* 0x006810e701007387 */ /* 0x000fe80000100800 */
[----:B------:R1:W-:Y:S04]  /*77440*/  STL [R1+0x680c], R228 ;  /* 0x00680ce401007387 */ /* 0x0003e80000100800 */
[----:B------:R1:W-:Y:S04]  /*77450*/  STL [R1+0x6808], R230 ;  /* 0x006808e601007387 */ /* 0x0003e80000100800 */
[----:B------:R-:W2:Y:S04]  /*77460*/  LDL.LU.64 R164, [R1+0x2b70] ;  /* 0x002b700001a47983 */ /* 0x000ea80000300a00 */
[----:B------:R-:W2:Y:S01]  /*77470*/  LDL.LU.64 R166, [R1+0x2b78] ;  /* 0x002b780001a67983 */ /* 0x000ea20000300a00 */
[C---:B---3--:R-:W-:Y:S06]  /*77480*/  HMMA.1688.F32.TF32 R156, R136.reuse, R8, R156 ;  /* 0x00000008889c723c */ /* 0x048fec000008109c */
[----:B----4-:R-:W-:-:S15]  /*77490*/  HMMA.1688.F32.TF32 R4, R136, R72, R4 ;  /* 0x000000488804723c */ /* 0x010fde0000081004 */
[----:B------:R-:W-:-:S02]  /*774a0*/  NOP ;  /* 0x0000000000007918 */ /* 0x000fc40000000000 */
[----:B------:R-:W-:Y:S04]  /*774b0*/  STL.64 [R1+0x9a0], R156 ;  /* 0x0009a09c01007387 */ /* 0x000fe80000100a00 */
[----:B------:R-:W-:Y:S03]  /*774c0*/  STL.64 [R1+0x9a8], R158 ;  /* 0x0009a89e01007387 */ /* 0x000fe60000100a00 */
[----:B-1----:R-:W-:Y:S01]  /*774d0*/  IMAD.MOV.U32 R228, RZ, RZ, R4 ;  /* 0x000000ffffe47224 */ /* 0x002fe200078e0004 */
[----:B------:R1:W-:Y:S01]  /*774e0*/  STL.64 [R1+0x998], R6 ;  /* 0x0009980601007387 */ /* 0x0003e20000100a00 */
[----:B------:R-:W-:-:S03]  /*774f0*/  MOV R230, R5 ;  /* 0x0000000500e67202 */ /* 0x000fc60000000f00 */
[----:B------:R-:W3:Y:S04]  /*77500*/  LDL.LU.64 R4, [R1+0x2b60] ;  /* 0x002b600001047983 */ /* 0x000ee80000300a00 */
[----:B-1----:R-:W3:Y:S01]  /*77510*/  LDL.LU.64 R6, [R1+0x2b68] ;  /* 0x002b680001067983 */ /* 0x002ee20000300a00 */
[C---:B------:R-:W-:Y:S03]  /*77520*/  HMMA.1688.F32.TF32 R152, R136.reuse, R68, R152 ;  /* 0x000000448898723c */ /* 0x040fe60000081098 */
[----:B------:R-:W-:Y:S04]  /*77530*/  STL [R1+0x681c], R228 ;  /* 0x00681ce401007387 */ /* 0x000fe80000100800 */
[----:B------:R-:W-:Y:S01]  /*77540*/  STL [R1+0x6818], R230 ;  /* 0x006818e601007387 */ /* 0x000fe20000100800 */
[----:B------:R-:W-:-:S15]  /*77550*/  HMMA.1688.F32.TF32 R148, R136, R64, R148 ;  /* 0x000000408894723c */ /* 0x000fde0000081094 */
[----:B------:R1:W-:Y:S04]  /*77560*/  STL.64 [R1+0x980], R152 ;  /* 0x0009809801007387 */ /* 0x0003e80000100a00 */
[----:B------:R-:W4:Y:S04]  /*77570*/  LDL.LU.64 R160, [R1+0x2b50] ;  /* 0x002b500001a07983 */ /* 0x000f280000300a00 */
[----:B------:R-:W4:Y:S01]  /*77580*/  LDL.LU.64 R162, [R1+0x2b58] ;  /* 0x002b580001a27983 */ /* 0x000f220000300a00 */
[----:B------:R-:W-:Y:S02]  /*77590*/  IMAD.MOV.U32 R231, RZ, RZ, R155 ;  /* 0x000000ffffe77224 */ /* 0x000fe400078e009b */
[----:B------:R-:W-:-:S03]  /*775a0*/  IMAD.MOV.U32 R229, RZ, RZ, R154 ;  /* 0x000000ffffe57224 */ /* 0x000fc600078e009a */
[----:B------:R-:W-:Y:S04]  /*775b0*/  STL [R1+0x6824], R231 ;  /* 0x006824e701007387 */ /* 0x000fe80000100800 */
[----:B------:R-:W-:Y:S04]  /*775c0*/  STL [R1+0x6820], R229 ;  /* 0x006820e501007387 */ /* 0x000fe80000100800 */
[----:B------:R1:W-:Y:S04]  /*775d0*/  STL.64 [R1+0x970], R148 ;  /* 0x0009709401007387 */ /* 0x0003e80000100a00 */
[----:B-1----:R-:W4:Y:S04]  /*775e0*/  LDL.LU.64 R152, [R1+0x2b40] ;  /* 0x002b400001987983 */ /* 0x002f280000300a00 */
[----:B------:R-:W4:Y:S01]  /*775f0*/  LDL.LU.64 R154, [R1+0x2b48] ;  /* 0x002b4800019a7983 */ /* 0x000f220000300a00 */
[----:B------:R-:W-:-:S02]  /*77600*/  IMAD.MOV.U32 R228, RZ, RZ, R150 ;  /* 0x000000ffffe47224 */ /* 0x000fc400078e0096 */
[----:B------:R-:W-:Y:S01]  /*77610*/  IMAD.MOV.U32 R230, RZ, RZ, R151 ;  /* 0x000000ffffe67224 */ /* 0x000fe200078e0097 */
[----:B------:R-:W4:Y:S04]  /*77620*/  LDL.LU.64 R148, [R1+0x2b30] ;  /* 0x002b300001947983 */ /* 0x000f280000300a00 */
[----:B------:R-:W4:Y:S04]  /*77630*/  LDL.LU.64 R150, [R1+0x2b38] ;  /* 0x002b380001967983 */ /* 0x000f280000300a00 */
[----:B------:R-:W-:Y:S04]  /*77640*/  STL [R1+0x682c], R228 ;  /* 0x00682ce401007387 */ /* 0x000fe80000100800 */
[----:B------:R-:W-:Y:S04]  /*77650*/  STL [R1+0x6828], R230 ;  /* 0x006828e601007387 */ /* 0x000fe80000100800 */
[----:B------:R-:W4:Y:S04]  /*77660*/  LDL.LU.64 R156, [R1+0x2b20] ;  /* 0x002b2000019c7983 */ /* 0x000f280000300a00 */
[----:B------:R-:W4:Y:S01]  /*77670*/  LDL.LU.64 R158, [R1+0x2b28] ;  /* 0x002b2800019e7983 */ /* 0x000f220000300a00 */
[----:B--2---:R-:W-:-:S15]  /*77680*/  HMMA.1688.F32.TF32 R144, R136, R60, R144 ;  /* 0x0000003c8890723c */ /* 0x004fde0000081090 */
[----:B------:R-:W-:-:S08]  /*77690*/  NOP ;  /* 0x0000000000007918 */ /* 0x000fd00000000000 */
[----:B------:R1:W-:Y:S04]  /*776a0*/  STL.64 [R1+0x960], R144 ;  /* 0x0009609001007387 */ /* 0x0003e80000100a00 */
[----:B------:R2:W-:Y:S04]  /*776b0*/  STL.64 [R1+0x968], R146 ;  /* 0x0009689201007387 */ /* 0x0005e80000100a00 */
[----:B-1----:R-:W4:Y:S04]  /*776c0*/  LDL.LU.64 R144, [R1+0x2b10] ;  /* 0x002b100001907983 */ /* 0x002f280000300a00 */
[----:B--2---:R-:W2:Y:S01]  /*776d0*/  LDL.LU.64 R146, [R1+0x2b18] ;  /* 0x002b180001927983 */ /* 0x004ea20000300a00 */
[----:B------:R-:W-:-:S15]  /*776e0*/  HMMA.1688.F32.TF32 R164, R136, R56, R164 ;  /* 0x0000003888a4723c */ /* 0x000fde00000810a4 */
[----:B------:R-:W-:-:S09]  /*776f0*/  NOP ;  /* 0x0000000000007918 */ /* 0x000fd20000000000 */
[----:B------:R-:W-:Y:S01]  /*77700*/  MOV R229, R167 ;  /* 0x000000a700e57202 */ /* 0x000fe20000000f00 */
[----:B------:R-:W-:Y:S02]  /*77710*/  IMAD.MOV.U32 R231, RZ, RZ, R166 ;  /* 0x000000ffffe77224 */ /* 0x000fe400078e00a6 */
[----:B------:R-:W-:Y:S02]  /*77720*/  IMAD.MOV.U32 R228, RZ, RZ, R164 ;  /* 0x000000ffffe47224 */ /* 0x000fe400078e00a4 */
[----:B------:R-:W-:Y:S01]  /*77730*/  IMAD.MOV.U32 R230, RZ, RZ, R165 ;  /* 0x000000ffffe67224 */ /* 0x000fe200078e00a5 */
[----:B------:R1:W-:Y:S01]  /*77740*/  STL [R1+0x683c], R229 ;  /* 0x00683ce501007387 */ /* 0x0003e20000100800 */
[C---:B---3--:R-:W-:Y:S03]  /*77750*/  HMMA.1688.F32.TF32 R164, R136.reuse, R52, R4 ;  /* 0x0000003488a4723c */ /* 0x048fe60000081004 */
[----:B------:R3:W-:Y:S04]  /*77760*/  STL [R1+0x6838], R231 ;  /* 0x006838e701007387 */ /* 0x0007e80000100800 */
[----:B------:R3:W-:Y:S04]  /*77770*/  STL [R1+0x6834], R228 ;  /* 0x006834e401007387 */ /* 0x0007e80000100800 */
[----:B------:R3:W-:Y:S04]  /*77780*/  STL [R1+0x6830], R230 ;  /* 0x006830e601007387 */ /* 0x0007e80000100800 */
[----:B------:R-:W2:Y:S04]  /*77790*/  LDL.LU.64 R4, [R1+0x2b00] ;  /* 0x002b000001047983 */ /* 0x000ea80000300a00 */
[----:B------:R-:W2:Y:S01]  /*777a0*/  LDL.LU.64 R6, [R1+0x2b08] ;  /* 0x002b080001067983 */ /* 0x000ea20000300a00 */
[----:B----4-:R-:W-:Y:S03]  /*777b0*/  HMMA.1688.F32.TF32 R160, R136, R48, R160 ;  /* 0x0000003088a0723c */ /* 0x010fe600000810a0 */
[----:B------:R-:W-:Y:S04]  /*777c0*/  STL.64 [R1+0x940], R164 ;  /* 0x000940a401007387 */ /* 0x000fe80000100a00 */
[----:B------:R-:W-:-:S15]  /*777d0*/  STL.64 [R1+0x948], R166 ;  /* 0x000948a601007387 */ /* 0x000fde0000100a00 */
[----:B------:R-:W-:-:S02]  /*777e0*/  NOP ;  /* 0x0000000000007918 */ /* 0x000fc40000000000 */
[----:B-1----:R-:W-:Y:S02]  /*777f0*/  IMAD.MOV.U32 R229, RZ, RZ, R160 ;  /* 0x000000ffffe57224 */ /* 0x002fe400078e00a0 */
[----:B---3--:R-:W-:Y:S02]  /*77800*/  IMAD.MOV.U32 R231, RZ, RZ, R161 ;  /* 0x000000ffffe77224 */ /* 0x008fe400078e00a1 */
[----:B------:R-:W-:Y:S02]  /*77810*/  IMAD.MOV.U32 R228, RZ, RZ, R162 ;  /* 0x000000ffffe47224 */ /* 0x000fe400078e00a2 */
[----:B------:R-:W-:Y:S02]  /*77820*/  IMAD.MOV.U32 R230, RZ, RZ, R163 ;  /* 0x000000ffffe67224 */ /* 0x000fe400078e00a3 */
[C---:B------:R-:W-:Y:S03]  /*77830*/  HMMA.1688.F32.TF32 R160, R136.reuse, R44, R152 ;  /* 0x0000002c88a0723c */ /* 0x040fe60000081098 */
[----:B------:R-:W-:Y:S04]  /*77840*/  STL.64 [R1+0x68e0], R230 ;  /* 0x0068e0e601007387 */ /* 0x000fe80000100a00 */
[----:B------:R-:W-:Y:S04]  /*77850*/  STL.64 [R1+0x68d8], R228 ;  /* 0x0068d8e401007387 */ /* 0x000fe80000100a00 */
[----:B------:R-:W3:Y:S04]  /*77860*/  LDL.LU.64 R152, [R1+0x2af0] ;  /* 0x002af00001987983 */ /* 0x000ee80000300a00 */
[----:B------:R-:W3:Y:S01]  /*77870*/  LDL.LU.64 R154, [R1+0x2af8] ;  /* 0x002af800019a7983 */ /* 0x000ee20000300a00 */
[C---:B------:R-:W-:Y:S07]  /*77880*/  HMMA.1688.F32.TF32 R156, R136.reuse, R36, R156 ;  /* 0x00000024889c723c */ /* 0x040fee000008109c */
[----:B------:R-:W-:Y:S04]  /*77890*/  STL.64 [R1+0x920], R160 ;  /* 0x000920a001007387 */ /* 0x000fe80000100a00 */
[----:B------:R1:W-:Y:S02]  /*778a0*/  STL.64 [R1+0x928], R162 ;  /* 0x000928a201007387 */ /* 0x0003e40000100a00 */
[----:B-1----:R-:W-:Y:S02]  /*778b0*/  HMMA.1688.F32.TF32 R160, R136, R40, R148 ;  /* 0x0000002888a0723c */ /* 0x002fe40000081094 */
[----:B------:R-:W4:Y:S04]  /*778c0*/  LDL.LU.64 R148, [R1+0x2ae0] ;  /* 0x002ae00001947983 */ /* 0x000f280000300a00 */
[----:B------:R-:W4:-:S15]  /*778d0*/  LDL.LU.64 R150, [R1+0x2ae8] ;  /* 0x002ae80001967983 */ /* 0x000f1e0000300a00 */
[----:B------:R-:W-:-:S02]  /*778e0*/  NOP ;  /* 0x0000000000007918 */ /* 0x000fc40000000000 */
[----:B------:R-:W-:Y:S04]  /*778f0*/  STL.64 [R1+0x910], R160 ;  /* 0x000910a001007387 */ /* 0x000fe80000100a00 */
[----:B------:R-:W-:Y:S04]  /*77900*/  STL.64 [R1+0x918], R162 ;  /* 0x000918a201007387 */ /* 0x000fe80000100a00 */
[----:B------:R-:W4:Y:S04]  /*77910*/  LDL.LU.64 R172, [R1+0x2c40] ;  /* 0x002c400001ac7983 */ /* 0x000f280000300a00 */
[----:B------:R-:W4:Y:S04]  /*77920*/  LDL.LU.64 R174, [R1+0x2c48] ;  /* 0x002c480001ae7983 */ /* 0x000f280000300a00 */
[----:B------:R-:W-:Y:S04]  /*77930*/  STL.64 [R1+0x900], R156 ;  /* 0x0009009c01007387 */ /* 0x000fe80000100a00 */
[----:B------:R-:W-:Y:S04]  /*77940*/  STL.64 [R1+0x908], R158 ;  /* 0x0009089e01007387 */ /* 0x000fe80000100a00 */
[----:B------:R-:W4:Y:S04]  /*77950*/  LDL.LU.64 R168, [R1+0x1c80] ;  /* 0x001c800001a87983 */ /* 0x000f280000300a00 */
[----:B------:R-:W4:Y:S01]  /*77960*/  LDL.LU.64 R170, [R1+0x1c88] ;  /* 0x001c880001aa7983 */ /* 0x000f220000300a00 */
[----:B--2---:R-:W-:-:S15]  /*77970*/  HMMA.1688.F32.TF32 R144, R136, R32, R144 ;  /* 0x000000208890723c */ /* 0x004fde0000081090 */
[----:B------:R-:W-:-:S08]  /*77980*/  NOP ;  /* 0x0000000000007918 */ /* 0x000fd00000000000 */
[----:B------:R1:W-:Y:S04]  /*77990*/  STL.64 [R1+0x8f0], R144 ;  /* 0x0008f09001007387 */ /* 0x0003e80000100a00 */
[----:B------:R2:W-:Y:S04]  /*779a0*/  STL.64 [R1+0x8f8], R146 ;  /* 0x0008f89201007387 */ /* 0x0005e80000100a00 */
[----:B-1----:R-:W4:Y:S04]  /*779b0*/  LDL.LU.64 R144, [R1+0x1c60] ;  /* 0x001c600001907983 */ /* 0x002f280000300a00 */
[----:B--2---:R-:W2:Y:S04]  /*779c0*/  LDL.LU.64 R146, [R1+0x1c68] ;  /* 0x001c680001927983 */ /* 0x004ea80000300a00 */
[----:B------:R-:W2:Y:S04]  /*779d0*/  LDL.LU.64 R164, [R1+0x1c50] ;  /* 0x001c500001a47983 */ /* 0x000ea80000300a00 */
[----:B------:R-:W2:Y:S01]  /*779e0*/  LDL.LU.64 R166, [R1+0x1c58] ;  /* 0x001c580001a67983 */ /* 0x000ea20000300a00 */
[----:B------:R-:W-:-:S15]  /*779f0*/  HMMA.1688.F32.TF32 R4, R136, R28, R4 ;  /* 0x0000001c8804723c */ /* 0x000fde0000081004 */
[----:B------:R-:W-:-:S08]  /*77a00*/  NOP ;  /* 0x0000000000007918 */ /* 0x000fd00000000000 */
[----:B------:R1:W-:Y:S04]  /*77a10*/  STL.64 [R1+0x8e0], R4 ;  /* 0x0008e00401007387 */ /* 0x0003e80000100a00 */
[----:B------:R1:W-:Y:S04]  /*77a20*/  STL.64 [R1+0x8e8], R6 ;  /* 0x0008e80601007387 */ /* 0x0003e80000100a00 */
[----:B------:R-:W2:Y:S04]  /*77a30*/  LDL.LU.64 R160, [R1+0x1c40] ;  /* 0x001c400001a07983 */ /* 0x000ea80000300a00 */
[----:B------:R-:W2:Y:S04]  /*77a40*/  LDL.LU.64 R162, [R1+0x1c48] ;  /* 0x001c480001a27983 */ /* 0x000ea80000300a00 */
[----:B------:R-:W2:Y:S04]  /*77a50*/  LDL.LU.64 R156, [R1+0x1c30] ;  /* 0x001c3000019c7983 */ /* 0x000ea80000300a00 */
[----:B------:R-:W2:Y:S04]  /*77a60*/  LDL.LU.64 R158, [R1+0x1c38] ;  /* 0x001c3800019e7983 */ /* 0x000ea80000300a00 */
[----:B-1----:R-:W2:Y:S04]  /*77a70*/  LDL.LU.64 R4, [R1+0x1c20] ;  /* 0x001c200001047983 */ /* 0x002ea80000300a00 */
[----:B------:R-:W2:Y:S01]  /*77a80*/  LDL.LU.64 R6, [R1+0x1c28] ;  /* 0x001c280001067983 */ /* 0x000ea20000300a00 */
[----:B---3--:R-:W-:Y:S03]  /*77a90*/  HMMA.1688.F32.TF32 R176, R136, R24, R152 ;  /* 0x0000001888b0723c */ /* 0x008fe60000081098 */
[----:B------:R-:W3:Y:S04]  /*77aa0*/  LDL.LU.64 R152, [R1+0x1c10] ;  /* 0x001c100001987983 */ /* 0x000ee80000300a00 */
[----:B------:R-:W3:-:S15]  /*77ab0*/  LDL.LU.64 R154, [R1+0x1c18] ;  /* 0x001c1800019a7983 */ /* 0x000ede0000300a00 */
[----:B------:R-:W-:-:S01]  /*77ac0*/  NOP ;  /* 0x0000000000007918 */ /* 0x000fc20000000000 */
[----:B------:R-:W-:Y:S04]  /*77ad0*/  STL.64 [R1+0x8d0], R176 ;  /* 0x0008d0b001007387 */ /* 0x000fe80000100a00 */
[----:B------:R4:W-:Y:S02]  /*77ae0*/  STL.64 [R1+0x8d8], R178 ;  /* 0x0008d8b201007387 */ /* 0x0009e40000100a00 */
[C---:B----4-:R-:W-:Y:S02]  /*77af0*/  HMMA.1688.F32.TF32 R176, R136.reuse, R20, R148 ;  /* 0x0000001488b0723c */ /* 0x050fe40000081094 */
[----:B------:R-:W4:Y:S04]  /*77b00*/  LDL.LU.64 R148, [R1+0x1c00] ;  /* 0x001c000001947983 */ /* 0x000f280000300a00 */
[----:B------:R-:W4:Y:S01]  /*77b10*/  LDL.LU.64 R150, [R1+0x1c08] ;  /* 0x001c080001967983 */ /* 0x000f220000300a00 */
[----:B------:R-:W-:Y:S06]  /*77b20*/  HMMA.1688.F32.TF32 R172, R136, R16, R172 ;  /* 0x0000001088ac723c */ /* 0x000fec00000810ac */
[C---:B------:R-:W-:Y:S10]  /*77b30*/  HMMA.1688.F32.TF32 R168, R140.reuse, R112, R168 ;  /* 0x000000708ca8723c */ /* 0x040ff400000810a8 */
[----:B------:R-:W-:Y:S04]  /*77b40*/  STL.64 [R1+0x8c0], R176 ;  /* 0x0008c0b001007387 */ /* 0x000fe80000100a00 */
[----:B------:R-:W-:Y:S04]  /*77b50*/  STL.64 [R1+0x8c8], R178 ;  /* 0x0008c8b201007387 */ /* 0x000fe80000100a00 */
[----:B------:R-:W-:Y:S04]  /*77b60*/  STL.64 [R1+0x2a0], R172 ;  /* 0x0002a0ac01007387 */ /* 0x000fe80000100a00 */
[----:B------:R-:W-:Y:S01]  /*77b70*/  STL.64 [R1+0x2a8], R174 ;  /* 0x0002a8ae01007387 */ /* 0x000fe20000100a00 */
[C---:B--2---:R-:W-:Y:S03]  /*77b80*/  HMMA.1688.F32.TF32 R136, R140.reuse, R108, R144 ;  /* 0x0000006c8c88723c */ /* 0x044fe60000081090 */
[----:B------:R-:W2:Y:S04]  /*77b90*/  LDL.LU.64 R144, [R1+0x1bf0] ;  /* 0x001bf00001907983 */ /* 0x000ea80000300a00 */
[----:B------:R-:W-:Y:S04]  /*77ba0*/  STL.64 [R1+0x290], R168 ;  /* 0x000290a801007387 */ /* 0x000fe80000100a00 */
[----:B------:R-:W-:Y:S04]  /*77bb0*/  STL.64 [R1+0x298], R170 ;  /* 0x000298aa01007387 */ /* 0x000fe80000100a00 */
[----:B------:R-:W2:Y:S08]  /*77bc0*/  LDL.LU.64 R146, [R1+0x1bf8] ;  /* 0x001bf80001927983 */ /* 0x000eb00000300a00 */
[----:B------:R1:W-:Y:S04]  /*77bd0*/  STL.64 [R1+0x280], R136 ;  /* 0x0002808801007387 */ /* 0x0003e80000100a00 */
[----:B------:R1:W-:Y:S04]  /*77be0*/  STL.64 [R1+0x288], R138 ;  /* 0x0002888a01007387 */ /* 0x0003e80000100a00 */
[----:B-1----:R-:W2:Y:S04]  /*77bf0*/  LDL.LU.64 R136, [R1+0x1be0] ;  /* 0x001be00001887983 */ /* 0x002ea80000300a00 */
[----:B------:R-:W2:Y:S01]  /*77c00*/  LDL.LU.64 R138, [R1+0x1be8] ;  /* 0x001be800018a7983 */ /* 0x000ea20000300a00 */
[----:B------:R-:W-:-:S15]  /*77c10*/  HMMA.1688.F32.TF32 R164, R140, R104, R164 ;  /* 0x000000688ca4723c */ /* 0x000fde00000810a4 */
[----:B------:R-:W-:-:S08]  /*77c20*/  NOP ;  /* 0x0000000000007918 */ /* 0x000fd00000000000 */
[----:B------:R-:W-:Y:S04]  /*77c30*/  STL.64 [R1+0x270], R164 ;  /* 0x000270a401007387 */ /* 0x000fe80000100a00 */
[----:B------:R1:W-:Y:S02]  /*77c40*/  STL.64 [R1+0x278], R166 ;  /* 0x000278a601007387 */ /* 0x0003e40000100a00 */
[C---:B-1----:R-:W-:Y:S06]  /*77c50*/  HMMA.1688.F32.TF32 R164, R140.reuse, R100, R160 ;  /* 0x000000648ca4723c */ /* 0x042fec00000810a0 */
[C---:B------:R-:W-:Y:S06]  /*77c60*/  HMMA.1688.F32.TF32 R160, R140.reuse, R96, R156 ;  /* 0x000000608ca0723c */ /* 0x040fec000008109c */
[C---:B------:R-:W-:Y:S11]  /*77c70*/  HMMA.1688.F32.TF32 R156, R140.reuse, R92, R4 ;  /* 0x0000005c8c9c723c */ /* 0x040ff60000081004 */
[----:B------:R1:W-:Y:S04]  /*77c80*/  STL.64 [R1+0x260], R164 ;  /* 0x000260a401007387 */ /* 0x0003e80000100a00 */
[----:B------:R1:W-:Y:S04]  /*77c90*/  STL.64 [R1+0x268], R166 ;  /* 0x000268a601007387 */ /* 0x0003e80000100a00 */
[----:B------:R-:W2:Y:S04]  /*77ca0*/  LDL.LU.64 R4, [R1+0x1d20] ;  /* 0x001d200001047983 */ /* 0x000ea80000300a00 */
[----:B------:R1:W-:Y:S04]  /*77cb0*/  STL.64 [R1+0x250], R160 ;  /* 0x000250a001007387 */ /* 0x0003e80000100a00 */
[----:B------:R1:W-:Y:S04]  /*77cc0*/  STL.64 [R1+0x258], R162 ;  /* 0x000258a201007387 */ /* 0x0003e80000100a00 */
[----:B------:R-:W2:Y:S01]  /*77cd0*/  LDL.LU.64 R6, [R1+0x1d28] ;  /* 0x001d280001067983 */ /* 0x000ea20000300a00 */
[C---:B---3--:R-:W-:Y:S06]  /*77ce0*/  HMMA.1688.F32.TF32 R152, R140.reuse, R88, R152 ;  /* 0x000000588c98723c */ /* 0x048fec0000081098 */
[C---:B----4-:R-:W-:Y:S01]  /*77cf0*/  HMMA.1688.F32.TF32 R148, R140.reuse, R84, R148 ;  /* 0x000000548c94723c */ /* 0x050fe20000081094 */
[----:B------:R-:W-:Y:S04]  /*77d00*/  STL.64 [R1+0x240], R156 ;  /* 0x0002409c01007387 */ /* 0x000fe80000100a00 */
[----:B------:R-:W-:Y:S04]  /*77d10*/  STL.64 [R1+0x248], R158 ;  /* 0x0002489e01007387 */ /* 0x000fe80000100a00 */
[----:B------:R-:W3:Y:S04]  /*77d20*/  LDL.LU.64 R172, [R1+0x1d10] ;  /* 0x001d100001ac7983 */ /* 0x000ee80000300a00 */
[----:B------:R-:W3:Y:S04]  /*77d30*/  LDL.LU.64 R174, [R1+0x1d18] ;  /* 0x001d180001ae7983 */ /* 0x000ee80000300a00 */
[----:B------:R4:W-:Y:S04]  /*77d40*/  STL.64 [R1+0x230], R152 ;  /* 0x0002309801007387 */ /* 0x0009e80000100a00 */
[----:B------:R4:W-:Y:S04]  /*77d50*/  STL.64 [R1+0x238], R154 ;  /* 0x0002389a01007387 */ /* 0x0009e80000100a00 */
[----:B------:R-:W3:Y:S04]  /*77d60*/  LDL.LU.64 R168, [R1+0x1d00] ;  /* 0x001d000001a87983 */ /* 0x000ee80000300a00 */
[----:B------:R-:W3:Y:S04]  /*77d70*/  LDL.LU.64 R170, [R1+0x1d08] ;  /* 0x001d080001aa7983 */ /* 0x000ee80000300a00 */
[----:B------:R4:W-:Y:S04]  /*77d80*/  STL.64 [R1+0x220], R148 ;  /* 0x0002209401007387 */ /* 0x0009e80000100a00 */
[----:B------:R4:W-:Y:S04]  /*77d90*/  STL.64 [R1+0x228], R150 ;  /* 0x0002289601007387 */ /* 0x0009e80000100a00 */
[----:B-1----:R-:W3:Y:S04]  /*77da0*/  LDL.LU.64 R164, [R1+0x1cf0] ;  /* 0x001cf00001a47983 */ /* 0x002ee80000300a00 */
[----:B------:R-:W3:Y:S04]  /*77db0*/  LDL.LU.64 R166, [R1+0x1cf8] ;  /* 0x001cf80001a67983 */ /* 0x000ee80000300a00 */
[----:B------:R-:W3:Y:S04]  /*77dc0*/  LDL.LU.64 R160, [R1+0x1ce0] ;  /* 0x001ce00001a07983 */ /* 0x000ee80000300a00 */
[----:B------:R-:W3:Y:S01]  /*77dd0*/  LDL.LU.64 R162, [R1+0x1ce8] ;  /* 0x001ce80001a27983 */ /* 0x000ee20000300a00 */
[----:B--2---:R-:W-:-:S15]  /*77de0*/  HMMA.1688.F32.TF32 R144, R140, R132, R144 ;  /* 0x000000848c90723c */ /* 0x004fde0000081090 */
[----:B------:R-:W-:-:S08]  /*77df0*/  NOP ;  /* 0x0000000000007918 */ /* 0x000fd00000000000 */
[----:B------:R1:W-:Y:S04]  /*77e00*/  STL.64 [R1+0x210], R144 ;  /* 0x0002109001007387 */ /* 0x0003e80000100a00 */
[----:B------:R2:W-:Y:S01]  /*77e10*/  STL.64 [R1+0x218], R146 ;  /* 0x0002189201007387 */ /* 0x0005e20000100a00 */
[----:B------:R-:W-:Y:S03]  /*77e20*/  HMMA.1688.F32.TF32 R136, R140, R128, R136 ;  /* 0x000000808c88723c */ /* 0x000fe60000081088 */
[----:B----4-:R-:W4:Y:S04]  /*77e30*/  LDL.LU.64 R152, [R1+0x1cd0] ;  /* 0x001cd00001987983 */ /* 0x010f280000300a00 */
[----:B------:R-:W4:-:S15]  /*77e40*/  LDL.LU.64 R154, [R1+0x1cd8] ;  /* 0x001cd800019a7983 */ /* 0x000f1e0000300a00 */
[----:B------:R-:W-:-:S01]  /*77e50*/  NOP ;  /* 0x0000000000007918 */ /* 0x000fc20000000000 */
[----:B------:R-:W-:Y:S04]  /*77e60*/  STL.64 [R1+0x200], R136 ;  /* 0x0002008801007387 */ /* 0x000fe80000100a00 */
[----:B------:R-:W-:Y:S04]  /*77e70*/  STL.64 [R1+0x208], R138 ;  /* 0x0002088a01007387 */ /* 0x000fe80000100a00 */
[----:B------:R-:W4:Y:S04]  /*77e80*/  LDL.LU.64 R148, [R1+0x1cc0] ;  /* 0x001cc00001947983 */ /* 0x000f280000300a00 */
[----:B------:R-:W4:Y:S04]  /*77e90*/  LDL.LU.64 R150, [R1+0x1cc8] ;  /* 0x001cc80001967983 */ /* 0x000f280000300a00 */
[----:B-1----:R-:W4:Y:S04]  /*77ea0*/  LDL.LU.64 R144, [R1+0x1cb0] ;  /* 0x001cb00001907983 */ /* 0x002f280000300a00 */
[----:B--2---:R-:W2:Y:S04]  /*77eb0*/  LDL.LU.64 R146, [R1+0x1cb8] ;  /* 0x001cb80001927983 */ /* 0x004ea80000300a00 */
[----:B------:R-:W2:Y:S04]  /*77ec0*/  LDL.LU.64 R156, [R1+0x1ca0] ;  /* 0x001ca000019c7983 */ /* 0x000ea80000300a00 */
[----:B------:R-:W2:Y:S04]  /*77ed0*/  LDL.LU.64 R158, [R1+0x1ca8] ;  /* 0x001ca800019e7983 */ /* 0x000ea80000300a00 */
[----:B------:R-:W-:Y:S04]  /*77ee0*/  LDS R136, [R0+UR7+0x40300] ;  /* 0x0403000700887984 */ /* 0x000fe80008000800 */
[----:B------:R-:W-:Y:S04]  /*77ef0*/  LDS R138, [R0+UR7+0x41300] ;  /* 0x04130007008a7984 */ /* 0x000fe80008000800 */
[----:B------:R-:W-:Y:S04]  /*77f00*/  LDS R137, [R237+UR7+0x40300] ;  /* 0x04030007ed897984 */ /* 0x000fe80008000800 */
[----:B------:R-:W1:Y:S01]  /*77f10*/  LDS R139, [R237+UR7+0x41300] ;  /* 0x04130007ed8b7984 */ /* 0x000e620008000800 */
[----:B------:R-:W-:Y:S03]  /*77f20*/  HMMA.1688.F32.TF32 R176, R140, R124, R4 ;  /* 0x0000007c8cb0723c */ /* 0x000fe60000081004 */
[----:B------:R-:W2:Y:S04]  /*77f30*/  LDL.LU.64 R4, [R1+0x1c90] ;  /* 0x001c900001047983 */ /* 0x000ea80000300a00 */
[----:B------:R-:W2:-:S15]  /*77f40*/  LDL.LU.64 R6, [R1+0x1c98] ;  /* 0x001c980001067983 */ /* 0x000e9e0000300a00 */
[----:B------:R-:W-:-:S01]  /*77f50*/  NOP ;  /* 0x0000000000007918 */ /* 0x000fc20000000000 */
[----:B------:R-:W-:Y:S04]  /*77f60*/  STL.64 [R1+0x8b0], R176 ;  /* 0x0008b0b001007387 */ /* 0x000fe80000100a00 */
[----:B------:R3:W-:Y:S02]  /*77f70*/  STL.64 [R1+0x8b8], R178 ;  /* 0x0008b8b201007387 */ /* 0x0007e40000100a00 */
[C---:B---3--:R-:W-:Y:S06]  /*77f80*/  HMMA.1688.F32.TF32 R176, R140.reuse, R120, R172 ;  /* 0x000000788cb0723c */ /* 0x048fec00000810ac */
[C---:B------:R-:W-:Y:S06]  /*77f90*/  HMMA.1688.F32.TF32 R172, R140.reuse, R116, R168 ;  /* 0x000000748cac723c */ /* 0x040fec00000810a8 */
[C---:B------:R-:W-:Y:S06]  /*77fa0*/  HMMA.1688.F32.TF32 R168, R140.reuse, R80, R164 ;  /* 0x000000508ca8723c */ /* 0x040fec00000810a4 */
[C---:B------:R-:W-:Y:S05]  /*77fb0*/  HMMA.1688.F32.TF32 R164, R140.reuse, R76, R160 ;  /* 0x0000004c8ca4723c */ /* 0x040fea00000810a0 */
[----:B------:R-:W-:Y:S04]  /*77fc0*/  STL.64 [R1+0x8a0], R176 ;  /* 0x0008a0b001007387 */ /* 0x000fe80000100a00 */
[----:B------:R-:W-:Y:S04]  /*77fd0*/  STL.64 [R1+0x8a8], R178 ;  /* 0x0008a8b201007387 */ /* 0x000fe80000100a00 */
[----:B------:R-:W-:Y:S04]  /*77fe0*/  STL.64 [R1+0x890], R172 ;  /* 0x000890ac01007387 */ /* 0x000fe80000100a00 */
[----:B------:R-:W-:Y:S04]  /*77ff0*/  STL.64 [R1+0x898], R174 ;  /* 0x000898ae01007387 */ /* 0x000fe80000100a00 */
[----:B------:R-:W-:Y:S04]  /*78000*/  STL.64 [R1+0x880], R168 ;  /* 0x000880a801007387 */ /* 0x000fe80000100a00 */
[----:B------:R-:W-:Y:S01]  /*78010*/  STL.64 [R1+0x888], R170 ;  /* 0x000888aa01007387 */ /* 0x000fe20000100a00 */
[C---:B----4-:R-:W-:Y:S03]  /*78020*/  HMMA.1688.F32.TF32 R160, R140.reuse, R12, R152 ;  /* 0x0000000c8ca0723c */ /* 0x050fe60000081098 */
[----:B------:R-:W3:Y:S04]  /*78030*/  LDL.LU.64 R152, [R1+0x1fc0] ;  /* 0x001fc00001987983 */ /* 0x000ee80000300a00 */
[----:B------:R-:W-:Y:S04]  /*78040*/  STL.64 [R1+0x870], R164 ;  /* 0x000870a401007387 */ /* 0x000fe80000100a00 */
[----:B------:R-:W-:Y:S04]  /*78050*/  STL.64 [R1+0x878], R166 ;  /* 0x000878a601007387 */ /* 0x000fe80000100a00 */
[----:B------:R-:W3:Y:S08]  /*78060*/  LDL.LU.64 R154, [R1+0x1fc8] ;  /* 0x001fc800019a7983 */ /* 0x000ef00000300a00 */
        /* <DEDUP_REMOVED lines=8> */
[C---:B--2---:R-:W-:Y:S02]  /*780f0*/  HMMA.1688.F32.TF32 R160, R140.reuse, R72, R144 ;  /* 0x000000488ca0723c */ /* 0x044fe40000081090 */
[----:B------:R-:W2:Y:S04]  /*78100*/  LDL.LU.64 R144, [R1+0x1fa0] ;  /* 0x001fa00001907983 */ /* 0x000ea80000300a00 */
[----:B------:R-:W2:Y:S01]  /*78110*/  LDL.LU.64 R146, [R1+0x1fa8] ;  /* 0x001fa80001927983 */ /* 0x000ea20000300a00 */
[C---:B------:R-:W-:Y:S06]  /*78120*/  HMMA.1688.F32.TF32 R156, R140.reuse, R68, R156 ;  /* 0x000000448c9c723c */ /* 0x040fec000008109c */
[C---:B------:R-:W-:Y:S10]  /*78130*/  HMMA.1688.F32.TF32 R4, R140.reuse, R64, R4 ;  /* 0x000000408c04723c */ /* 0x040ff40000081004 */
[----:B------:R-:W-:Y:S04]  /*78140*/  STL.64 [R1+0x840], R160 ;  /* 0x000840a001007387 */ /* 0x000fe80000100a00 */
[----:B------:R-:W-:Y:S04]  /*78150*/  STL.64 [R1+0x848], R162 ;  /* 0x000848a201007387 */ /* 0x000fe80000100a00 */
[----:B------:R-:W2:Y:S04]  /*78160*/  LDL.LU.64 R172, [R1+0x1f30] ;  /* 0x001f300001ac7983 */ /* 0x000ea80000300a00 */
[----:B------:R-:W2:Y:S04]  /*78170*/  LDL.LU.64 R174, [R1+0x1f38] ;  /* 0x001f380001ae7983 */ /* 0x000ea80000300a00 */
[----:B------:R-:W-:Y:S04]  /*78180*/  STL.64 [R1+0x830], R156 ;  /* 0x0008309c01007387 */ /* 0x000fe80000100a00 */
[----:B------:R-:W-:Y:S04]  /*78190*/  STL.64 [R1+0x838], R158 ;  /* 0x0008389e01007387 */ /* 0x000fe80000100a00 */
[----:B------:R-:W2:Y:S04]  /*781a0*/  LDL.LU.64 R168, [R1+0x2030] ;  /* 0x0020300001a87983 */ /* 0x000ea80000300a00 */
[----:B------:R-:W2:Y:S04]  /*781b0*/  LDL.LU.64 R170, [R1+0x2038] ;  /* 0x0020380001aa7983 */ /* 0x000ea80000300a00 */
[----:B------:R1:W-:Y:S04]  /*781c0*/  STL.64 [R1+0x820], R4 ;  /* 0x0008200401007387 */ /* 0x0003e80000100a00 */
[----:B------:R1:W-:Y:S04]  /*781d0*/  STL.64 [R1+0x828], R6 ;  /* 0x0008280601007387 */ /* 0x0003e80000100a00 */
[----:B------:R-:W2:Y:S04]  /*781e0*/  LDL.LU.64 R164, [R1+0x2020] ;  /* 0x0020200001a47983 */ /* 0x000ea80000300a00 */
[----:B------:R-:W2:Y:S04]  /*781f0*/  LDL.LU.64 R166, [R1+0x2028] ;  /* 0x0020280001a67983 */ /* 0x000ea80000300a00 */
[----:B-1----:R-:W2:Y:S04]  /*78200*/  LDL.LU.64 R4, [R1+0x2010] ;  /* 0x0020100001047983 */ /* 0x002ea80000300a00 */
[----:B------:R-:W2:Y:S04]  /*78210*/  LDL.LU.64 R6, [R1+0x2018] ;  /* 0x0020180001067983 */ /* 0x000ea80000300a00 */
[----:B------:R-:W2:Y:S04]  /*78220*/  LDL.LU.64 R160, [R1+0x2000] ;  /* 0x0020000001a07983 */ /* 0x000ea80000300a00 */
[----:B------:R-:W2:Y:S04]  /*78230*/  LDL.LU.64 R162, [R1+0x2008] ;  /* 0x0020080001a27983 */ /* 0x000ea80000300a00 */
[----:B------:R-:W2:Y:S04]  /*78240*/  LDL.LU.64 R156, [R1+0x1ff0] ;  /* 0x001ff000019c7983 */ /* 0x000ea80000300a00 */
[----:B------:R-:W2:Y:S01]  /*78250*/  LDL.LU.64 R158, [R1+0x1ff8] ;  /* 0x001ff800019e7983 */ /* 0x000ea20000300a00 */
[----:B---3--:R-:W-:Y:S03]  /*78260*/  HMMA.1688.F32.TF32 R176, R140, R60, R152 ;  /* 0x0000003c8cb0723c */ /* 0x008fe60000081098 */
[----:B------:R-:W3:Y:S04]  /*78270*/  LDL.LU.64 R152, [R1+0x1fe0] ;  /* 0x001fe00001987983 */ /* 0x000ee80000300a00 */
[----:B------:R-:W3:-:S15]  /*78280*/  LDL.LU.64 R154, [R1+0x1fe8] ;  /* 0x001fe800019a7983 */ /* 0x000ede0000300a00 */
[----:B------:R-:W-:-:S01]  /*78290*/  NOP ;  /* 0x0000000000007918 */ /* 0x000fc20000000000 */
        /* <DEDUP_REMOVED lines=14> */
[C---:B-1----:R-:W-:Y:S06]  /*78380*/  HMMA.1688.F32.TF32 R176, R140.reuse, R48, R172 ;  /* 0x000000308cb0723c */ /* 0x042fec00000810ac */
[C---:B------:R-:W-:Y:S06]  /*78390*/  HMMA.1688.F32.TF32 R172, R140.reuse, R44, R168 ;  /* 0x0000002c8cac723c */ /* 0x040fec00000810a8 */
[C---:B------:R-:W-:Y:S11]  /*783a0*/  HMMA.1688.F32.TF32 R168, R140.reuse, R40, R164 ;  /* 0x000000288ca8723c */ /* 0x040ff600000810a4 */
[----:B------:R-:W-:Y:S01]  /*783b0*/  STL.64 [R1+0x7e0], R176 ;  /* 0x0007e0b001007387 */ /* 0x000fe20000100a00 */
[C---:B------:R-:W-:Y:S03]  /*783c0*/  HMMA.1688.F32.TF32 R164, R140.reuse, R36, R4 ;  /* 0x000000248ca4723c */ /* 0x040fe60000081004 */
[----:B------:R-:W-:Y:S04]  /*783d0*/  STL.64 [R1+0x7e8], R178 ;  /* 0x0007e8b201007387 */ /* 0x000fe80000100a00 */
[----:B------:R-:W-:Y:S04]  /*783e0*/  STL.64 [R1+0x7d0], R172 ;  /* 0x0007d0ac01007387 */ /* 0x000fe80000100a00 */
[----:B------:R-:W-:Y:S04]  /*783f0*/  STL.64 [R1+0x7d8], R174 ;  /* 0x0007d8ae01007387 */ /* 0x000fe80000100a00 */
[----:B------:R-:W2:Y:S04]  /*78400*/  LDL.LU.64 R4, [R1+0x2d80] ;  /* 0x002d800001047983 */ /* 0x000ea80000300a00 */
[----:B------:R-:W-:Y:S04]  /*78410*/  STL.64 [R1+0x7c0], R168 ;  /* 0x0007c0a801007387 */ /* 0x000fe80000100a00 */
[----:B------:R-:W-:Y:S04]  /*78420*/  STL.64 [R1+0x7c8], R170 ;  /* 0x0007c8aa01007387 */ /* 0x000fe80000100a00 */
[----:B------:R-:W2:Y:S04]  /*78430*/  LDL.LU.64 R6, [R1+0x2d88] ;  /* 0x002d880001067983 */ /* 0x000ea80000300a00 */
        /* <DEDUP_REMOVED lines=11> */
[C---:B---3--:R-:W-:Y:S02]  /*784f0*/  HMMA.1688.F32.TF32 R160, R140.reuse, R24, R152 ;  /* 0x000000188ca0723c */ /* 0x048fe40000081098 */
[----:B------:R-:W3:Y:S04]  /*78500*/  LDL.LU.64 R152, [R1+0x2d60] ;  /* 0x002d600001987983 */ /* 0x000ee80000300a00 */
[----:B------:R-:W3:Y:S01]  /*78510*/  LDL.LU.64 R154, [R1+0x2d68] ;  /* 0x002d6800019a7983 */ /* 0x000ee20000300a00 */
[----:B----4-:R-:W-:-:S15]  /*78520*/  HMMA.1688.F32.TF32 R148, R140, R20, R148 ;  /* 0x000000148c94723c */ /* 0x010fde0000081094 */
[----:B------:R-:W-:-:S01]  /*78530*/  NOP ;  /* 0x0000000000007918 */ /* 0x000fc20000000000 */
[----:B------:R-:W-:Y:S04]  /*78540*/  STL.64 [R1+0x780], R160 ;  /* 0x000780a001007387 */ /* 0x000fe80000100a00 */
[----:B------:R-:W-:Y:S04]  /*78550*/  STL.64 [R1+0x788], R162 ;  /* 0x000788a201007387 */ /* 0x000fe80000100a00 */
[----:B------:R-:W4:Y:S04]  /*78560*/  LDL.LU.64 R172, [R1+0x2d50] ;  /* 0x002d500001ac7983 */ /* 0x000f280000300a00 */
[----:B------:R-:W4:Y:S04]  /*78570*/  LDL.LU.64 R174, [R1+0x2d58] ;  /* 0x002d580001ae7983 */ /* 0x000f280000300a00 */
[----:B------:R1:W-:Y:S04]  /*78580*/  STL.64 [R1+0x770], R148 ;  /* 0x0007709401007387 */ /* 0x0003e80000100a00 */
[----:B------:R1:W-:Y:S04]  /*78590*/  STL.64 [R1+0x778], R150 ;  /* 0x0007789601007387 */ /* 0x0003e80000100a00 */
[----:B------:R-:W4:Y:S04]  /*785a0*/  LDL.LU.64 R168, [R1+0x2d40] ;  /* 0x002d400001a87983 */ /* 0x000f280000300a00 */
[----:B------:R-:W4:Y:S01]  /*785b0*/  LDL.LU.64 R170, [R1+0x2d48] ;  /* 0x002d480001aa7983 */ /* 0x000f220000300a00 */
[----:B--2---:R-:W-:-:S15]  /*785c0*/  HMMA.1688.F32.TF32 R140, R140, R16, R144 ;  /* 0x000000108c8c723c */ /* 0x004fde0000081090 */
[----:B------:R-:W-:-:S08]  /*785d0*/  NOP ;  /* 0x0000000000007918 */ /* 0x000fd00000000000 */
[----:B------:R-:W-:Y:S04]  /*785e0*/  STL.64 [R1+0x1f0], R140 ;  /* 0x0001f08c01007387 */ /* 0x000fe80000100a00 */
[----:B------:R-:W-:Y:S04]  /*785f0*/  STL.64 [R1+0x1f8], R142 ;  /* 0x0001f88e01007387 */ /* 0x000fe80000100a00 */
[----:B-1----:R-:W2:Y:S04]  /*78600*/  LDL.LU.64 R148, [R1+0x2d30] ;  /* 0x002d300001947983 */ /* 0x002ea80000300a00 */
[----:B------:R-:W2:Y:S04]  /*78610*/  LDL.LU.64 R150, [R1+0x2d38] ;  /* 0x002d380001967983 */ /* 0x000ea80000300a00 */
[----:B------:R-:W2:Y:S04]  /*78620*/  LDL.LU.64 R144, [R1+0x2d20] ;  /* 0x002d200001907983 */ /* 0x000ea80000300a00 */
[----:B------:R-:W2:Y:S04]  /*78630*/  LDL.LU.64 R146, [R1+0x2d28] ;  /* 0x002d280001927983 */ /* 0x000ea80000300a00 */
[----:B------:R-:W-:Y:S04]  /*78640*/  LDS R140, [R238+UR7+0x40300] ;  /* 0x04030007ee8c7984 */ /* 0x000fe80008000800 */
[----:B------:R-:W-:Y:S04]  /*78650*/  LDS R142, [R238+UR7+0x41300] ;  /* 0x04130007ee8e7984 */ /* 0x000fe80008000800 */
[----:B------:R-:W-:Y:S04]  /*78660*/  LDS R141, [R239+UR7+0x40300] ;  /* 0x04030007ef8d7984 */ /* 0x000fe80008000800 */
[----:B------:R-:W1:Y:S01]  /*78670*/  LDS R143, [R239+UR7+0x41300] ;  /* 0x04130007ef8f7984 */ /* 0x000e620008000800 */
[----:B------:R-:W-:-:S02]  /*78680*/  IMAD.MOV.U32 R248, RZ, RZ, R110 ;  /* 0x000000fffff87224 */ /* 0x000fc400078e006e */
[----:B------:R-:W-:Y:S01]  /*78690*/  IMAD.MOV.U32 R249, RZ, RZ, R107 ;  /* 0x000000fffff97224 */ /* 0x000fe200078e006b */
[----:B------:R-:W-:Y:S01]  /*786a0*/  LDS R238, [R0+UR7+0x43000] ;  /* 0x0430000700ee7984 */ /* 0x000fe20008000800 */
        /* <DEDUP_REMOVED lines=22> */
[C---:B----4-:R-:W-:Y:S06]  /*78810*/  HMMA.1688.F32.TF32 R176, R136.reuse, R100, R172 ;  /* 0x0000006488b0723c */ /* 0x050fec00000810ac */
[----:B------:R-:W-:-:S15]  /*78820*/  HMMA.1688.F32.TF32 R172, R136, R96, R168 ;  /* 0x0000006088ac723c */ /* 0x000fde00000810a8 */
[----:B------:R-:W-:-:S02]  /*78830*/  NOP ;  /* 0x0000000000007918 */ /* 0x000fc40000000000 */
[----:B------:R-:W-:Y:S04]  /*78840*/  STL.64 [R1+0x730], R176 ;  /* 0x000730b001007387 */ /* 0x000fe80000100a00 */
[----:B------:R-:W-:Y:S01]  /*78850*/  STL.64 [R1+0x738], R178 ;  /* 0x000738b201007387 */ /* 0x000fe20000100a00 */
[C---:B--2---:R-:W-:Y:S03]  /*78860*/  HMMA.1688.F32.TF32 R168, R136.reuse, R92, R148 ;  /* 0x0000005c88a8723c */ /* 0x044fe60000081094 */
[----:B------:R-:W2:Y:S04]  /*78870*/  LDL.LU.64 R148, [R1+0x2cc0] ;  /* 0x002cc00001947983 */ /* 0x000ea80000300a00 */
[----:B------:R-:W-:Y:S04]  /*78880*/  STL.64 [R1+0x720], R172 ;  /* 0x000720ac01007387 */ /* 0x000fe80000100a00 */
[----:B------:R-:W-:Y:S04]  /*78890*/  STL.64 [R1+0x728], R174 ;  /* 0x000728ae01007387 */ /* 0x000fe80000100a00 */
[----:B------:R-:W2:Y:S08]  /*788a0*/  LDL.LU.64 R150, [R1+0x2cc8] ;  /* 0x002cc80001967983 */ /* 0x000eb00000300a00 */
[----:B------:R-:W-:Y:S04]  /*788b0*/  STL.64 [R1+0x710], R168 ;  /* 0x000710a801007387 */ /* 0x000fe80000100a00 */
[----:B------:R1:W-:Y:S02]  /*788c0*/  STL.64 [R1+0x718], R170 ;  /* 0x000718aa01007387 */ /* 0x0003e40000100a00 */
[----:B-1----:R-:W-:Y:S02]  /*788d0*/  HMMA.1688.F32.TF32 R168, R136, R88, R144 ;  /* 0x0000005888a8723c */ /* 0x002fe40000081090 */
[----:B------:R-:W4:Y:S04]  /*788e0*/  LDL.LU.64 R144, [R1+0x2cb0] ;  /* 0x002cb00001907983 */ /* 0x000f280000300a00 */
[----:B------:R-:W4:-:S15]  /*788f0*/  LDL.LU.64 R146, [R1+0x2cb8] ;  /* 0x002cb80001927983 */ /* 0x000f1e0000300a00 */
[----:B------:R-:W-:-:S02]  /*78900*/  NOP ;  /* 0x0000000000007918 */ /* 0x000fc40000000000 */
[----:B------:R-:W-:Y:S04]  /*78910*/  STL.64 [R1+0x700], R168 ;  /* 0x000700a801007387 */ /* 0x000fe80000100a00 */
[----:B------:R1:W-:Y:S02]  /*78920*/  STL.64 [R1+0x708], R170 ;  /* 0x000708aa01007387 */ /* 0x0003e40000100a00 */
[C---:B-1----:R-:W-:Y:S06]  /*78930*/  HMMA.1688.F32.TF32 R168, R136.reuse, R84, R164 ;  /* 0x0000005488a8723c */ /* 0x042fec00000810a4 */
[C---:B------:R-:W-:Y:S06]  /*78940*/  HMMA.1688.F32.TF32 R164, R136.reuse, R132, R160 ;  /* 0x0000008488a4723c */ /* 0x040fec00000810a0 */
[C---:B------:R-:W-:Y:S11]  /*78950*/  HMMA.1688.F32.TF32 R160, R136.reuse, R128, R4 ;  /* 0x0000008088a0723c */ /* 0x040ff60000081004 */
[----:B------:R1:W-:Y:S04]  /*78960*/  STL.64 [R1+0x6f0], R168 ;  /* 0x0006f0a801007387 */ /* 0x0003e80000100a00 */
[----:B------:R1:W-:Y:S04]  /*78970*/  STL.64 [R1+0x6f8], R170 ;  /* 0x0006f8aa01007387 */ /* 0x0003e80000100a00 */
[----:B------:R-:W4:Y:S04]  /*78980*/  LDL.LU.64 R4, [R1+0x2ca0] ;  /* 0x002ca00001047983 */ /* 0x000f280000300a00 */
[----:B------:R-:W-:Y:S04]  /*78990*/  STL.64 [R1+0x6e0], R164 ;  /* 0x0006e0a401007387 */ /* 0x000fe80000100a00 */
[----:B------:R-:W-:Y:S04]  /*789a0*/  STL.64 [R1+0x6e8], R166 ;  /* 0x0006e8a601007387 */ /* 0x000fe80000100a00 */
[----:B------:R-:W4:Y:S01]  /*789b0*/  LDL.LU.64 R6, [R1+0x2ca8] ;  /* 0x002ca80001067983 */ /* 0x000f220000300a00 */
[C---:B------:R-:W-:Y:S03]  /*789c0*/  HMMA.1688.F32.TF32 R156, R136.reuse, R124, R156 ;  /* 0x0000007c889c723c */ /* 0x040fe6000008109c */
[----:B------:R-:W-:Y:S04]  /*789d0*/  STL.64 [R1+0x6d0], R160 ;  /* 0x0006d0a001007387 */ /* 0x000fe80000100a00 */
[----:B------:R-:W-:Y:S04]  /*789e0*/  STL.64 [R1+0x6d8], R162 ;  /* 0x0006d8a201007387 */ /* 0x000fe80000100a00 */
[----:B------:R-:W4:Y:S04]  /*789f0*/  LDL.LU.64 R172, [R1+0x2c90] ;  /* 0x002c900001ac7983 */ /* 0x000f280000300a00 */
[----:B------:R-:W4:Y:S08]  /*78a00*/  LDL.LU.64 R174, [R1+0x2c98] ;  /* 0x002c980001ae7983 */ /* 0x000f300000300a00 */
[----:B------:R-:W-:Y:S04]  /*78a10*/  STL.64 [R1+0x6c0], R156 ;  /* 0x0006c09c01007387 */ /* 0x000fe80000100a00 */
[----:B------:R-:W-:Y:S04]  /*78a20*/  STL.64 [R1+0x6c8], R158 ;  /* 0x0006c89e01007387 */ /* 0x000fe80000100a00 */
[----:B-1----:R-:W4:Y:S04]  /*78a30*/  LDL.LU.64 R168, [R1+0x2c80] ;  /* 0x002c800001a87983 */ /* 0x002f280000300a00 */
[----:B------:R-:W4:Y:S01]  /*78a40*/  LDL.LU.64 R170, [R1+0x2c88] ;  /* 0x002c880001aa7983 */ /* 0x000f220000300a00 */
[----:B---3--:R-:W-:-:S15]  /*78a50*/  HMMA.1688.F32.TF32 R152, R136, R120, R152 ;  /* 0x000000788898723c */ /* 0x008fde0000081098 */
[----:B------:R-:W-:-:S08]  /*78a60*/  NOP ;  /* 0x0000000000007918 */ /* 0x000fd00000000000 */
[----:B------:R1:W-:Y:S04]  /*78a70*/  STL.64 [R1+0x6b0], R152 ;  /* 0x0006b09801007387 */ /* 0x0003e80000100a00 */
[----:B------:R3:W-:Y:S04]  /*78a80*/  STL.64 [R1+0x6b8], R154 ;  /* 0x0006b89a01007387 */ /* 0x0007e80000100a00 */
[----:B-1----:R-:W4:Y:S04]  /*78a90*/  LDL.LU.64 R152, [R1+0x2c70] ;  /* 0x002c700001987983 */ /* 0x002f280000300a00 */
[----:B---3--:R-:W3:Y:S01]  /*78aa0*/  LDL.LU.64 R154, [R1+0x2c78] ;  /* 0x002c7800019a7983 */ /* 0x008ee20000300a00 */
[----:B--2---:R-:W-:Y:S03]  /*78ab0*/  HMMA.1688.F32.TF32 R156, R136, R116, R148 ;  /* 0x00000074889c723c */ /* 0x004fe60000081094 */
[----:B------:R-:W2:Y:S04]  /*78ac0*/  LDL.LU.64 R148, [R1+0x2c60] ;  /* 0x002c600001947983 */ /* 0x000ea80000300a00 */
[----:B------:R-:W2:-:S15]  /*78ad0*/  LDL.LU.64 R150, [R1+0x2c68] ;  /* 0x002c680001967983 */ /* 0x000e9e0000300a00 */
[----:B------:R-:W-:-:S01]  /*78ae0*/  NOP ;  /* 0x0000000000007918 */ /* 0x000fc20000000000 */
[----:B------:R-:W-:Y:S04]  /*78af0*/  STL.64 [R1+0x6a0], R156 ;  /* 0x0006a09c01007387 */ /* 0x000fe80000100a00 */
[----:B------:R4:W-:Y:S02]  /*78b00*/  STL.64 [R1+0x6a8], R158 ;  /* 0x0006a89e01007387 */ /* 0x0009e40000100a00 */
[----:B----4-:R-:W-:Y:S02]  /*78b10*/  HMMA.1688.F32.TF32 R156, R136, R80, R144 ;  /* 0x00000050889c723c */ /* 0x010fe40000081090 */
[----:B------:R-:W4:Y:S04]  /*78b20*/  LDL.LU.64 R144, [R1+0x2c50] ;  /* 0x002c500001907983 */ /* 0x000f280000300a00 */
[----:B------:R-:W4:-:S15]  /*78b30*/  LDL.LU.64 R146, [R1+0x2c58] ;  /* 0x002c580001927983 */ /* 0x000f1e0000300a00 */
[----:B------:R-:W-:-:S02]  /*78b40*/  NOP ;  /* 0x0000000000007918 */ /* 0x000fc40000000000 */
[----:B------:R1:W-:Y:S04]  /*78b50*/  STL.64 [R1+0x690], R156 ;  /* 0x0006909c01007387 */ /* 0x0003e80000100a00 */
[----:B------:R1:W-:Y:S04]  /*78b60*/  STL.64 [R1+0x698], R158 ;  /* 0x0006989e01007387 */ /* 0x0003e80000100a00 */
[----:B------:R-:W4:Y:S04]  /*78b70*/  LDL.LU.64 R164, [R1+0x2e30] ;  /* 0x002e300001a47983 */ /* 0x000f280000300a00 */
[----:B------:R-:W4:Y:S04]  /*78b80*/  LDL.LU.64 R166, [R1+0x2e38] ;  /* 0x002e380001a67983 */ /* 0x000f280000300a00 */
[----:B------:R-:W4:Y:S04]  /*78b90*/  LDL.LU.64 R160, [R1+0x2e20] ;  /* 0x002e200001a07983 */ /* 0x000f280000300a00 */
[----:B------:R-:W4:Y:S04]  /*78ba0*/  LDL.LU.64 R162, [R1+0x2e28] ;  /* 0x002e280001a27983 */ /* 0x000f280000300a00 */
[----:B-1----:R-:W4:Y:S04]  /*78bb0*/  LDL.LU.64 R156, [R1+0x2e10] ;  /* 0x002e1000019c7983 */ /* 0x002f280000300a00 */
[----:B------:R-:W4:Y:S01]  /*78bc0*/  LDL.LU.64 R158, [R1+0x2e18] ;  /* 0x002e1800019e7983 */ /* 0x000f220000300a00 */
[----:B------:R-:W-:Y:S03]  /*78bd0*/  HMMA.1688.F32.TF32 R176, R136, R76, R4 ;  /* 0x0000004c88b0723c */ /* 0x000fe60000081004 */
[----:B------:R-:W4:Y:S04]  /*78be0*/  LDL.LU.64 R4, [R1+0x2e00] ;  /* 0x002e000001047983 */ /* 0x000f280000300a00 */
[----:B------:R-:W4:-:S15]  /*78bf0*/  LDL.LU.64 R6, [R1+0x2e08] ;  /* 0x002e080001067983 */ /* 0x000f1e0000300a00 */
[----:B------:R-:W-:-:S01]  /*78c00*/  NOP ;  /* 0x0000000000007918 */ /* 0x000fc20000000000 */
[----:B------:R-:W-:Y:S04]  /*78c10*/  STL.64 [R1+0x680], R176 ;  /* 0x000680b001007387 */ /* 0x000fe80000100a00 */
[----:B------:R1:W-:Y:S02]  /*78c20*/  STL.64 [R1+0x688], R178 ;  /* 0x000688b201007387 */ /* 0x0003e40000100a00 */
[C---:B-1----:R-:W-:Y:S06]  /*78c30*/  HMMA.1688.F32.TF32 R176, R136.reuse, R12, R172 ;  /* 0x0000000c88b0723c */ /* 0x042fec00000810ac */
[----:B------:R-:W-:-:S15]  /*78c40*/  HMMA.1688.F32.TF32 R172, R136, R8, R168 ;  /* 0x0000000888ac723c */ /* 0x000fde00000810a8 */
[----:B------:R-:W-:-:S02]  /*78c50*/  NOP ;  /* 0x0000000000007918 */ /* 0x000fc40000000000 */
[----:B------:R-:W-:Y:S04]  /*78c60*/  STL.64 [R1+0x670], R176 ;  /* 0x000670b001007387 */ /* 0x000fe80000100a00 */
[----:B------:R-:W-:Y:S01]  /*78c70*/  STL.64 [R1+0x678], R178 ;  /* 0x000678b201007387 */ /* 0x000fe20000100a00 */
[C---:B---3--:R-:W-:Y:S03]  /*78c80*/  HMMA.1688.F32.TF32 R168, R136.reuse, R72, R152 ;  /* 0x0000004888a8723c */ /* 0x048fe60000081098 */
[----:B------:R-:W3:Y:S04]  /*78c90*/  LDL.LU.64 R152, [R1+0x2df0] ;  /* 0x002df00001987983 */ /* 0x000ee80000300a00 */
[----:B------:R-:W-:Y:S04]  /*78ca0*/  STL.64 [R1+0x660], R172 ;  /* 0x000660ac01007387 */ /* 0x000fe80000100a00 */
[----:B------:R-:W-:Y:S04]  /*78cb0*/  STL.64 [R1+0x668], R174 ;  /* 0x000668ae01007387 */ /* 0x000fe80000100a00 */
[----:B------:R-:W3:Y:S08]  /*78cc0*/  LDL.LU.64 R154, [R1+0x2df8] ;  /* 0x002df800019a7983 */ /* 0x000ef00000300a00 */
        /* <DEDUP_REMOVED lines=8> */
[C---:B----4-:R-:W-:Y:S02]  /*78d50*/  HMMA.1688.F32.TF32 R168, R136.reuse, R64, R144 ;  /* 0x0000004088a8723c */ /* 0x050fe40000081090 */
[----:B------:R-:W4:Y:S04]  /*78d60*/  LDL.LU.64 R144, [R1+0x2dd0] ;  /* 0x002dd00001907983 */ /* 0x000f280000300a00 */
[----:B------:R-:W4:Y:S01]  /*78d70*/  LDL.LU.64 R146, [R1+0x2dd8] ;  /* 0x002dd80001927983 */ /* 0x000f220000300a00 */
[C---:B------:R-:W-:Y:S06]  /*78d80*/  HMMA.1688.F32.TF32 R164, R136.reuse, R60, R164 ;  /* 0x0000003c88a4723c */ /* 0x040fec00000810a4 */
[C---:B------:R-:W-:Y:S06]  /*78d90*/  HMMA.1688.F32.TF32 R160, R136.reuse, R56, R160 ;  /* 0x0000003888a0723c */ /* 0x040fec00000810a0 */
[C---:B------:R-:W-:Y:S04]  /*78da0*/  HMMA.1688.F32.TF32 R156, R136.reuse, R52, R156 ;  /* 0x00000034889c723c */ /* 0x040fe8000008109c */
[----:B------:R1:W-:Y:S04]  /*78db0*/  STL.64 [R1+0x630], R168 ;  /* 0x000630a801007387 */ /* 0x0003e80000100a00 */
[----:B------:R1:W-:Y:S04]  /*78dc0*/  STL.64 [R1+0x638], R170 ;  /* 0x000638aa01007387 */ /* 0x0003e80000100a00 */
[----:B------:R-:W-:Y:S04]  /*78dd0*/  STL.64 [R1+0x620], R164 ;  /* 0x000620a401007387 */ /* 0x000fe80000100a00 */
[----:B------:R-:W-:Y:S04]  /*78de0*/  STL.64 [R1+0x628], R166 ;  /* 0x000628a601007387 */ /* 0x000fe80000100a00 */
[----:B------:R-:W4:Y:S04]  /*78df0*/  LDL.LU.64 R172, [R1+0x2dc0] ;  /* 0x002dc00001ac7983 */ /* 0x000f280000300a00 */
[----:B------:R-:W-:Y:S04]  /*78e00*/  STL.64 [R1+0x610], R160 ;  /* 0x000610a001007387 */ /* 0x000fe80000100a00 */
[----:B------:R-:W-:Y:S04]  /*78e10*/  STL.64 [R1+0x618], R162 ;  /* 0x000618a201007387 */ /* 0x000fe80000100a00 */
[----:B------:R-:W4:Y:S01]  /*78e20*/  LDL.LU.64 R174, [R1+0x2dc8] ;  /* 0x002dc80001ae7983 */ /* 0x000f220000300a00 */
[C---:B------:R-:W-:Y:S03]  /*78e30*/  HMMA.1688.F32.TF32 R4, R136.reuse, R48, R4 ;  /* 0x000000308804723c */ /* 0x040fe60000081004 */
[----:B------:R-:W-:Y:S04]  /*78e40*/  STL.64 [R1+0x600], R156 ;  /* 0x0006009c01007387 */ /* 0x000fe80000100a00 */
[----:B------:R-:W-:Y:S04]  /*78e50*/  STL.64 [R1+0x608], R158 ;  /* 0x0006089e01007387 */ /* 0x000fe80000100a00 */
[----:B-1----:R-:W4:Y:S04]  /*78e60*/  LDL.LU.64 R168, [R1+0x2db0] ;  /* 0x002db00001a87983 */ /* 0x002f280000300a00 */
[----:B------:R-:W4:Y:S08]  /*78e70*/  LDL.LU.64 R170, [R1+0x2db8] ;  /* 0x002db80001aa7983 */ /* 0x000f300000300a00 */
[----:B------:R1:W-:Y:S04]  /*78e80*/  STL.64 [R1+0x5f0], R4 ;  /* 0x0005f00401007387 */ /* 0x0003e80000100a00 */
[----:B------:R1:W-:Y:S04]  /*78e90*/  STL.64 [R1+0x5f8], R6 ;  /* 0x0005f80601007387 */ /* 0x0003e80000100a00 */
[----:B-1----:R-:W4:Y:S04]  /*78ea0*/  LDL.LU.64 R4, [R1+0x2da0] ;  /* 0x002da00001047983 */ /* 0x002f280000300a00 */
[----:B------:R-:W4:Y:S01]  /*78eb0*/  LDL.LU.64 R6, [R1+0x2da8] ;  /* 0x002da80001067983 */ /* 0x000f220000300a00 */
[----:B---3--:R-:W-:Y:S03]  /*78ec0*/  HMMA.1688.F32.TF32 R156, R136, R44, R152 ;  /* 0x0000002c889c723c */ /* 0x008fe60000081098 */
[----:B------:R-:W3:Y:S04]  /*78ed0*/  LDL.LU.64 R152, [R1+0x2d90] ;  /* 0x002d900001987983 */ /* 0x000ee80000300a00 */
[----:B------:R-:W3:-:S15]  /*78ee0*/  LDL.LU.64 R154, [R1+0x2d98] ;  /* 0x002d9800019a7983 */ /* 0x000ede0000300a00 */
[----:B------:R-:W-:-:S01]  /*78ef0*/  NOP ;  /* 0x0000000000007918 */ /* 0x000fc20000000000 */
        /* <DEDUP_REMOVED lines=20> */
[C---:B------:R-:W-:Y:S06]  /*79040*/  HMMA.1688.F32.TF32 R176, R136.reuse, R32, R172 ;  /* 0x0000002088b0723c */ /* 0x040fec00000810ac */
[----:B------:R-:W-:-:S15]  /*79050*/  HMMA.1688.F32.TF32 R172, R136, R28, R168 ;  /* 0x0000001c88ac723c */ /* 0x000fde00000810a8 */
[----:B------:R-:W-:-:S02]  /*79060*/  NOP ;  /* 0x0000000000007918 */ /* 0x000fc40000000000 */
[----:B------:R-:W-:Y:S04]  /*79070*/  STL.64 [R1+0x5b0], R176 ;  /* 0x0005b0b001007387 */ /* 0x000fe80000100a00 */
[----:B------:R-:W-:Y:S01]  /*79080*/  STL.64 [R1+0x5b8], R178 ;  /* 0x0005b8b201007387 */ /* 0x000fe20000100a00 */
[C---:B------:R-:W-:Y:S03]  /*79090*/  HMMA.1688.F32.TF32 R168, R136.reuse, R24, R4 ;  /* 0x0000001888a8723c */ /* 0x040fe60000081004 */
[----:B------:R-:W4:Y:S04]  /*790a0*/  LDL.LU.64 R4, [R1+0x2100] ;  /* 0x0021000001047983 */ /* 0x000f280000300a00 */
[----:B------:R-:W-:Y:S04]  /*790b0*/  STL.64 [R1+0x5a0], R172 ;  /* 0x0005a0ac01007387 */ /* 0x000fe80000100a00 */
[----:B------:R-:W-:Y:S04]  /*790c0*/  STL.64 [R1+0x5a8], R174 ;  /* 0x0005a8ae01007387 */ /* 0x000fe80000100a00 */
[----:B------:R-:W4:Y:S04]  /*790d0*/  LDL.LU.64 R6, [R1+0x2108] ;  /* 0x0021080001067983 */ /* 0x000f280000300a00 */
[----:B------:R-:W-:Y:S04]  /*790e0*/  LDS R172, [R0+UR7+0x40380] ;  /* 0x0403800700ac7984 */ /* 0x000fe80008000800 */
[----:B------:R-:W-:Y:S04]  /*790f0*/  LDS R174, [R0+UR7+0x41380] ;  /* 0x0413800700ae7984 */ /* 0x000fe80008000800 */
[----:B------:R-:W-:Y:S04]  /*79100*/  STL.64 [R1+0x590], R168 ;  /* 0x000590a801007387 */ /* 0x000fe80000100a00 */
[----:B------:R3:W-:Y:S04]  /*79110*/  STL.64 [R1+0x598], R170 ;  /* 0x000598aa01007387 */ /* 0x0007e80000100a00 */
[----:B------:R-:W-:Y:S04]  /*79120*/  LDS R173, [R237+UR7+0x40380] ;  /* 0x04038007edad7984 */ /* 0x000fe80008000800 */
[----:B------:R-:W1:Y:S01]  /*79130*/  LDS R175, [R237+UR7+0x41380] ;  /* 0x04138007edaf7984 */ /* 0x000e620008000800 */
[----:B---3--:R-:W-:Y:S03]  /*79140*/  HMMA.1688.F32.TF32 R168, R136, R20, R152 ;  /* 0x0000001488a8723c */ /* 0x008fe60000081098 */
[----:B------:R-:W3:Y:S04]  /*79150*/  LDL.LU.64 R152, [R1+0x20f0] ;  /* 0x0020f00001987983 */ /* 0x000ee80000300a00 */
[----:B------:R-:W3:-:S15]  /*79160*/  LDL.LU.64 R154, [R1+0x20f8] ;  /* 0x0020f800019a7983 */ /* 0x000ede0000300a00 */
[----:B------:R-:W-:-:S01]  /*79170*/  NOP ;  /* 0x0000000000007918 */ /* 0x000fc20000000000 */
        /* <DEDUP_REMOVED lines=12> */
[----:B------:R-:W-:Y:S01]  /*79240*/  STL.64 [R1+0x1d0], R136 ;  /* 0x0001d08801007387 */ /* 0x000fe20000100a00 */
[C---:B------:R-:W-:Y:S03]  /*79250*/  HMMA.1688.F32.TF32 R164, R140.reuse, R108, R164 ;  /* 0x0000006c8ca4723c */ /* 0x040fe600000810a4 */
[----:B------:R1:W-:Y:S03]  /*79260*/  STL.64 [R1+0x1d8], R138 ;  /* 0x0001d88a01007387 */ /* 0x0003e60000100a00 */
[C---:B------:R-:W-:Y:S06]  /*79270*/  HMMA.1688.F32.TF32 R160, R140.reuse, R104, R160 ;  /* 0x000000688ca0723c */ /* 0x040fec00000810a0 */
[C---:B-1----:R-:W-:Y:S11]  /*79280*/  HMMA.1688.F32.TF32 R136, R140.reuse, R100, R156 ;  /* 0x000000648c88723c */ /* 0x042ff6000008109c */
[----:B------:R-:W-:Y:S04]  /*79290*/  STL.64 [R1+0x1c0], R164 ;  /* 0x0001c0a401007387 */ /* 0x000fe80000100a00 */
[----:B------:R-:W-:Y:S04]  /*792a0*/  STL.64 [R1+0x1c8], R166 ;  /* 0x0001c8a601007387 */ /* 0x000fe80000100a00 */
[----:B------:R-:W4:Y:S04]  /*792b0*/  LDL.LU.64 R168, [R1+0x20c0] ;  /* 0x0020c00001a87983 */ /* 0x000f280000300a00 */
[----:B------:R-:W-:Y:S04]  /*792c0*/  STL.64 [R1+0x1b0], R160 ;  /* 0x0001b0a001007387 */ /* 0x000fe80000100a00 */
[----:B------:R-:W-:Y:S04]  /*792d0*/  STL.64 [R1+0x1b8], R162 ;  /* 0x0001b8a201007387 */ /* 0x000fe80000100a00 */
[----:B------:R-:W4:Y:S04]  /*792e0*/  LDL.LU.64 R170, [R1+0x20c8] ;  /* 0x0020c80001aa7983 */ /* 0x000f280000300a00 */
[----:B------:R1:W-:Y:S04]  /*792f0*/  STL.64 [R1+0x1a0], R136 ;  /* 0x0001a08801007387 */ /* 0x0003e80000100a00 */
[----:B------:R1:W-:Y:S04]  /*79300*/  STL.64 [R1+0x1a8], R138 ;  /* 0x0001a88a01007387 */ /* 0x0003e80000100a00 */
[----:B-1----:R-:W4:Y:S04]  /*79310*/  LDL.LU.64 R136, [R1+0x20b0] ;  /* 0x0020b00001887983 */ /* 0x002f280000300a00 */
[----:B------:R-:W4:Y:S01]  /*79320*/  LDL.LU.64 R138, [R1+0x20b8] ;  /* 0x0020b800018a7983 */ /* 0x000f220000300a00 */
[----:B------:R-:W-:Y:S03]  /*79330*/  HMMA.1688.F32.TF32 R156, R140, R96, R4 ;  /* 0x000000608c9c723c */ /* 0x000fe60000081004 */
[----:B------:R-:W4:Y:S04]  /*79340*/  LDL.LU.64 R4, [R1+0x21e0] ;  /* 0x0021e00001047983 */ /* 0x000f280000300a00 */
[----:B------:R-:W4:-:S15]  /*79350*/  LDL.LU.64 R6, [R1+0x21e8] ;  /* 0x0021e80001067983 */ /* 0x000f1e0000300a00 */
[----:B------:R-:W-:-:S01]  /*79360*/  NOP ;  /* 0x0000000000007918 */ /* 0x000fc20000000000 */
[----:B------:R1:W-:Y:S04]  /*79370*/  STL.64 [R1+0x190], R156 ;  /* 0x0001909c01007387 */ /* 0x0003e80000100a00 */
[----:B------:R1:W-:Y:S04]  /*79380*/  STL.64 [R1+0x198], R158 ;  /* 0x0001989e01007387 */ /* 0x0003e80000100a00 */
        /* <DEDUP_REMOVED lines=8> */
[----:B--2---:R-:W-:-:S15]  /*79410*/  HMMA.1688.F32.TF32 R148, R140, R88, R148 ;  /* 0x000000588c94723c */ /* 0x004fde0000081094 */
[----:B------:R-:W-:-:S08]  /*79420*/  NOP ;  /* 0x0000000000007918 */ /* 0x000fd00000000000 */
[----:B------:R1:W-:Y:S04]  /*79430*/  STL.64 [R1+0x170], R148 ;  /* 0x0001709401007387 */ /* 0x0003e80000100a00 */
[----:B------:R2:W-:Y:S04]  /*79440*/  STL.64 [R1+0x178], R150 ;  /* 0x0001789601007387 */ /* 0x0005e80000100a00 */
[----:B-1----:R-:W3:Y:S01]  /*79450*/  LDL.LU.64 R148, [R1+0x21b0] ;  /* 0x0021b00001947983 */ /* 0x002ee20000300a00 */
[----:B----4-:R-:W-:Y:S03]  /*79460*/  HMMA.1688.F32.TF32 R144, R140, R84, R144 ;  /* 0x000000548c90723c */ /* 0x010fe60000081090 */
[----:B--2---:R-:W2:-:S15]  /*79470*/  LDL.LU.64 R150, [R1+0x21b8] ;  /* 0x0021b80001967983 */ /* 0x004e9e0000300a00 */
[----:B------:R-:W-:-:S05]  /*79480*/  NOP ;  /* 0x0000000000007918 */ /* 0x000fca0000000000 */
[----:B------:R1:W-:Y:S04]  /*79490*/  STL.64 [R1+0x160], R144 ;  /* 0x0001609001007387 */ /* 0x0003e80000100a00 */
[----:B------:R4:W-:Y:S04]  /*794a0*/  STL.64 [R1+0x168], R146 ;  /* 0x0001689201007387 */ /* 0x0009e80000100a00 */
[----:B------:R-:W2:Y:S04]  /*794b0*/  LDL.LU.64 R164, [R1+0x21a0] ;  /* 0x0021a00001a47983 */ /* 0x000ea80000300a00 */
[----:B------:R-:W2:Y:S04]  /*794c0*/  LDL.LU.64 R166, [R1+0x21a8] ;  /* 0x0021a80001a67983 */ /* 0x000ea80000300a00 */
[----:B-1----:R-:W2:Y:S04]  /*794d0*/  LDL.LU.64 R144, [R1+0x2190] ;  /* 0x0021900001907983 */ /* 0x002ea80000300a00 */
[----:B----4-:R-:W4:Y:S04]  /*794e0*/  LDL.LU.64 R146, [R1+0x2198] ;  /* 0x0021980001927983 */ /* 0x010f280000300a00 */
[----:B------:R-:W4:Y:S04]  /*794f0*/  LDL.LU.64 R160, [R1+0x2180] ;  /* 0x0021800001a07983 */ /* 0x000f280000300a00 */
[----:B------:R-:W4:Y:S01]  /*79500*/  LDL.LU.64 R162, [R1+0x2188] ;  /* 0x0021880001a27983 */ /* 0x000f220000300a00 */
[C---:B------:R-:W-:Y:S06]  /*79510*/  HMMA.1688.F32.TF32 R168, R140.reuse, R132, R168 ;  /* 0x000000848ca8723c */ /* 0x040fec00000810a8 */
[----:B------:R-:W-:-:S15]  /*79520*/  HMMA.1688.F32.TF32 R136, R140, R128, R136 ;  /* 0x000000808c88723c */ /* 0x000fde0000081088 */
[----:B------:R-:W-:-:S02]  /*79530*/  NOP ;  /* 0x0000000000007918 */ /* 0x000fc40000000000 */
[----:B------:R-:W-:Y:S06]  /*79540*/  STL.64 [R1+0x150], R168 ;  /* 0x000150a801007387 */ /* 0x000fec0000100a00 */
        /* <DEDUP_REMOVED lines=20> */
[C---:B--2---:R-:W-:Y:S02]  /*79690*/  HMMA.1688.F32.TF32 R136, R140.reuse, R80, R148 ;  /* 0x000000508c88723c */ /* 0x044fe40000081094 */
[----:B------:R-:W2:Y:S04]  /*796a0*/  LDL.LU.64 R148, [R1+0x2470] ;  /* 0x0024700001947983 */ /* 0x000ea80000300a00 */
[----:B------:R-:W2:Y:S01]  /*796b0*/  LDL.LU.64 R150, [R1+0x2478] ;  /* 0x0024780001967983 */ /* 0x000ea20000300a00 */
[----:B------:R-:W-:-:S15]  /*796c0*/  HMMA.1688.F32.TF32 R164, R140, R76, R164 ;  /* 0x0000004c8ca4723c */ /* 0x000fde00000810a4 */
[----:B------:R-:W-:-:S01]  /*796d0*/  NOP ;  /* 0x0000000000007918 */ /* 0x000fc20000000000 */
[----:B------:R-:W-:Y:S04]  /*796e0*/  STL.64 [R1+0x540], R136 ;  /* 0x0005408801007387 */ /* 0x000fe80000100a00 */
[----:B------:R4:W-:Y:S02]  /*796f0*/  STL.64 [R1+0x548], R138 ;  /* 0x0005488a01007387 */ /* 0x0009e40000100a00 */
[C---:B----4-:R-:W-:Y:S02]  /*79700*/  HMMA.1688.F32.TF32 R136, R140.reuse, R12, R144 ;  /* 0x0000000c8c88723c */ /* 0x050fe40000081090 */
[----:B------:R-:W4:Y:S04]  /*79710*/  LDL.LU.64 R144, [R1+0x2460] ;  /* 0x0024600001907983 */ /* 0x000f280000300a00 */
[----:B------:R-:W-:Y:S04]  /*79720*/  STL.64 [R1+0x530], R164 ;  /* 0x000530a401007387 */ /* 0x000fe80000100a00 */
[----:B------:R-:W-:Y:S04]  /*79730*/  STL.64 [R1+0x538], R166 ;  /* 0x000538a601007387 */ /* 0x000fe80000100a00 */
[----:B------:R-:W4:Y:S01]  /*79740*/  LDL.LU.64 R146, [R1+0x2468] ;  /* 0x0024680001927983 */ /* 0x000f220000300a00 */
[C---:B------:R-:W-:Y:S08]  /*79750*/  HMMA.1688.F32.TF32 R160, R140.reuse, R8, R160 ;  /* 0x000000088ca0723c */ /* 0x040ff000000810a0 */
[----:B------:R1:W-:Y:S04]  /*79760*/  STL.64 [R1+0x520], R136 ;  /* 0x0005208801007387 */ /* 0x0003e80000100a00 */
[----:B------:R1:W-:Y:S04]  /*79770*/  STL.64 [R1+0x528], R138 ;  /* 0x0005288a01007387 */ /* 0x0003e80000100a00 */
[----:B-1----:R-:W4:Y:S04]  /*79780*/  LDL.LU.64 R136, [R1+0x2450] ;  /* 0x0024500001887983 */ /* 0x002f280000300a00 */
[----:B------:R-:W4:Y:S04]  /*79790*/  LDL.LU.64 R138, [R1+0x2458] ;  /* 0x00245800018a7983 */ /* 0x000f280000300a00 */
        /* <DEDUP_REMOVED lines=22> */
[----:B--2---:R-:W-:-:S15]  /*79900*/  HMMA.1688.F32.TF32 R148, R140, R60, R148 ;  /* 0x0000003c8c94723c */ /* 0x004fde0000081094 */
[----:B------:R-:W-:-:S08]  /*79910*/  NOP ;  /* 0x0000000000007918 */ /* 0x000fd00000000000 */
[----:B------:R1:W-:Y:S04]  /*79920*/  STL.64 [R1+0x4d0], R148 ;  /* 0x0004d09401007387 */ /* 0x0003e80000100a00 */
[----:B------:R2:W-:Y:S04]  /*79930*/  STL.64 [R1+0x4d8], R150 ;  /* 0x0004d89601007387 */ /* 0x0005e80000100a00 */
[----:B-1----:R-:W3:Y:S04]  /*79940*/  LDL.LU.64 R148, [R1+0x2400] ;  /* 0x0024000001947983 */ /* 0x002ee80000300a00 */
[----:B--2---:R-:W2:Y:S01]  /*79950*/  LDL.LU.64 R150, [R1+0x2408] ;  /* 0x0024080001967983 */ /* 0x004ea20000300a00 */
[----:B----4-:R-:W-:Y:S03]  /*79960*/  HMMA.1688.F32.TF32 R164, R140, R56, R144 ;  /* 0x000000388ca4723c */ /* 0x010fe60000081090 */
[----:B------:R-:W4:Y:S04]  /*79970*/  LDL.LU.64 R144, [R1+0x23f0] ;  /* 0x0023f00001907983 */ /* 0x000f280000300a00 */
[----:B------:R-:W4:-:S15]  /*79980*/  LDL.LU.64 R146, [R1+0x23f8] ;  /* 0x0023f80001927983 */ /* 0x000f1e0000300a00 */
[----:B------:R-:W-:-:S01]  /*79990*/  NOP ;  /* 0x0000000000007918 */ /* 0x000fc20000000000 */
        /* <DEDUP_REMOVED lines=26> */
[C---:B-1----:R-:W-:Y:S06]  /*79b40*/  HMMA.1688.F32.TF32 R164, R140.reuse, R36, R160 ;  /* 0x000000248ca4723c */ /* 0x042fec00000810a0 */
[----:B--2---:R-:W-:Y:S01]  /*79b50*/  HMMA.1688.F32.TF32 R160, R140, R32, R148 ;  /* 0x000000208ca0723c */ /* 0x004fe20000081094 */
[----:B------:R-:W2:-:S15]  /*79b60*/  LDL.LU.64 R148, [R1+0x2ff0] ;  /* 0x002ff00001947983 */ /* 0x000e9e0000300a00 */
[----:B------:R-:W-:-:S01]  /*79b70*/  NOP ;  /* 0x0000000000007918 */ /* 0x000fc20000000000 */
[----:B------:R-:W-:Y:S04]  /*79b80*/  STL.64 [R1+0x470], R164 ;  /* 0x000470a401007387 */ /* 0x000fe80000100a00 */
[----:B------:R-:W-:Y:S04]  /*79b90*/  STL.64 [R1+0x478], R166 ;  /* 0x000478a601007387 */ /* 0x000fe80000100a00 */
[----:B------:R-:W2:Y:S04]  /*79ba0*/  LDL.LU.64 R150, [R1+0x2ff8] ;  /* 0x002ff80001967983 */ /* 0x000ea80000300a00 */
        /* <DEDUP_REMOVED lines=14> */
[C---:B-1----:R-:W-:Y:S02]  /*79c90*/  HMMA.1688.F32.TF32 R160, R140.reuse, R20, R4 ;  /* 0x000000148ca0723c */ /* 0x042fe40000081004 */
[----:B------:R-:W4:Y:S04]  /*79ca0*/  LDL.LU.64 R4, [R1+0x2f90] ;  /* 0x002f900001047983 */ /* 0x000f280000300a00 */
[----:B------:R-:W4:Y:S01]  /*79cb0*/  LDL.LU.64 R6, [R1+0x2f98] ;  /* 0x002f980001067983 */ /* 0x000f220000300a00 */
[----:B------:R-:W-:-:S15]  /*79cc0*/  HMMA.1688.F32.TF32 R140, R140, R16, R156 ;  /* 0x000000108c8c723c */ /* 0x000fde000008109c */
[----:B------:R-:W-:-:S01]  /*79cd0*/  NOP ;  /* 0x0000000000007918 */ /* 0x000fc20000000000 */
[----:B------:R-:W-:Y:S04]  /*79ce0*/  STL.64 [R1+0x430], R160 ;  /* 0x000430a001007387 */ /* 0x000fe80000100a00 */
[----:B------:R-:W-:Y:S04]  /*79cf0*/  STL.64 [R1+0x438], R162 ;  /* 0x000438a201007387 */ /* 0x000fe80000100a00 */
[----:B------:R-:W-:Y:S04]  /*79d00*/  STL [R1+0x66fc], R140 ;  /* 0x0066fc8c01007387 */ /* 0x000fe80000100800 */
[----:B------:R-:W-:Y:S04]  /*79d10*/  STL [R1+0x66f8], R141 ;  /* 0x0066f88d01007387 */ /* 0x000fe80000100800 */
[----:B------:R-:W-:Y:S04]  /*79d20*/  STL [R1+0x66f4], R142 ;  /* 0x0066f48e01007387 */ /* 0x000fe80000100800 */
[----:B------:R3:W-:Y:S04]  /*79d30*/  STL [R1+0x66f0], R143 ;  /* 0x0066f08f01007387 */ /* 0x0007e80000100800 */
[----:B------:R-:W4:Y:S04]  /*79d40*/  LDL.LU.64 R164, [R1+0x2f80] ;  /* 0x002f800001a47983 */ /* 0x000f280000300a00 */
[----:B------:R-:W4:Y:S01]  /*79d50*/  LDL.LU.64 R166, [R1+0x2f88] ;  /* 0x002f880001a67983 */ /* 0x000f220000300a00 */
[----:B---3--:R-:W-:-:S15]  /*79d60*/  HMMA.1688.F32.TF32 R140, R172, R112, R152 ;  /* 0x00000070ac8c723c */ /* 0x008fde0000081098 */
        /* <DEDUP_REMOVED lines=9> */
[----:B-1----:R-:W4:Y:S04]  /*79e00*/  LDL.LU.64 R140, [R1+0x2f40] ;  /* 0x002f4000018c7983 */ /* 0x002f280000300a00 */
[----:B---3--:R-:W3:Y:S01]  /*79e10*/  LDL.LU.64 R142, [R1+0x2f48] ;  /* 0x002f4800018e7983 */ /* 0x008ee20000300a00 */
[C---:B--2---:R-:W-:Y:S06]  /*79e20*/  HMMA.1688.F32.TF32 R148, R172.reuse, R108, R148 ;  /* 0x0000006cac94723c */ /* 0x044fec0000081094 */
[----:B----4-:R-:W-:-:S15]  /*79e30*/  HMMA.1688.F32.TF32 R144, R172, R104, R144 ;  /* 0x00000068ac90723c */ /* 0x010fde0000081090 */
[----:B------:R-:W-:-:S02]  /*79e40*/  NOP ;  /* 0x0000000000007918 */ /* 0x000fc40000000000 */
[----:B------:R1:W-:Y:S04]  /*79e50*/  STL.64 [R1+0x410], R148 ;  /* 0x0004109401007387 */ /* 0x0003e80000100a00 */
[----:B------:R2:W-:Y:S04]  /*79e60*/  STL.64 [R1+0x418], R150 ;  /* 0x0004189601007387 */ /* 0x0005e80000100a00 */
[----:B-1----:R-:W4:Y:S04]  /*79e70*/  LDL.LU.64 R148, [R1+0x2f30] ;  /* 0x002f300001947983 */ /* 0x002f280000300a00 */
[----:B------:R1:W-:Y:S04]  /*79e80*/  STL.64 [R1+0x400], R144 ;  /* 0x0004009001007387 */ /* 0x0003e80000100a00 */
[----:B------:R1:W-:Y:S04]  /*79e90*/  STL.64 [R1+0x408], R146 ;  /* 0x0004089201007387 */ /* 0x0003e80000100a00 */
[----:B--2---:R-:W4:Y:S01]  /*79ea0*/  LDL.LU.64 R150, [R1+0x2f38] ;  /* 0x002f380001967983 */ /* 0x004f220000300a00 */
[----:B------:R-:W-:-:S15]  /*79eb0*/  HMMA.1688.F32.TF32 R136, R172, R100, R136 ;  /* 0x00000064ac88723c */ /* 0x000fde0000081088 */
[----:B------:R-:W-:-:S08]  /*79ec0*/  NOP ;  /* 0x0000000000007918 */ /* 0x000fd00000000000 */
[----:B------:R2:W-:Y:S01]  /*79ed0*/  STL.64 [R1+0x3f0], R136 ;  /* 0x0003f08801007387 */ /* 0x0005e20000100a00 */
[----:B------:R-:W-:Y:S03]  /*79ee0*/  HMMA.1688.F32.TF32 R4, R172, R96, R4 ;  /* 0x00000060ac04723c */ /* 0x000fe60000081004 */
[----:B------:R2:W-:Y:S04]  /*79ef0*/  STL.64 [R1+0x3f8], R138 ;  /* 0x0003f88a01007387 */ /* 0x0005e80000100a00 */
[----:B-1----:R-:W4:Y:S04]  /*79f00*/  LDL.LU.64 R144, [R1+0x2f20] ;  /* 0x002f200001907983 */ /* 0x002f280000300a00 */
[----:B------:R-:W4:-:S12]  /*79f10*/  LDL.LU.64 R146, [R1+0x2f28] ;  /* 0x002f280001927983 */ /* 0x000f180000300a00 */
[----:B------:R1:W-:Y:S04]  /*79f20*/  STL.64 [R1+0x3e0], R4 ;  /* 0x0003e00401007387 */ /* 0x0003e80000100a00 */
[----:B------:R1:W-:Y:S04]  /*79f30*/  STL.64 [R1+0x3e8], R6 ;  /* 0x0003e80601007387 */ /* 0x0003e80000100a00 */
[----:B--2---:R-:W2:Y:S04]  /*79f40*/  LDL.LU.64 R136, [R1+0x2f10] ;  /* 0x002f100001887983 */ /* 0x004ea80000300a00 */
[----:B------:R-:W2:Y:S04]  /*79f50*/  LDL.LU.64 R138, [R1+0x2f18] ;  /* 0x002f1800018a7983 */ /* 0x000ea80000300a00 */
[----:B-1----:R-:W2:Y:S04]  /*79f60*/  LDL.LU.64 R4, [R1+0x2f00] ;  /* 0x002f000001047983 */ /* 0x002ea80000300a00 */
[----:B------:R-:W2:Y:S01]  /*79f70*/  LDL.LU.64 R6, [R1+0x2f08] ;  /* 0x002f080001067983 */ /* 0x000ea20000300a00 */
[----:B------:R-:W-:-:S15]  /*79f80*/  HMMA.1688.F32.TF32 R164, R172, R92, R164 ;  /* 0x0000005caca4723c */ /* 0x000fde00000810a4 */
[----:B------:R-:W-:-:S08]  /*79f90*/  NOP ;  /* 0x0000000000007918 */ /* 0x000fd00000000000 */
[----:B------:R-:W-:Y:S01]  /*79fa0*/  STL.64 [R1+0x3d0], R164 ;  /* 0x0003d0a401007387 */ /* 0x000fe20000100a00 */
[C---:B------:R-:W-:Y:S06]  /*79fb0*/  HMMA.1688.F32.TF32 R160, R172.reuse, R88, R160 ;  /* 0x00000058aca0723c */ /* 0x040fec00000810a0 */
[C---:B------:R-:W-:Y:S06]  /*79fc0*/  HMMA.1688.F32.TF32 R156, R172.reuse, R84, R156 ;  /* 0x00000054ac9c723c */ /* 0x040fec000008109c */
[C---:B------:R-:W-:Y:S06]  /*79fd0*/  HMMA.1688.F32.TF32 R152, R172.reuse, R132, R152 ;  /* 0x00000084ac98723c */ /* 0x040fec0000081098 */
[----:B---3--:R-:W-:Y:S01]  /*79fe0*/  HMMA.1688.F32.TF32 R140, R172, R128, R140 ;  /* 0x00000080ac8c723c */ /* 0x008fe2000008108c */
[----:B------:R-:W-:Y:S04]  /*79ff0*/  STL.64 [R1+0x3d8], R166 ;  /* 0x0003d8a601007387 */ /* 0x000fe80000100a00 */
[----:B------:R-:W-:Y:S04]  /*7a000*/  STL.64 [R1+0x3c0], R160 ;  /* 0x0003c0a001007387 */ /* 0x000fe80000100a00 */
[----:B------:R-:W-:Y:S04]  /*7a010*/  STL.64 [R1+0x3c8], R162 ;  /* 0x0003c8a201007387 */ /* 0x000fe80000100a00 */
[----:B------:R-:W-:Y:S04]  /*7a020*/  STL.64 [R1+0x3b0], R156 ;  /* 0x0003b09c01007387 */ /* 0x000fe80000100a00 */
[----:B------:R-:W-:Y:S06]  /*7a030*/  STL.64 [R1+0x3b8], R158 ;  /* 0x0003b89e01007387 */ /* 0x000fec0000100a00 */
[----:B------:R1:W-:Y:S04]  /*7a040*/  STL.64 [R1+0x390], R140 ;  /* 0x0003908c01007387 */ /* 0x0003e80000100a00 */
[----:B------:R-:W-:Y:S04]  /*7a050*/  STL.64 [R1+0x3a0], R152 ;  /* 0x0003a09801007387 */ /* 0x000fe80000100a00 */
[----:B------:R-:W-:Y:S01]  /*7a060*/  STL.64 [R1+0x3a8], R154 ;  /* 0x0003a89a01007387 */ /* 0x000fe20000100a00 */
[----:B-1----:R-:W-:-:S03]  /*7a070*/  IMAD.MOV.U32 R140, RZ, RZ, R143 ;  /* 0x000000ffff8c7224 */ /* 0x002fc600078e008f */
[----:B------:R-:W-:Y:S04]  /*7a080*/  STL [R1+0x398], R142 ;  /* 0x0003988e01007387 */ /* 0x000fe80000100800 */
[----:B------:R-:W3:Y:S04]  /*7a090*/  LDL.LU.64 R176, [R1+0x2ef0] ;  /* 0x002ef00001b07983 */ /* 0x000ee80000300a00 */
[----:B------:R-:W3:Y:S04]  /*7a0a0*/  LDL.LU.64 R178, [R1+0x2ef8] ;  /* 0x002ef80001b27983 */ /* 0x000ee80000300a00 */
[----:B------:R4:W-:Y:S01]  /*7a0b0*/  STL [R1+0x6700], R140 ;  /* 0x0067008c01007387 */ /* 0x0009e20000100800 */
[----:B------:R-:W-:-:S02]  /*7a0c0*/  IMAD.MOV.U32 R252, RZ, RZ, R170 ;  /* 0x000000fffffc7224 */ /* 0x000fc400078e00aa */
[----:B------:R-:W-:Y:S01]  /*7a0d0*/  IMAD.MOV.U32 R3, RZ, RZ, R171 ;  /* 0x000000ffff037224 */ /* 0x000fe200078e00ab */
[----:B------:R-:W3:Y:S04]  /*7a0e0*/  LDL.LU.64 R168, [R1+0x2ee0] ;  /* 0x002ee00001a87983 */ /* 0x000ee80000300a00 */
[----:B------:R-:W3:Y:S01]  /*7a0f0*/  LDL.LU.64 R170, [R1+0x2ee8] ;  /* 0x002ee80001aa7983 */ /* 0x000ee20000300a00 */
[----:B----4-:R-:W-:-:S15]  /*7a100*/  HMMA.1688.F32.TF32 R140, R172, R124, R148 ;  /* 0x0000007cac8c723c */ /* 0x010fde0000081094 */
[----:B------:R-:W-:-:S08]  /*7a110*/  NOP ;  /* 0x0000000000007918 */ /* 0x000fd00000000000 */
[----:B------:R-:W-:Y:S04]  /*7a120*/  STL.64 [R1+0x380], R140 ;  /* 0x0003808c01007387 */ /* 0x000fe80000100a00 */
[----:B------:R1:W-:Y:S02]  /*7a130*/  STL.64 [R1+0x388], R142 ;  /* 0x0003888e01007387 */ /* 0x0003e40000100a00 */
[C---:B-1----:R-:W-:Y:S06]  /*7a140*/  HMMA.1688.F32.TF32 R140, R172.reuse, R120, R144 ;  /* 0x00000078ac8c723c */ /* 0x042fec0000081090 */
[C---:B--2---:R-:W-:Y:S06]  /*7a150*/  HMMA.1688.F32.TF32 R136, R172.reuse, R116, R136 ;  /* 0x00000074ac88723c */ /* 0x044fec0000081088 */
[----:B------:R-:W-:Y:S11]  /*7a160*/  HMMA.1688.F32.TF32 R4, R172, R80, R4 ;  /* 0x00000050ac04723c */ /* 0x000ff60000081004 */
[----:B------:R1:W-:Y:S04]  /*7a170*/  STL.64 [R1+0x370], R140 ;  /* 0x0003708c01007387 */ /* 0x0003e80000100a00 */
[----:B------:R2:W-:Y:S01]  /*7a180*/  STL [R1+0x378], R142 ;  /* 0x0003788e01007387 */ /* 0x0005e20000100800 */
[----:B-1----:R-:W-:-:S05]  /*7a190*/  MOV R140, R143 ;  /* 0x0000008f008c7202 */ /* 0x002fca0000000f00 */
[----:B------:R-:W-:Y:S04]  /*7a1a0*/  STL [R1+0x6704], R140 ;  /* 0x0067048c01007387 */ /* 0x000fe80000100800 */
[----:B------:R-:W-:Y:S04]  /*7a1b0*/  STL.64 [R1+0x360], R136 ;  /* 0x0003608801007387 */ /* 0x000fe80000100a00 */
[----:B------:R-:W-:Y:S04]  /*7a1c0*/  STL.64 [R1+0x368], R138 ;  /* 0x0003688a01007387 */ /* 0x000fe80000100a00 */
[----:B------:R1:W-:Y:S04]  /*7a1d0*/  STL [R1+0x35c], R7 ;  /* 0x00035c0701007387 */ /* 0x0003e80000100800 */
[----:B------:R-:W4:Y:S04]  /*7a1e0*/  LDL.LU.64 R164, [R1+0x2ed0] ;  /* 0x002ed00001a47983 */ /* 0x000f280000300a00 */
[----:B------:R-:W4:Y:S04]  /*7a1f0*/  LDL.LU.64 R166, [R1+0x2ed8] ;  /* 0x002ed80001a67983 */ /* 0x000f280000300a00 */
[----:B------:R-:W4:Y:S04]  /*7a200*/  LDL.LU.64 R160, [R1+0x2ec0] ;  /* 0x002ec00001a07983 */ /* 0x000f280000300a00 */
[----:B------:R-:W4:Y:S01]  /*7a210*/  LDL.LU.64 R162, [R1+0x2ec8] ;  /* 0x002ec80001a27983 */ /* 0x000f220000300a00 */
[----:B------:R-:W-:-:S02]  /*7a220*/  IMAD.MOV.U32 R141, RZ, RZ, R4 ;  /* 0x000000ffff8d7224 */ /* 0x000fc400078e0004 */
[----:B--2---:R-:W-:Y:S02]  /*7a230*/  IMAD.MOV.U32 R142, RZ, RZ, R5 ;  /* 0x000000ffff8e7224 */ /* 0x004fe400078e0005 */
[----:B------:R-:W-:Y:S01]  /*7a240*/  IMAD.MOV.U32 R143, RZ, RZ, R6 ;  /* 0x000000ffff8f7224 */ /* 0x000fe200078e0006 */
[----:B------:R-:W2:Y:S04]  /*7a250*/  LDL.LU.64 R4, [R1+0x2eb0] ;  /* 0x002eb00001047983 */ /* 0x000ea80000300a00 */
        /* <DEDUP_REMOVED lines=11> */
[----:B------:R-:W-:Y:S04]  /*7a310*/  STL [R1+0x6710], R143 ;  /* 0x0067108f01007387 */ /* 0x000fe80000100800 */
[----:B------:R-:W-:Y:S04]  /*7a320*/  STL [R1+0x670c], R142 ;  /* 0x00670c8e01007387 */ /* 0x000fe80000100800 */
[----:B------:R1:W-:Y:S01]  /*7a330*/  STL [R1+0x6708], R141 ;  /* 0x0067088d01007387 */ /* 0x0003e20000100800 */
[C---:B---3--:R-:W-:Y:S06]  /*7a340*/  HMMA.1688.F32.TF32 R176, R172.reuse, R76, R176 ;  /* 0x0000004cacb0723c */ /* 0x048fec00000810b0 */
[----:B------:R-:W-:-:S15]  /*7a350*/  HMMA.1688.F32.TF32 R168, R172, R12, R168 ;  /* 0x0000000caca8723c */ /* 0x000fde00000810a8 */
[----:B------:R-:W-:-:S03]  /*7a360*/  NOP ;  /* 0x0000000000007918 */ /* 0x000fc60000000000 */
[----:B------:R-:W-:Y:S01]  /*7a370*/  IMAD.MOV.U32 R140, RZ, RZ, R179 ;  /* 0x000000ffff8c7224 */ /* 0x000fe200078e00b3 */
[----:B------:R-:W-:Y:S04]  /*7a380*/  STL.64 [R1+0x340], R176 ;  /* 0x000340b001007387 */ /* 0x000fe80000100a00 */
[----:B------:R-:W-:Y:S04]  /*7a390*/  STL [R1+0x348], R178 ;  /* 0x000348b201007387 */ /* 0x000fe80000100800 */
[----:B------:R3:W-:Y:S01]  /*7a3a0*/  STL [R1+0x6714], R140 ;  /* 0x0067148c01007387 */ /* 0x0007e20000100800 */
[----:B-1----:R-:W-:-:S02]  /*7a3b0*/  IMAD.MOV.U32 R141, RZ, RZ, R171 ;  /* 0x000000ffff8d7224 */ /* 0x002fc400078e00ab */
[----:B------:R-:W-:Y:S02]  /*7a3c0*/  IMAD.MOV.U32 R142, RZ, RZ, R170 ;  /* 0x000000ffff8e7224 */ /* 0x000fe400078e00aa */
[----:B------:R-:W-:Y:S01]  /*7a3d0*/  IMAD.MOV.U32 R143, RZ, RZ, R169 ;  /* 0x000000ffff8f7224 */ /* 0x000fe200078e00a9 */
[----:B------:R-:W-:Y:S04]  /*7a3e0*/  STL [R1+0x330], R168 ;  /* 0x000330a801007387 */ /* 0x000fe80000100800 */
[----:B------:R-:W-:Y:S04]  /*7a3f0*/  STL [R1+0x6720], R141 ;  /* 0x0067208d01007387 */ /* 0x000fe80000100800 */
[----:B------:R-:W-:Y:S04]  /*7a400*/  STL [R1+0x671c], R142 ;  /* 0x00671c8e01007387 */ /* 0x000fe80000100800 */
[----:B------:R-:W-:Y:S01]  /*7a410*/  STL [R1+0x6718], R143 ;  /* 0x0067188f01007387 */ /* 0x000fe20000100800 */
[C---:B----4-:R-:W-:Y:S06]  /*7a420*/  HMMA.1688.F32.TF32 R164, R172.reuse, R8, R164 ;  /* 0x00000008aca4723c */ /* 0x050fec00000810a4 */
[----:B------:R-:W-:-:S15]  /*7a430*/  HMMA.1688.F32.TF32 R160, R172, R72, R160 ;  /* 0x00000048aca0723c */ /* 0x000fde00000810a0 */
[----:B------:R-:W-:-:S03]  /*7a440*/  NOP ;  /* 0x0000000000007918 */ /* 0x000fc60000000000 */
[----:B---3--:R-:W-:Y:S01]  /*7a450*/  MOV R140, R167 ;  /* 0x000000a7008c7202 */ /* 0x008fe20000000f00 */
[----:B------:R-:W-:Y:S04]  /*7a460*/  STL.64 [R1+0x320], R164 ;  /* 0x000320a401007387 */ /* 0x000fe80000100a00 */
[----:B------:R-:W-:Y:S04]  /*7a470*/  STL [R1+0x328], R166 ;  /* 0x000328a601007387 */ /* 0x000fe80000100800 */
[----:B------:R2:W-:Y:S02]  /*7a480*/  STL [R1+0x6724], R140 ;  /* 0x0067248c01007387 */ /* 0x0005e40000100800 */
[C---:B--2---:R-:W-:Y:S02]  /*7a490*/  HMMA.1688.F32.TF32 R140, R172.reuse, R68, R4 ;  /* 0x00000044ac8c723c */ /* 0x044fe40000081004 */
[----:B------:R-:W2:Y:S04]  /*7a4a0*/  LDL.LU.64 R4, [R1+0x31e0] ;  /* 0x0031e00001047983 */ /* 0x000ea80000300a00 */
[----:B------:R-:W-:Y:S04]  /*7a4b0*/  STL.64 [R1+0x310], R160 ;  /* 0x000310a001007387 */ /* 0x000fe80000100a00 */
[----:B------:R-:W-:Y:S04]  /*7a4c0*/  STL.64 [R1+0x318], R162 ;  /* 0x000318a201007387 */ /* 0x000fe80000100a00 */
[----:B------:R-:W2:Y:S09]  /*7a4d0*/  LDL.LU.64 R6, [R1+0x31e8] ;  /* 0x0031e80001067983 */ /* 0x000eb20000300a00 */
        /* <DEDUP_REMOVED lines=14> */
[----:B------:R1:W-:Y:S02]  /*7a5c0*/  STL.64 [R1+0x2e8], R142 ;  /* 0x0002e88e01007387 */ /* 0x0003e40000100a00 */
[C---:B-1----:R-:W-:Y:S02]  /*7a5d0*/  HMMA.1688.F32.TF32 R140, R172.reuse, R56, R156 ;  /* 0x00000038ac8c723c */ /* 0x042fe4000008109c */
[----:B------:R-:W4:Y:S04]  /*7a5e0*/  LDL.LU.64 R156, [R1+0x31b0] ;  /* 0x0031b000019c7983 */ /* 0x000f280000300a00 */
[----:B------:R-:W4:Y:S01]  /*7a5f0*/  LDL.LU.64 R158, [R1+0x31b8] ;  /* 0x0031b800019e7983 */ /* 0x000f220000300a00 */
[----:B------:R-:W-:-:S15]  /*7a600*/  HMMA.1688.F32.TF32 R136, R172, R48, R136 ;  /* 0x00000030ac88723c */ /* 0x000fde0000081088 */
[----:B------:R-:W-:-:S01]  /*7a610*/  NOP ;  /* 0x0000000000007918 */ /* 0x000fc20000000000 */
[----:B------:R1:W-:Y:S04]  /*7a620*/  STL.64 [R1+0x2d0], R140 ;  /* 0x0002d08c01007387 */ /* 0x0003e80000100a00 */
[----:B------:R1:W-:Y:S04]  /*7a630*/  STL.64 [R1+0x2d8], R142 ;  /* 0x0002d88e01007387 */ /* 0x0003e80000100a00 */
[----:B------:R-:W-:Y:S04]  /*7a640*/  STL.64 [R1+0x2c0], R144 ;  /* 0x0002c09001007387 */ /* 0x000fe80000100a00 */
[----:B------:R2:W-:Y:S04]  /*7a650*/  STL.64 [R1+0x2c8], R146 ;  /* 0x0002c89201007387 */ /* 0x0005e80000100a00 */
[----:B------:R-:W4:Y:S04]  /*7a660*/  LDL.LU.64 R160, [R1+0x31a0] ;  /* 0x0031a00001a07983 */ /* 0x000f280000300a00 */
[----:B------:R-:W4:Y:S04]  /*7a670*/  LDL.LU.64 R162, [R1+0x31a8] ;  /* 0x0031a80001a27983 */ /* 0x000f280000300a00 */
[----:B------:R-:W4:Y:S04]  /*7a680*/  LDL.LU.64 R164, [R1+0x3190] ;  /* 0x0031900001a47983 */ /* 0x000f280000300a00 */
[----:B------:R-:W4:Y:S01]  /*7a690*/  LDL.LU.64 R166, [R1+0x3198] ;  /* 0x0031980001a67983 */ /* 0x000f220000300a00 */
[----:B-1----:R-:W-:-:S02]  /*7a6a0*/  IMAD.MOV.U32 R140, RZ, RZ, R136 ;  /* 0x000000ffff8c7224 */ /* 0x002fc400078e0088 */
[----:B------:R-:W-:Y:S02]  /*7a6b0*/  IMAD.MOV.U32 R141, RZ, RZ, R137 ;  /* 0x000000ffff8d7224 */ /* 0x000fe400078e0089 */
[----:B------:R-:W-:Y:S01]  /*7a6c0*/  IMAD.MOV.U32 R142, RZ, RZ, R138 ;  /* 0x000000ffff8e7224 */ /* 0x000fe200078e008a */
[----:B------:R-:W4:Y:S01]  /*7a6d0*/  LDL.LU.64 R136, [R1+0x3230] ;  /* 0x0032300001887983 */ /* 0x000f220000300a00 */
[----:B------:R-:W-:-:S03]  /*7a6e0*/  IMAD.MOV.U32 R143, RZ, RZ, R139 ;  /* 0x000000ffff8f7224 */ /* 0x000fc600078e008b */
[----:B------:R-:W4:Y:S04]  /*7a6f0*/  LDL.LU.64 R138, [R1+0x3238] ;  /* 0x00323800018a7983 */ /* 0x000f280000300a00 */
[----:B------:R-:W-:Y:S04]  /*7a700*/  STL.64 [R1+0x6740], R142 ;  /* 0x0067408e01007387 */ /* 0x000fe80000100a00 */
[----:B------:R-:W-:Y:S01]  /*7a710*/  STL.64 [R1+0x6738], R140 ;  /* 0x0067388c01007387 */ /* 0x000fe20000100a00 */
[C---:B--2---:R-:W-:Y:S03]  /*7a720*/  HMMA.1688.F32.TF32 R144, R172.reuse, R44, R4 ;  /* 0x0000002cac90723c */ /* 0x044fe60000081004 */
[----:B------:R-:W2:Y:S04]  /*7a730*/  LDL.LU.64 R4, [R1+0x3440] ;  /* 0x0034400001047983 */ /* 0x000ea80000300a00 */
[----:B------:R-:W2:Y:S01]  /*7a740*/  LDL.LU.64 R6, [R1+0x3448] ;  /* 0x0034480001067983 */ /* 0x000ea20000300a00 */
[----:B---3--:R-:W-:-:S15]  /*7a750*/  HMMA.1688.F32.TF32 R148, R172, R40, R148 ;  /* 0x00000028ac94723c */ /* 0x008fde0000081094 */
[----:B------:R-:W-:Y:S04]  /*7a760*/  STL.64 [R1+0x65d8], R146 ;  /* 0x0065d89201007387 */ /* 0x000fe80000100a00 */
[----:B------:R1:W-:Y:S04]  /*7a770*/  STL.64 [R1+0x65d0], R144 ;  /* 0x0065d09001007387 */ /* 0x0003e80000100a00 */
[----:B------:R-:W3:Y:S04]  /*7a780*/  LDL.LU.64 R176, [R1+0x2670] ;  /* 0x0026700001b07983 */ /* 0x000ee80000300a00 */
[----:B------:R-:W3:Y:S04]  /*7a790*/  LDL.LU.64 R178, [R1+0x2678] ;  /* 0x0026780001b27983 */ /* 0x000ee80000300a00 */
[----:B------:R-:W3:Y:S04]  /*7a7a0*/  LDL.LU.64 R180, [R1+0x2650] ;  /* 0x0026500001b47983 */ /* 0x000ee80000300a00 */
[----:B------:R-:W3:Y:S01]  /*7a7b0*/  LDL.LU.64 R182, [R1+0x2658] ;  /* 0x0026580001b67983 */ /* 0x000ee20000300a00 */
[C---:B----4-:R-:W-:Y:S03]  /*7a7c0*/  HMMA.1688.F32.TF32 R152, R172.reuse, R36, R152 ;  /* 0x00000024ac98723c */ /* 0x050fe60000081098 */
[----:B------:R-:W-:Y:S04]  /*7a7d0*/  STL.64 [R1+0x65e8], R150 ;  /* 0x0065e89601007387 */ /* 0x000fe80000100a00 */
[----:B------:R-:W-:Y:S01]  /*7a7e0*/  STL.64 [R1+0x65e0], R148 ;  /* 0x0065e09401007387 */ /* 0x000fe20000100a00 */
[----:B------:R-:W-:-:S15]  /*7a7f0*/  HMMA.1688.F32.TF32 R156, R172, R32, R156 ;  /* 0x00000020ac9c723c */ /* 0x000fde000008109c */
[----:B------:R-:W-:Y:S04]  /*7a800*/  STL.64 [R1+0x65f8], R154 ;  /* 0x0065f89a01007387 */ /* 0x000fe80000100a00 */
[----:B------:R-:W-:Y:S04]  /*7a810*/  STL.64 [R1+0x65f0], R152 ;  /* 0x0065f09801007387 */ /* 0x000fe80000100a00 */
[----:B-1----:R-:W4:Y:S04]  /*7a820*/  LDL.LU.64 R144, [R1+0x2630] ;  /* 0x0026300001907983 */ /* 0x002f280000300a00 */
[----:B------:R-:W4:Y:S01]  /*7a830*/  LDL.LU.64 R146, [R1+0x2638] ;  /* 0x0026380001927983 */ /* 0x000f220000300a00 */
[C---:B------:R-:W-:Y:S06]  /*7a840*/  HMMA.1688.F32.TF32 R160, R172.reuse, R28, R160 ;  /* 0x0000001caca0723c */ /* 0x040fec00000810a0 */
[----:B------:R-:W-:Y:S01]  /*7a850*/  HMMA.1688.F32.TF32 R164, R172, R24, R164 ;  /* 0x00000018aca4723c */ /* 0x000fe200000810a4 */
[----:B------:R-:W-:Y:S04]  /*7a860*/  STL.64 [R1+0x6608], R158 ;  /* 0x0066089e01007387 */ /* 0x000fe80000100a00 */
[----:B------:R-:W-:-:S12]  /*7a870*/  STL.64 [R1+0x6600], R156 ;  /* 0x0066009c01007387 */ /* 0x000fd80000100a00 */
[----:B------:R-:W-:Y:S04]  /*7a880*/  STL.64 [R1+0x6618], R162 ;  /* 0x006618a201007387 */ /* 0x000fe80000100a00 */
[----:B------:R-:W-:Y:S04]  /*7a890*/  STL.64 [R1+0x6610], R160 ;  /* 0x006610a001007387 */ /* 0x000fe80000100a00 */
[----:B------:R-:W-:Y:S04]  /*7a8a0*/  STL.64 [R1+0x6628], R166 ;  /* 0x006628a601007387 */ /* 0x000fe80000100a00 */
[----:B------:R1:W-:Y:S01]  /*7a8b0*/  STL.64 [R1+0x6620], R164 ;  /* 0x006620a401007387 */ /* 0x0003e20000100a00 */
[C---:B------:R-:W-:Y:S03]  /*7a8c0*/  HMMA.1688.F32.TF32 R168, R172.reuse, R20, R136 ;  /* 0x00000014aca8723c */ /* 0x040fe60000081088 */
[----:B------:R-:W4:Y:S04]  /*7a8d0*/  LDL.LU.64 R140, [R1+0x2600] ;  /* 0x00260000018c7983 */ /* 0x000f280000300a00 */
[----:B------:R-:W4:Y:S04]  /*7a8e0*/  LDL.LU.64 R142, [R1+0x2608] ;  /* 0x00260800018e7983 */ /* 0x000f280000300a00 */
[----:B------:R-:W4:Y:S04]  /*7a8f0*/  LDL.LU.64 R136, [R1+0x2510] ;  /* 0x0025100001887983 */ /* 0x000f280000300a00 */
[----:B------:R-:W4:Y:S08]  /*7a900*/  LDL.LU.64 R138, [R1+0x2518] ;  /* 0x00251800018a7983 */ /* 0x000f300000300a00 */
[----:B------:R-:W-:Y:S04]  /*7a910*/  STL.64 [R1+0x6638], R170 ;  /* 0x006638aa01007387 */ /* 0x000fe80000100a00 */
[----:B------:R-:W-:Y:S01]  /*7a920*/  STL.64 [R1+0x6630], R168 ;  /* 0x006630a801007387 */ /* 0x000fe20000100a00 */
[----:B--2---:R-:W-:Y:S03]  /*7a930*/  HMMA.1688.F32.TF32 R172, R172, R16, R4 ;  /* 0x00000010acac723c */ /* 0x004fe60000081004 */
[----:B------:R-:W2:Y:S04]  /*7a940*/  LDL.LU.64 R4, [R1+0x24e0] ;  /* 0x0024e00001047983 */ /* 0x000ea80000300a00 */
[----:B------:R-:W2:Y:S01]  /*7a950*/  LDL.LU.64 R6, [R1+0x24e8] ;  /* 0x0024e80001067983 */ /* 0x000ea20000300a00 */
[C---:B---3--:R-:W-:Y:S06]  /*7a960*/  HMMA.1688.F32.TF32 R176, R232.reuse, R112, R176 ;  /* 0x00000070e8b0723c */ /* 0x048fec00000810b0 */
[C---:B------:R-:W-:Y:S09]  /*7a970*/  HMMA.1688.F32.TF32 R180, R232.reuse, R108, R180 ;  /* 0x0000006ce8b4723c */ /* 0x040ff200000810b4 */
[----:B------:R-:W-:Y:S04]  /*7a980*/  STL.64 [R1+0x6648], R174 ;  /* 0x006648ae01007387 */ /* 0x000fe80000100a00 */
[----:B------:R-:W-:Y:S04]  /*7a990*/  STL.64 [R1+0x6640], R172 ;  /* 0x006640ac01007387 */ /* 0x000fe80000100a00 */
[----:B------:R-:W-:Y:S04]  /*7a9a0*/  STL.64 [R1+0x6658], R178 ;  /* 0x006658b201007387 */ /* 0x000fe80000100a00 */
[----:B------:R-:W-:Y:S04]  /*7a9b0*/  STL.64 [R1+0x6650], R176 ;  /* 0x006650b001007387 */ /* 0x000fe80000100a00 */
[----:B-1----:R-:W3:Y:S04]  /*7a9c0*/  LDL.LU.64 R164, [R1+0x24c0] ;  /* 0x0024c00001a47983 */ /* 0x002ee80000300a00 */
[----:B------:R-:W3:Y:S04]  /*7a9d0*/  LDL.LU.64 R166, [R1+0x24c8] ;  /* 0x0024c80001a67983 */ /* 0x000ee80000300a00 */
[----:B------:R-:W3:Y:S04]  /*7a9e0*/  LDL.LU.64 R160, [R1+0x24a0] ;  /* 0x0024a00001a07983 */ /* 0x000ee80000300a00 */
[----:B------:R-:W3:Y:S04]  /*7a9f0*/  LDL.LU.64 R162, [R1+0x24a8] ;  /* 0x0024a80001a27983 */ /* 0x000ee80000300a00 */
[----:B------:R-:W3:Y:S04]  /*7aa00*/  LDL.LU.64 R156, [R1+0x23c0] ;  /* 0x0023c000019c7983 */ /* 0x000ee80000300a00 */
[----:B------:R-:W3:Y:S04]  /*7aa10*/  LDL.LU.64 R158, [R1+0x23c8] ;  /* 0x0023c800019e7983 */ /* 0x000ee80000300a00 */
[----:B------:R-:W-:Y:S04]  /*7aa20*/  STL.64 [R1+0x6668], R182 ;  /* 0x006668b601007387 */ /* 0x000fe80000100a00 */
[----:B------:R-:W-:Y:S04]  /*7aa30*/  STL.64 [R1+0x6660], R180 ;  /* 0x006660b401007387 */ /* 0x000fe80000100a00 */
[----:B------:R-:W3:Y:S04]  /*7aa40*/  LDL.LU.64 R152, [R1+0x2390] ;  /* 0x0023900001987983 */ /* 0x000ee80000300a00 */
[----:B------:R-:W3:Y:S04]  /*7aa50*/  LDL.LU.64 R154, [R1+0x2398] ;  /* 0x00239800019a7983 */ /* 0x000ee80000300a00 */
[----:B------:R-:W3:Y:S04]  /*7aa60*/  LDL.LU.64 R148, [R1+0x2380] ;  /* 0x0023800001947983 */ /* 0x000ee80000300a00 */
[----:B------:R-:W3:Y:S01]  /*7aa70*/  LDL.LU.64 R150, [R1+0x2388] ;  /* 0x0023880001967983 */ /* 0x000ee20000300a00 */
[----:B----4-:R-:W-:Y:S03]  /*7aa80*/  HMMA.1688.F32.TF32 R184, R232, R104, R144 ;  /* 0x00000068e8b8723c */ /* 0x010fe60000081090 */
[----:B------:R-:W4:Y:S04]  /*7aa90*/  LDL.LU.64 R144, [R1+0x2360] ;  /* 0x0023600001907983 */ /* 0x000f280000300a00 */
[----:B------:R-:W4:-:S15]  /*7aaa0*/  LDL.LU.64 R146, [R1+0x2368] ;  /* 0x0023680001927983 */ /* 0x000f1e0000300a00 */
[----:B------:R-:W-:-:S01]  /*7aab0*/  NOP ;  /* 0x0000000000007918 */ /* 0x000fc20000000000 */
[----:B------:R-:W-:Y:S04]  /*7aac0*/  STL.64 [R1+0x6678], R186 ;  /* 0x006678ba01007387 */ /* 0x000fe80000100a00 */
[----:B------:R-:W-:Y:S01]  /*7aad0*/  STL.64 [R1+0x6670], R184 ;  /* 0x006670b801007387 */ /* 0x000fe20000100a00 */
[C---:B------:R-:W-:Y:S06]  /*7aae0*/  HMMA.1688.F32.TF32 R188, R232.reuse, R100, R140 ;  /* 0x00000064e8bc723c */ /* 0x040fec000008108c */
[----:B------:R-:W-:-:S15]  /*7aaf0*/  HMMA.1688.F32.TF32 R192, R232, R96, R136 ;  /* 0x00000060e8c0723c */ /* 0x000fde0000081088 */
        /* <DEDUP_REMOVED lines=9> */
[----:B--2---:R-:W-:Y:S03]  /*7ab90*/  HMMA.1688.F32.TF32 R196, R232, R92, R4 ;  /* 0x0000005ce8c4723c */ /* 0x004fe60000081004 */
[----:B------:R-:W2:Y:S04]  /*7aba0*/  LDL.LU.64 R4, [R1+0x2310] ;  /* 0x0023100001047983 */ /* 0x000ea80000300a00 */
[----:B------:R-:W2:-:S15]  /*7abb0*/  LDL.LU.64 R6, [R1+0x2318] ;  /* 0x0023180001067983 */ /* 0x000e9e0000300a00 */
[----:B------:R-:W-:-:S01]  /*7abc0*/  NOP ;  /* 0x0000000000007918 */ /* 0x000fc20000000000 */
[----:B------:R-:W-:Y:S04]  /*7abd0*/  STL.64 [R1+0x66a8], R198 ;  /* 0x0066a8c601007387 */ /* 0x000fe80000100a00 */
[----:B------:R-:W-:Y:S01]  /*7abe0*/  STL.64 [R1+0x66a0], R196 ;  /* 0x0066a0c401007387 */ /* 0x000fe20000100a00 */
[C---:B---3--:R-:W-:Y:S06]  /*7abf0*/  HMMA.1688.F32.TF32 R200, R232.reuse, R88, R164 ;  /* 0x00000058e8c8723c */ /* 0x048fec00000810a4 */
[C---:B------:R-:W-:Y:S06]  /*7ac00*/  HMMA.1688.F32.TF32 R204, R232.reuse, R84, R160 ;  /* 0x00000054e8cc723c */ /* 0x040fec00000810a0 */
[C---:B------:R-:W-:Y:S06]  /*7ac10*/  HMMA.1688.F32.TF32 R208, R232.reuse, R132, R156 ;  /* 0x00000084e8d0723c */ /* 0x040fec000008109c */
[C---:B------:R-:W-:Y:S06]  /*7ac20*/  HMMA.1688.F32.TF32 R212, R232.reuse, R128, R152 ;  /* 0x00000080e8d4723c */ /* 0x040fec0000081098 */
[C---:B------:R-:W-:Y:S06]  /*7ac30*/  HMMA.1688.F32.TF32 R216, R232.reuse, R124, R148 ;  /* 0x0000007ce8d8723c */ /* 0x040fec0000081094 */
[C---:B----4-:R-:W-:Y:S01]  /*7ac40*/  HMMA.1688.F32.TF32 R220, R232.reuse, R120, R144 ;  /* 0x00000078e8dc723c */ /* 0x050fe20000081090 */
        /* <DEDUP_REMOVED lines=10> */
[----:B------:R-:W3:Y:S04]  /*7acf0*/  LDL.LU.64 R152, [R1+0x2300] ;  /* 0x0023000001987983 */ /* 0x000ee80000300a00 */
[----:B------:R-:W3:Y:S04]  /*7ad00*/  LDL.LU.64 R154, [R1+0x2308] ;  /* 0x00230800019a7983 */ /* 0x000ee80000300a00 */
[----:B------:R-:W4:Y:S04]  /*7ad10*/  LDL.LU.64 R148, [R1+0x22f0] ;  /* 0x0022f00001947983 */ /* 0x000f280000300a00 */
[----:B------:R-:W4:Y:S04]  /*7ad20*/  LDL.LU.64 R150, [R1+0x22f8] ;  /* 0x0022f80001967983 */ /* 0x000f280000300a00 */
[----:B------:R-:W-:Y:S04]  /*7ad30*/  STL.64 [R1+0x6760], R222 ;  /* 0x006760de01007387 */ /* 0x000fe80000100a00 */
[----:B------:R-:W-:Y:S04]  /*7ad40*/  STL.64 [R1+0x6758], R220 ;  /* 0x006758dc01007387 */ /* 0x000fe80000100a00 */
[----:B------:R-:W4:Y:S04]  /*7ad50*/  LDL.LU.64 R144, [R1+0x22d0] ;  /* 0x0022d00001907983 */ /* 0x000f280000300a00 */
[----:B------:R-:W4:Y:S01]  /*7ad60*/  LDL.LU.64 R146, [R1+0x22d8] ;  /* 0x0022d80001927983 */ /* 0x000f220000300a00 */
[C---:B------:R-:W-:Y:S06]  /*7ad70*/  HMMA.1688.F32.TF32 R224, R232.reuse, R116, R140 ;  /* 0x00000074e8e0723c */ /* 0x040fec000008108c */
[----:B------:R-:W-:-:S15]  /*7ad80*/  HMMA.1688.F32.TF32 R136, R232, R80, R136 ;  /* 0x00000050e888723c */ /* 0x000fde0000081088 */
[----:B------:R-:W-:-:S02]  /*7ad90*/  NOP ;  /* 0x0000000000007918 */ /* 0x000fc40000000000 */
[----:B------:R1:W-:Y:S04]  /*7ada0*/  STL [R1+0x6594], R224 ;  /* 0x006594e001007387 */ /* 0x0003e80000100800 */
[----:B------:R-:W-:Y:S04]  /*7adb0*/  STL [R1+0x6590], R225 ;  /* 0x006590e101007387 */ /* 0x000fe80000100800 */
[----:B------:R-:W-:Y:S04]  /*7adc0*/  STL [R1+0x658c], R226 ;  /* 0x00658ce201007387 */ /* 0x000fe80000100800 */
[----:B------:R1:W-:Y:S04]  /*7add0*/  STL [R1+0x6588], R227 ;  /* 0x006588e301007387 */ /* 0x0003e80000100800 */
[----:B------:R1:W-:Y:S04]  /*7ade0*/  STL.64 [R1+0xec0], R136 ;  /* 0x000ec08801007387 */ /* 0x0003e80000100a00 */
[----:B------:R1:W-:Y:S04]  /*7adf0*/  STL.64 [R1+0xec8], R138 ;  /* 0x000ec88a01007387 */ /* 0x0003e80000100a00 */
[----:B------:R-:W4:Y:S04]  /*7ae00*/  LDL.LU.64 R140, [R1+0x22c0] ;  /* 0x0022c000018c7983 */ /* 0x000f280000300a00 */
[----:B------:R-:W4:Y:S01]  /*7ae10*/  LDL.LU.64 R142, [R1+0x22c8] ;  /* 0x0022c800018e7983 */ /* 0x000f220000300a00 */
[----:B--2---:R-:W-:-:S15]  /*7ae20*/  HMMA.1688.F32.TF32 R4, R232, R76, R4 ;  /* 0x0000004ce804723c */ /* 0x004fde0000081004 */
[----:B------:R-:W-:-:S09]  /*7ae30*/  NOP ;  /* 0x0000000000007918 */ /* 0x000fd20000000000 */
[----:B-1----:R-:W-:Y:S01]  /*7ae40*/  IMAD.MOV.U32 R224, RZ, RZ, R4 ;  /* 0x000000ffffe07224 */ /* 0x002fe200078e0004 */
[----:B------:R-:W-:Y:S01]  /*7ae50*/  MOV R227, R7 ;  /* 0x0000000700e37202 */ /* 0x000fe20000000f00 */
[----:B------:R-:W-:Y:S02]  /*7ae60*/  IMAD.MOV.U32 R225, RZ, RZ, R5 ;  /* 0x000000ffffe17224 */ /* 0x000fe400078e0005 */
[----:B------:R-:W-:Y:S01]  /*7ae70*/  IMAD.MOV.U32 R226, RZ, RZ, R6 ;  /* 0x000000ffffe27224 */ /* 0x000fe200078e0006 */
[----:B------:R-:W2:Y:S04]  /*7ae80*/  LDL.LU.64 R4, [R1+0x2290] ;  /* 0x0022900001047983 */ /* 0x000ea80000300a00 */
[----:B------:R-:W2:Y:S01]  /*7ae90*/  LDL.LU.64 R6, [R1+0x2298] ;  /* 0x0022980001067983 */ /* 0x000ea20000300a00 */
[----:B------:R-:W-:-:S03]  /*7aea0*/  LOP3.LUT R163, R0, 0x20, RZ, 0x3c, !PT ;  /* 0x0000002000a37812 */ /* 0x000fc600078e3cff */
[----:B------:R-:W2:Y:S04]  /*7aeb0*/  LDL.LU.64 R136, [R1+0x26e0] ;  /* 0x0026e00001887983 */ /* 0x000ea80000300a00 */
[----:B------:R-:W2:Y:S04]  /*7aec0*/  LDL.LU.64 R138, [R1+0x26e8] ;  /* 0x0026e800018a7983 */ /* 0x000ea80000300a00 */
[----:B------:R-:W-:Y:S04]  /*7aed0*/  STL [R1+0x65a4], R227 ;  /* 0x0065a4e301007387 */ /* 0x000fe80000100800 */
[----:B------:R-:W-:Y:S04]  /*7aee0*/  STL [R1+0x65a0], R226 ;  /* 0x0065a0e201007387 */ /* 0x000fe80000100800 */
[----:B------:R-:W-:Y:S04]  /*7aef0*/  STL [R1+0x659c], R225 ;  /* 0x00659ce101007387 */ /* 0x000fe80000100800 */
[----:B------:R1:W-:Y:S04]  /*7af00*/  STL [R1+0x6598], R224 ;  /* 0x006598e001007387 */ /* 0x0003e80000100800 */
[----:B------:R-:W-:Y:S01]  /*7af10*/  STL [R1+0x6918], R163 ;  /* 0x006918a301007387 */ /* 0x000fe20000100800 */
[----:B------:R-:W-:-:S02]  /*7af20*/  IMAD.MOV.U32 R250, RZ, RZ, R106 ;  /* 0x000000fffffa7224 */ /* 0x000fc400078e006a */
[----:B------:R-:W-:Y:S01]  /*7af30*/  IMAD.MOV.U32 R251, RZ, RZ, R103 ;  /* 0x000000fffffb7224 */ /* 0x000fe200078e0067 */
[----:B------:R-:W-:Y:S01]  /*7af40*/  LDS R237, [R163+UR7+0x42000] ;  /* 0x04200007a3ed7984 */ /* 0x000fe20008000800 */
[----:B------:R-:W-:-:S03]  /*7af50*/  IMAD.MOV.U32 R247, RZ, RZ, R102 ;  /* 0x000000fffff77224 */ /* 0x000fc600078e0066 */
[----:B------:R-:W2:Y:S01]  /*7af60*/  LDS R239, [R163+UR7+0x43000] ;  /* 0x04300007a3ef7984 */ /* 0x000ea20008000800 */
[C---:B---3--:R-:W-:Y:S06]  /*7af70*/  HMMA.1688.F32.TF32 R152, R232.reuse, R12, R152 ;  /* 0x0000000ce898723c */ /* 0x048fec0000081098 */
[C---:B----4-:R-:W-:Y:S06]  /*7af80*/  HMMA.1688.F32.TF32 R148, R232.reuse, R8, R148 ;  /* 0x00000008e894723c */ /* 0x050fec0000081094 */
[----:B------:R-:W-:Y:S11]  /*7af90*/  HMMA.1688.F32.TF32 R144, R232, R72, R144 ;  /* 0x00000048e890723c */ /* 0x000ff60000081090 */
[----:B------:R-:W-:Y:S04]  /*7afa0*/  STL.64 [R1+0xea0], R152 ;  /* 0x000ea09801007387 */ /* 0x000fe80000100a00 */
[----:B------:R-:W-:Y:S03]  /*7afb0*/  STL.64 [R1+0xea8], R154 ;  /* 0x000ea89a01007387 */ /* 0x000fe60000100a00 */
[----:B------:R-:W-:-:S02]  /*7afc0*/  IMAD.MOV.U32 R84, RZ, RZ, R151 ;  /* 0x000000ffff547224 */ /* 0x000fc400078e0097 */
[----:B------:R-:W-:Y:S01]  /*7afd0*/  IMAD.MOV.U32 R85, RZ, RZ, R150 ;  /* 0x000000ffff557224 */ /* 0x000fe200078e0096 */
[----:B------:R-:W-:Y:S04]  /*7afe0*/  STL.64 [R1+0xe90], R148 ;  /* 0x000e909401007387 */ /* 0x000fe80000100a00 */
[----:B------:R3:W-:Y:S04]  /*7aff0*/  STL [R1+0x65ac], R84 ;  /* 0x0065ac5401007387 */ /* 0x0007e80000100800 */
[----:B------:R4:W-:Y:S01]  /*7b000*/  STL [R1+0x65a8], R85 ;  /* 0x0065a85501007387 */ /* 0x0009e20000100800 */
[----:B-1----:R-:W-:-:S02]  /*7b010*/  IMAD.MOV.U32 R224, RZ, RZ, R147 ;  /* 0x000000ffffe07224 */ /* 0x002fc400078e0093 */
[----:B------:R-:W-:Y:S02]  /*7b020*/  IMAD.MOV.U32 R225, RZ, RZ, R146 ;  /* 0x000000ffffe17224 */ /* 0x000fe400078e0092 */
[----:B------:R-:W-:Y:S02]  /*7b030*/  IMAD.MOV.U32 R227, RZ, RZ, R144 ;  /* 0x000000ffffe37224 */ /* 0x000fe400078e0090 */
[----:B------:R-:W-:Y:S01]  /*7b040*/  IMAD.MOV.U32 R226, RZ, RZ, R145 ;  /* 0x000000ffffe27224 */ /* 0x000fe200078e0091 */
[----:B------:R-:W-:Y:S04]  /*7b050*/  STL [R1+0x65bc], R224 ;  /* 0x0065bce001007387 */ /* 0x000fe80000100800 */
[----:B------:R-:W-:Y:S04]  /*7b060*/  STL [R1+0x65b8], R225 ;  /* 0x0065b8e101007387 */ /* 0x000fe80000100800 */
[----:B------:R-:W-:Y:S04]  /*7b070*/  STL [R1+0x65b4], R227 ;  /* 0x0065b4e301007387 */ /* 0x000fe80000100800 */
[----:B------:R-:W-:Y:S01]  /*7b080*/  STL [R1+0x65b0], R226 ;  /* 0x0065b0e201007387 */ /* 0x000fe20000100800 */
[----:B------:R-:W-:-:S15]  /*7b090*/  HMMA.1688.F32.TF32 R140, R232, R68, R140 ;  /* 0x00000044e88c723c */ /* 0x000fde000008108c */
[----:B------:R-:W-:-:S08]  /*7b0a0*/  NOP ;  /* 0x0000000000007918 */ /* 0x000fd00000000000 */
[----:B------:R2:W-:Y:S01]  /*7b0b0*/  STL.64 [R1+0xe70], R140 ;  /* 0x000e708c01007387 */ /* 0x0005e20000100a00 */
[----:B---3--:R-:W-:Y:S01]  /*7b0c0*/  IMAD.MOV.U32 R84, RZ, RZ, R142 ;  /* 0x000000ffff547224 */ /* 0x008fe200078e008e */
[----:B----4-:R-:W-:-:S05]  /*7b0d0*/  MOV R85, R143 ;  /* 0x0000008f00557202 */ /* 0x010fca0000000f00 */
[----:B------:R-:W-:Y:S04]  /*7b0e0*/  STL [R1+0x65c4], R85 ;  /* 0x0065c45501007387 */ /* 0x000fe80000100800 */
[----:B------:R-:W-:Y:S01]  /*7b0f0*/  STL [R1+0x65c0], R84 ;  /* 0x0065c05401007387 */ /* 0x000fe20000100800 */
[----:B--2---:R-:W-:-:S15]  /*7b100*/  HMMA.1688.F32.TF32 R140, R232, R64, R4 ;  /* 0x00000040e88c723c */ /* 0x004fde0000081004 */
[----:B------:R-:W-:-:S09]  /*7b110*/  NOP ;  /* 0x0000000000007918 */ /* 0x000fd20000000000 */
[----:B------:R-:W-:Y:S02]  /*7b120*/  IMAD.MOV.U32 R6, RZ, RZ, R141 ;  /* 0x000000ffff067224 */ /* 0x000fe400078e008d */
[----:B------:R-:W-:-:S03]  /*7b130*/  IMAD.MOV.U32 R7, RZ, RZ, R140 ;  /* 0x000000ffff077224 */ /* 0x000fc600078e008c */
[----:B------:R1:W-:Y:S04]  /*7b140*/  STL [R1+0x65cc], R6 ;  /* 0x0065cc0601007387 */ /* 0x0003e80000100800 */
[----:B------:R2:W-:Y:S04]  /*7b150*/  STL [R1+0x65c8], R7 ;  /* 0x0065c80701007387 */ /* 0x0005e80000100800 */
[----:B------:R-:W3:Y:S04]  /*7b160*/  LDL.LU R110, [R1+0x6b04] ;  /* 0x006b0400016e7983 */ /* 0x000ee80000300800 */
[----:B------:R-:W4:Y:S04]  /*7b170*/  LDL.LU R107, [R1+0x6b00] ;  /* 0x006b0000016b7983 */ /* 0x000f280000300800 */
[----:B------:R-:W2:Y:S04]  /*7b180*/  LDL.LU R106, [R1+0x6afc] ;  /* 0x006afc00016a7983 */ /* 0x000ea80000300800 */
[----:B------:R-:W2:Y:S04]  /*7b190*/  LDL.LU R103, [R1+0x6af8] ;  /* 0x006af80001677983 */ /* 0x000ea80000300800 */
[----:B------:R-:W2:Y:S04]  /*7b1a0*/  LDL.LU R244, [R1+0xd50] ;  /* 0x000d500001f47983 */ /* 0x000ea80000300800 */
[----:B------:R-:W2:Y:S04]  /*7b1b0*/  LDL.LU R245, [R1+0xd54] ;  /* 0x000d540001f57983 */ /* 0x000ea80000300800 */
[----:B------:R-:W2:Y:S04]  /*7b1c0*/  LDL.LU R246, [R1+0xd58] ;  /* 0x000d580001f67983 */ /* 0x000ea80000300800 */
[----:B------:R-:W2:Y:S04]  /*7b1d0*/  LDL.LU R102, [R1+0x6af4] ;  /* 0x006af40001667983 */ /* 0x000ea80000300800 */
        /* <DEDUP_REMOVED lines=12> */
[----:B------:R-:W-:Y:S03]  /*7b2a0*/  HMMA.1688.F32.TF32 R136, R232, R60, R136 ;  /* 0x0000003ce888723c */ /* 0x000fe60000081088 */
[----:B------:R-:W2:Y:S04]  /*7b2b0*/  LDL.LU.64 R156, [R1+0x25e0] ;  /* 0x0025e000019c7983 */ /* 0x000ea80000300a00 */
[----:B------:R-:W2:Y:S04]  /*7b2c0*/  LDL.LU.64 R158, [R1+0x25e8] ;  /* 0x0025e800019e7983 */ /* 0x000ea80000300a00 */
[----:B------:R-:W2:Y:S04]  /*7b2d0*/  LDL.LU.64 R152, [R1+0x2500] ;  /* 0x0025000001987983 */ /* 0x000ea80000300a00 */
[----:B------:R-:W2:Y:S04]  /*7b2e0*/  LDL.LU.64 R154, [R1+0x2508] ;  /* 0x00250800019a7983 */ /* 0x000ea80000300a00 */
[----:B------:R-:W2:Y:S04]  /*7b2f0*/  LDL.LU.64 R148, [R1+0x24d0] ;  /* 0x0024d00001947983 */ /* 0x000ea80000300a00 */
[----:B------:R-:W2:Y:S01]  /*7b300*/  LDL.LU.64 R150, [R1+0x24d8] ;  /* 0x0024d80001967983 */ /* 0x000ea20000300a00 */
[----:B------:R-:W-:-:S03]  /*7b310*/  IMAD.MOV.U32 R224, RZ, RZ, R136 ;  /* 0x000000ffffe07224 */ /* 0x000fc600078e0088 */
[----:B------:R-:W2:Y:S01]  /*7b320*/  LDL.LU.64 R144, [R1+0x24b0] ;  /* 0x0024b00001907983 */ /* 0x000ea20000300a00 */
[----:B------:R-:W-:-:S03]  /*7b330*/  IMAD.MOV.U32 R225, RZ, RZ, R137 ;  /* 0x000000ffffe17224 */ /* 0x000fc600078e0089 */
[----:B------:R-:W2:Y:S01]  /*7b340*/  LDL.LU.64 R146, [R1+0x24b8] ;  /* 0x0024b80001927983 */ /* 0x000ea20000300a00 */
[----:B------:R-:W-:Y:S01]  /*7b350*/  IMAD.MOV.U32 R227, RZ, RZ, R138 ;  /* 0x000000ffffe37224 */ /* 0x000fe200078e008a */
[----:B------:R-:W-:Y:S02]  /*7b360*/  MOV R226, R139 ;  /* 0x0000008b00e27202 */ /* 0x000fe40000000f00 */
[----:B------:R-:W2:Y:S04]  /*7b370*/  LDL.LU R136, [R1+0x28d0] ;  /* 0x0028d00001887983 */ /* 0x000ea80000300800 */
[----:B------:R-:W2:Y:S04]  /*7b380*/  LDL.LU R137, [R1+0x28d4] ;  /* 0x0028d40001897983 */ /* 0x000ea80000300800 */
[----:B------:R-:W2:Y:S04]  /*7b390*/  LDL.LU R138, [R1+0x28d8] ;  /* 0x0028d800018a7983 */ /* 0x000ea80000300800 */
[----:B------:R-:W2:Y:S01]  /*7b3a0*/  LDL.LU R139, [R1+0x28dc] ;  /* 0x0028dc00018b7983 */ /* 0x000ea20000300800 */
[----:B------:R-:W-:-:S02]  /*7b3b0*/  IMAD.MOV.U32 R240, RZ, RZ, R111 ;  /* 0x000000fffff07224 */ /* 0x000fc400078e006f */
[----:B------:R-:W-:Y:S02]  /*7b3c0*/  IMAD.MOV.U32 R241, RZ, RZ, R114 ;  /* 0x000000fffff17224 */ /* 0x000fe400078e0072 */
[----:B------:R-:W-:Y:S02]  /*7b3d0*/  IMAD.MOV.U32 R242, RZ, RZ, R115 ;  /* 0x000000fffff27224 */ /* 0x000fe400078e0073 */
[----:B------:R-:W-:Y:S02]  /*7b3e0*/  IMAD.MOV.U32 R5, RZ, RZ, R142 ;  /* 0x000000ffff057224 */ /* 0x000fe400078e008e */
[----:B------:R-:W-:Y:S02]  /*7b3f0*/  IMAD.MOV.U32 R4, RZ, RZ, R143 ;  /* 0x000000ffff047224 */ /* 0x000fe400078e008f */
[----:B---3--:R-:W-:Y:S01]  /*7b400*/  IMAD.MOV.U32 R231, RZ, RZ, R110 ;  /* 0x000000ffffe77224 */ /* 0x008fe200078e006e */
[----:B----4-:R-:W-:Y:S01]  /*7b410*/  MOV R230, R107 ;  /* 0x0000006b00e67202 */ /* 0x010fe20000000f00 */
[----:B--2---:R-:W-:-:S02]  /*7b420*/  IMAD.MOV.U32 R229, RZ, RZ, R106 ;  /* 0x000000ffffe57224 */ /* 0x004fc400078e006a */
[----:B------:R-:W-:Y:S02]  /*7b430*/  IMAD.MOV.U32 R228, RZ, RZ, R103 ;  /* 0x000000ffffe47224 */ /* 0x000fe400078e0067 */
[----:B------:R-:W2:Y:S04]  /*7b440*/  LDL.LU R103, [R1+0x6af0] ;  /* 0x006af00001677983 */ /* 0x000ea80000300800 */
[----:B------:R-:W3:Y:S04]  /*7b450*/  LDL.LU R106, [R1+0x6aec] ;  /* 0x006aec00016a7983 */ /* 0x000ee80000300800 */
[----:B------:R-:W3:Y:S04]  /*7b460*/  LDL.LU R107, [R1+0x6ae8] ;  /* 0x006ae800016b7983 */ /* 0x000ee80000300800 */
[----:B------:R-:W4:Y:S04]  /*7b470*/  LDL.LU R110, [R1+0x6ae4] ;  /* 0x006ae400016e7983 */ /* 0x000f280000300800 */
[----:B------:R-:W4:Y:S04]  /*7b480*/  LDL.LU R111, [R1+0x6ae0] ;  /* 0x006ae000016f7983 */ /* 0x000f280000300800 */
[----:B------:R-:W2:Y:S04]  /*7b490*/  LDL.LU R114, [R1+0x6adc] ;  /* 0x006adc0001727983 */ /* 0x000ea80000300800 */
[----:B------:R-:W2:Y:S04]  /*7b4a0*/  LDL.LU R115, [R1+0x6ad8] ;  /* 0x006ad80001737983 */ /* 0x000ea80000300800 */
[----:B------:R-:W3:Y:S04]  /*7b4b0*/  LDL.LU.64 R140, [R1+0x23b0] ;  /* 0x0023b000018c7983 */ /* 0x000ee80000300a00 */
[----:B------:R-:W3:Y:S01]  /*7b4c0*/  LDL.LU.64 R142, [R1+0x23b8] ;  /* 0x0023b800018e7983 */ /* 0x000ee20000300a00 */
[C---:B------:R-:W-:Y:S03]  /*7b4d0*/  HMMA.1688.F32.TF32 R180, R232.reuse, R56, R180 ;  /* 0x00000038e8b4723c */ /* 0x040fe600000810b4 */
[----:B------:R-:W-:Y:S03]  /*7b4e0*/  STL.64 [R1+0x6770], R226 ;  /* 0x006770e201007387 */ /* 0x000fe60000100a00 */
[----:B------:R-:W-:Y:S01]  /*7b4f0*/  HMMA.1688.F32.TF32 R176, R232, R52, R176 ;  /* 0x00000034e8b0723c */ /* 0x000fe200000810b0 */
[----:B------:R-:W-:-:S15]  /*7b500*/  STL.64 [R1+0x6768], R224 ;  /* 0x006768e001007387 */ /* 0x000fde0000100a00 */
[----:B------:R-:W-:-:S02]  /*7b510*/  NOP ;  /* 0x0000000000007918 */ /* 0x000fc40000000000 */
[----:B-1----:R-:W-:Y:S02]  /*7b520*/  IMAD.MOV.U32 R6, RZ, RZ, R180 ;  /* 0x000000ffff067224 */ /* 0x002fe400078e00b4 */
[----:B------:R-:W-:-:S05]  /*7b530*/  IMAD.MOV.U32 R7, RZ, RZ, R181 ;  /* 0x000000ffff077224 */ /* 0x000fca00078e00b5 */
[----:B------:R-:W-:Y:S04]  /*7b540*/  STL.64 [R1+0x6780], R6 ;  /* 0x0067800601007387 */ /* 0x000fe80000100a00 */
[----:B------:R1:W-:Y:S02]  /*7b550*/  STL.64 [R1+0x6778], R4 ;  /* 0x0067780401007387 */ /* 0x0003e40000100a00 */
[C---:B-1----:R-:W-:Y:S02]  /*7b560*/  HMMA.1688.F32.TF32 R4, R232.reuse, R48, R172 ;  /* 0x00000030e804723c */ /* 0x042fe400000810ac */
[----:B------:R-:W-:Y:S04]  /*7b570*/  STL.64 [R1+0xe30], R176 ;  /* 0x000e30b001007387 */ /* 0x000fe80000100a00 */
[----:B------:R-:W-:Y:S01]  /*7b580*/  STL.64 [R1+0xe38], R178 ;  /* 0x000e38b201007387 */ /* 0x000fe20000100a00 */
[C---:B------:R-:W-:Y:S06]  /*7b590*/  HMMA.1688.F32.TF32 R168, R232.reuse, R44, R168 ;  /* 0x0000002ce8a8723c */ /* 0x040fec00000810a8 */
[C---:B------:R-:W-:Y:S10]  /*7b5a0*/  HMMA.1688.F32.TF32 R164, R232.reuse, R40, R164 ;  /* 0x00000028e8a4723c */ /* 0x040ff400000810a4 */
[----:B------:R-:W-:Y:S04]  /*7b5b0*/  STL.64 [R1+0xe20], R4 ;  /* 0x000e200401007387 */ /* 0x000fe80000100a00 */
[----:B------:R1:W-:Y:S02]  /*7b5c0*/  STL.64 [R1+0xe28], R6 ;  /* 0x000e280601007387 */ /* 0x0003e40000100a00 */
[C---:B-1----:R-:W-:Y:S02]  /*7b5d0*/  HMMA.1688.F32.TF32 R4, R232.reuse, R36, R160 ;  /* 0x00000024e804723c */ /* 0x042fe400000810a0 */
[----:B------:R-:W-:Y:S04]  /*7b5e0*/  STL.64 [R1+0xe10], R168 ;  /* 0x000e10a801007387 */ /* 0x000fe80000100a00 */
[----:B------:R-:W-:Y:S01]  /*7b5f0*/  STL.64 [R1+0xe18], R170 ;  /* 0x000e18aa01007387 */ /* 0x000fe20000100a00 */
[C---:B------:R-:W-:Y:S03]  /*7b600*/  HMMA.1688.F32.TF32 R156, R232.reuse, R32, R156 ;  /* 0x00000020e89c723c */ /* 0x040fe6000008109c */
[----:B------:R-:W-:Y:S03]  /*7b610*/  STL.64 [R1+0xe00], R164 ;  /* 0x000e00a401007387 */ /* 0x000fe60000100a00 */
[C---:B------:R-:W-:Y:S01]  /*7b620*/  HMMA.1688.F32.TF32 R152, R232.reuse, R28, R152 ;  /* 0x0000001ce898723c */ /* 0x040fe20000081098 */
[----:B------:R-:W-:Y:S09]  /*7b630*/  STL.64 [R1+0xe08], R166 ;  /* 0x000e08a601007387 */ /* 0x000ff20000100a00 */
[----:B------:R-:W-:Y:S04]  /*7b640*/  STL.64 [R1+0xdf0], R4 ;  /* 0x000df00401007387 */ /* 0x000fe80000100a00 */
[----:B------:R1:W-:Y:S02]  /*7b650*/  STL.64 [R1+0xdf8], R6 ;  /* 0x000df80601007387 */ /* 0x0003e40000100a00 */
[C---:B-1----:R-:W-:Y:S02]  /*7b660*/  HMMA.1688.F32.TF32 R4, R232.reuse, R24, R148 ;  /* 0x00000018e804723c */ /* 0x042fe40000081094 */
[----:B------:R-:W-:Y:S04]  /*7b670*/  STL.64 [R1+0xde0], R156 ;  /* 0x000de09c01007387 */ /* 0x000fe80000100a00 */
[----:B------:R-:W-:Y:S01]  /*7b680*/  STL.64 [R1+0xde8], R158 ;  /* 0x000de89e01007387 */ /* 0x000fe20000100a00 */
[C---:B------:R-:W-:Y:S03]  /*7b690*/  HMMA.1688.F32.TF32 R144, R232.reuse, R20, R144 ;  /* 0x00000014e890723c */ /* 0x040fe60000081090 */
[----:B------:R-:W-:Y:S04]  /*7b6a0*/  STL.64 [R1+0xdd0], R152 ;  /* 0x000dd09801007387 */ /* 0x000fe80000100a00 */
[----:B------:R-:W-:Y:S09]  /*7b6b0*/  STL.64 [R1+0xdd8], R154 ;  /* 0x000dd89a01007387 */ /* 0x000ff20000100a00 */
[----:B------:R-:W-:Y:S04]  /*7b6c0*/  STL.64 [R1+0xdc0], R4 ;  /* 0x000dc00401007387 */ /* 0x000fe80000100a00 */
[----:B------:R3:W-:Y:S04]  /*7b6d0*/  STL.64 [R1+0xdc8], R6 ;  /* 0x000dc80601007387 */ /* 0x0007e80000100a00 */
[----:B------:R-:W-:Y:S04]  /*7b6e0*/  STL.64 [R1+0xdb0], R144 ;  /* 0x000db09001007387 */ /* 0x000fe80000100a00 */
[----:B------:R-:W-:Y:S01]  /*7b6f0*/  STL.64 [R1+0xdb8], R146 ;  /* 0x000db89201007387 */ /* 0x000fe20000100a00 */
[----:B------:R-:W-:Y:S01]  /*7b700*/  IMAD.MOV.U32 R243, RZ, RZ, R2 ;  /* 0x000000fffff37224 */ /* 0x000fe200078e0002 */
[----:B---3--:R-:W-:-:S15]  /*7b710*/  HMMA.1688.F32.TF32 R4, R232, R16, R140 ;  /* 0x00000010e804723c */ /* 0x008fde000008108c */
[----:B------:R-:W-:-:S08]  /*7b720*/  NOP ;  /* 0x0000000000007918 */ /* 0x000fd00000000000 */
[----:B------:R-:W-:Y:S04]  /*7b730*/  STL.64 [R1+0xd80], R4 ;  /* 0x000d800401007387 */ /* 0x000fe80000100a00 */
[----:B------:R2:W-:Y:S02]  /*7b740*/  STL.64 [R1+0xd88], R6 ;  /* 0x000d880601007387 */ /* 0x0005e40000100a00 */
[C---:B--2---:R-:W-:Y:S06]  /*7b750*/  HMMA.1688.F32.TF32 R4, R236.reuse, R114, R136 ;  /* 0x00000072ec04723c */ /* 0x044fec0000081088 */
[C---:B----4-:R-:W-:Y:S06]  /*7b760*/  HMMA.1688.F32.TF32 R140, R236.reuse, R110, R228 ;  /* 0x0000006eec8c723c */ /* 0x050fec00000810e4 */
[C---:B------:R-:W-:Y:S11]  /*7b770*/  HMMA.1688.F32.TF32 R136, R236.reuse, R106, R244 ;  /* 0x0000006aec88723c */ /* 0x040ff600000810f4 */
[----:B------:R-:W-:Y:S04]  /*7b780*/  STL.64 [R1+0xd70], R4 ;  /* 0x000d700401007387 */ /* 0x000fe80000100a00 */
[----:B------:R1:W-:Y:S02]  /*7b790*/  STL.64 [R1+0xd78], R6 ;  /* 0x000d780601007387 */ /* 0x0003e40000100a00 */
[----:B-1----:R-:W-:Y:S02]  /*7b7a0*/  HMMA.1688.F32.TF32 R4, R236, R102, R248 ;  /* 0x00000066ec04723c */ /* 0x002fe400000810f8 */
[----:B------:R-:W-:Y:S04]  /*7b7b0*/  STL.64 [R1+0xd60], R140 ;  /* 0x000d608c01007387 */ /* 0x000fe80000100a00 */
[----:B------:R-:W-:Y:S04]  /*7b7c0*/  STL.64 [R1+0xd68], R142 ;  /* 0x000d688e01007387 */ /* 0x000fe80000100a00 */
[----:B------:R-:W-:Y:S04]  /*7b7d0*/  STL.64 [R1+0xd50], R136 ;  /* 0x000d508801007387 */ /* 0x000fe80000100a00 */
[----:B------:R-:W-:Y:S01]  /*7b7e0*/  STL.64 [R1+0xd58], R138 ;  /* 0x000d588a01007387 */ /* 0x000fe20000100a00 */
[----:B------:R-:W-:-:S02]  /*7b7f0*/  IMAD.MOV.U32 R248, RZ, RZ, R62 ;  /* 0x000000fffff87224 */ /* 0x000fc400078e003e */
[----:B------:R-:W-:-:S06]  /*7b800*/  IMAD.MOV.U32 R249, RZ, RZ, R63 ;  /* 0x000000fffff97224 */ /* 0x000fcc00078e003f */
[----:B------:R1:W-:Y:S01]  /*7b810*/  STL [R1+0xd40], R4 ;  /* 0x000d400401007387 */ /* 0x0003e20000100800 */
[----:B------:R-:W-:Y:S02]  /*7b820*/  IMAD.MOV.U32 R133, RZ, RZ, R5 ;  /* 0x000000ffff857224 */ /* 0x000fe400078e0005 */
[----:B------:R-:W-:Y:S02]  /*7b830*/  IMAD.MOV.U32 R132, RZ, RZ, R6 ;  /* 0x000000ffff847224 */ /* 0x000fe400078e0006 */
[----:B------:R-:W-:Y:S02]  /*7b840*/  IMAD.MOV.U32 R2, RZ, RZ, R7 ;  /* 0x000000ffff027224 */ /* 0x000fe400078e0007 */
[----:B-1----:R-:W-:Y:S01]  /*7b850*/  HMMA.1688.F32.TF32 R4, R236, R98, R240 ;  /* 0x00000062ec04723c */ /* 0x002fe200000810f0 */
[----:B------:R-:W-:-:S06]  /*7b860*/  IMAD.MOV.U32 R250, RZ, RZ, R66 ;  /* 0x000000fffffa7224 */ /* 0x000fcc00078e0042 */
[----:B------:R-:W-:Y:S02]  /*7b870*/  IMAD.MOV.U32 R240, RZ, RZ, R131 ;  /* 0x000000fffff07224 */ /* 0x000fe400078e0083 */
[----:B------:R-:W2:Y:S01]  /*7b880*/  LDL.LU R131, [R1+0x6ad4] ;  /* 0x006ad40001837983 */ /* 0x000ea20000300800 */
[----:B------:R-:W-:Y:S02]  /*7b890*/  IMAD.MOV.U32 R241, RZ, RZ, R130 ;  /* 0x000000fffff17224 */ /* 0x000fe400078e0082 */
[----:B------:R-:W-:Y:S01]  /*7b8a0*/  IMAD.MOV.U32 R242, RZ, RZ, R127 ;  /* 0x000000fffff27224 */ /* 0x000fe200078e007f */
[----:B------:R-:W3:Y:S01]  /*7b8b0*/  LDL.LU R130, [R1+0x6ad0] ;  /* 0x006ad00001827983 */ /* 0x000ee20000300800 */
[----:B------:R-:W-:-:S03]  /*7b8c0*/  IMAD.MOV.U32 R243, RZ, RZ, R126 ;  /* 0x000000fffff37224 */ /* 0x000fc600078e007e */
[----:B------:R-:W4:Y:S01]  /*7b8d0*/  LDL.LU R127, [R1+0x6acc] ;  /* 0x006acc00017f7983 */ /* 0x000f220000300800 */
[----:B------:R-:W-:-:S03]  /*7b8e0*/  MOV R251, R67 ;  /* 0x0000004300fb7202 */ /* 0x000fc60000000f00 */
[----:B------:R-:W2:Y:S01]  /*7b8f0*/  LDL.LU R126, [R1+0x6ac8] ;  /* 0x006ac800017e7983 */ /* 0x000ea20000300800 */
[----:B------:R-:W-:-:S03]  /*7b900*/  IMAD.MOV.U32 R244, RZ, RZ, R54 ;  /* 0x000000fffff47224 */ /* 0x000fc600078e0036 */
[----:B------:R-:W3:Y:S01]  /*7b910*/  LDL.LU R62, [R1+0x6ac4] ;  /* 0x006ac400013e7983 */ /* 0x000ee20000300800 */
[----:B------:R-:W-:-:S03]  /*7b920*/  IMAD.MOV.U32 R245, RZ, RZ, R55 ;  /* 0x000000fffff57224 */ /* 0x000fc600078e0037 */
[----:B------:R-:W4:Y:S01]  /*7b930*/  LDL.LU R63, [R1+0x6ac0] ;  /* 0x006ac000013f7983 */ /* 0x000f220000300800 */
[----:B------:R-:W-:-:S03]  /*7b940*/  IMAD.MOV.U32 R246, RZ, RZ, R58 ;  /* 0x000000fffff67224 */ /* 0x000fc600078e003a */
[----:B------:R-:W2:Y:S01]  /*7b950*/  LDL.LU R66, [R1+0x6abc] ;  /* 0x006abc0001427983 */ /* 0x000ea20000300800 */
[----:B------:R-:W-:-:S03]  /*7b960*/  IMAD.MOV.U32 R247, RZ, RZ, R59 ;  /* 0x000000fffff77224 */ /* 0x000fc600078e003b */
[----:B------:R-:W2:Y:S04]  /*7b970*/  LDL.LU R67, [R1+0x6ab8] ;  /* 0x006ab80001437983 */ /* 0x000ea80000300800 */
[----:B------:R-:W2:Y:S04]  /*7b980*/  LDL.LU R54, [R1+0x6ab4] ;  /* 0x006ab40001367983 */ /* 0x000ea80000300800 */
[----:B------:R-:W2:Y:S04]  /*7b990*/  LDL.LU R55, [R1+0x6ab0] ;  /* 0x006ab00001377983 */ /* 0x000ea80000300800 */
[----:B------:R-:W2:Y:S04]  /*7b9a0*/  LDL.LU R58, [R1+0x6aac] ;  /* 0x006aac00013a7983 */ /* 0x000ea80000300800 */
[----:B------:R-:W2:Y:S01]  /*7b9b0*/  LDL.LU R59, [R1+0x6aa8] ;  /* 0x006aa800013b7983 */ /* 0x000ea20000300800 */
[----:B------:R-:W-:-:S02]  /*7b9c0*/  IMAD.MOV.U32 R136, RZ, RZ, R43 ;  /* 0x000000ffff887224 */ /* 0x000fc400078e002b */
[----:B------:R-:W-:Y:S01]  /*7b9d0*/  IMAD.MOV.U32 R137, RZ, RZ, R42 ;  /* 0x000000ffff897224 */ /* 0x000fe200078e002a */
[----:B------:R-:W2:Y:S01]  /*7b9e0*/  LDL.LU R43, [R1+0x6aa4] ;  /* 0x006aa400012b7983 */ /* 0x000ea20000300800 */
[----:B------:R-:W-:Y:S01]  /*7b9f0*/  IMAD.MOV.U32 R138, RZ, RZ, R39 ;  /* 0x000000ffff8a7224 */ /* 0x000fe200078e0027 */
[----:B------:R-:W-:Y:S02]  /*7ba00*/  MOV R139, R38 ;  /* 0x00000026008b7202 */ /* 0x000fe40000000f00 */
[----:B------:R-:W2:Y:S01]  /*7ba10*/  LDL.LU R42, [R1+0x6aa0] ;  /* 0x006aa000012a7983 */ /* 0x000ea20000300800 */
[----:B------:R-:W-:-:S03]  /*7ba20*/  IMAD.MOV.U32 R140, RZ, RZ, R123 ;  /* 0x000000ffff8c7224 */ /* 0x000fc600078e007b */
        /* <DEDUP_REMOVED lines=28> */
[----:B------:R-:W-:-:S03]  /*7bbf0*/  MOV R159, R78 ;  /* 0x0000004e009f7202 */ /* 0x000fc60000000f00 */
        /* <DEDUP_REMOVED lines=8> */
[----:B------:R-:W2:Y:S04]  /*7bc80*/  LDL.LU R15, [R1+0x6a54] ;  /* 0x006a5400010f7983 */ /* 0x000ea80000300800 */
[----:B------:R-:W2:Y:S04]  /*7bc90*/  LDL.LU R14, [R1+0x6a50] ;  /* 0x006a5000010e7983 */ /* 0x000ea80000300800 */
[----:B------:R-:W2:Y:S04]  /*7bca0*/  LDL.LU R11, [R1+0x6a4c] ;  /* 0x006a4c00010b7983 */ /* 0x000ea80000300800 */
[----:B------:R-:W2:Y:S01]  /*7bcb0*/  LDL.LU R10, [R1+0x6a48] ;  /* 0x006a4800010a7983 */ /* 0x000ea20000300800 */
[----:B---3--:R-:W-:Y:S01]  /*7bcc0*/  MOV R175, R62 ;  /* 0x0000003e00af7202 */ /* 0x008fe20000000f00 */
[----:B----4-:R-:W-:-:S02]  /*7bcd0*/  IMAD.MOV.U32 R174, RZ, RZ, R63 ;  /* 0x000000ffffae7224 */ /* 0x010fc400078e003f */
[----:B--2---:R-:W-:Y:S02]  /*7bce0*/  IMAD.MOV.U32 R173, RZ, RZ, R66 ;  /* 0x000000ffffad7224 */ /* 0x004fe400078e0042 */
[----:B------:R-:W-:Y:S02]  /*7bcf0*/  IMAD.MOV.U32 R172, RZ, RZ, R67 ;  /* 0x000000ffffac7224 */ /* 0x000fe400078e0043 */
[----:B------:R-:W2:Y:S04]  /*7bd00*/  LDL.LU R67, [R1+0x6a44] ;  /* 0x006a440001437983 */ /* 0x000ea80000300800 */
[----:B------:R-:W3:Y:S04]  /*7bd10*/  LDL.LU R66, [R1+0x6a40] ;  /* 0x006a400001427983 */ /* 0x000ee80000300800 */
[----:B------:R-:W4:Y:S01]  /*7bd20*/  LDL.LU R63, [R1+0x6a3c] ;  /* 0x006a3c00013f7983 */ /* 0x000f220000300800 */
[----:B------:R-:W-:-:S02]  /*7bd30*/  IMAD.MOV.U32 R178, RZ, RZ, R55 ;  /* 0x000000ffffb27224 */ /* 0x000fc400078e0037 */
[----:B------:R-:W-:Y:S01]  /*7bd40*/  IMAD.MOV.U32 R177, RZ, RZ, R58 ;  /* 0x000000ffffb17224 */ /* 0x000fe200078e003a */
[----:B------:R-:W4:Y:S01]  /*7bd50*/  LDL.LU R62, [R1+0x6a38] ;  /* 0x006a3800013e7983 */ /* 0x000f220000300800 */
[----:B------:R-:W-:-:S03]  /*7bd60*/  IMAD.MOV.U32 R176, RZ, RZ, R59 ;  /* 0x000000ffffb07224 */ /* 0x000fc600078e003b */
[----:B------:R-:W4:Y:S01]  /*7bd70*/  LDL.LU R59, [R1+0x6a34] ;  /* 0x006a3400013b7983 */ /* 0x000f220000300800 */
[----:B------:R-:W-:-:S03]  /*7bd80*/  IMAD.MOV.U32 R179, RZ, RZ, R54 ;  /* 0x000000ffffb37224 */ /* 0x000fc600078e0036 */
[----:B------:R-:W4:Y:S04]  /*7bd90*/  LDL.LU R58, [R1+0x6a30] ;  /* 0x006a3000013a7983 */ /* 0x000f280000300800 */
[----:B------:R-:W4:Y:S04]  /*7bda0*/  LDL.LU R55, [R1+0x6a2c] ;  /* 0x006a2c0001377983 */ /* 0x000f280000300800 */
[----:B------:R-:W4:Y:S01]  /*7bdb0*/  LDL.LU R54, [R1+0x6a28] ;  /* 0x006a280001367983 */ /* 0x000f220000300800 */
[----:B------:R-:W-:Y:S01]  /*7bdc0*/  MOV R85, R182 ;  /* 0x000000b600557202 */ /* 0x000fe20000000f00 */
[----:B------:R-:W-:-:S02]  /*7bdd0*/  IMAD.MOV.U32 R180, RZ, RZ, R38 ;  /* 0x000000ffffb47224 */ /* 0x000fc400078e0026 */
[----:B------:R-:W4:Y:S01]  /*7bde0*/  LDL.LU R38, [R1+0x6a24] ;  /* 0x006a240001267983 */ /* 0x000f220000300800 */
[----:B------:R-:W-:Y:S02]  /*7bdf0*/  IMAD.MOV.U32 R181, RZ, RZ, R39 ;  /* 0x000000ffffb57224 */ /* 0x000fe400078e0027 */
[----:B------:R-:W-:Y:S01]  /*7be00*/  IMAD.MOV.U32 R84, RZ, RZ, R183 ;  /* 0x000000ffff547224 */ /* 0x000fe200078e00b7 */
[----:B------:R-:W4:Y:S01]  /*7be10*/  LDL.LU R39, [R1+0x6a20] ;  /* 0x006a200001277983 */ /* 0x000f220000300800 */
[----:B------:R-:W-:Y:S01]  /*7be20*/  IMAD.MOV.U32 R182, RZ, RZ, R42 ;  /* 0x000000ffffb67224 */ /* 0x000fe200078e002a */
[----:B------:R-:W-:Y:S02]  /*7be30*/  MOV R183, R43 ;  /* 0x0000002b00b77202 */ /* 0x000fe40000000f00 */
[----:B------:R-:W4:Y:S04]  /*7be40*/  LDL.LU R42, [R1+0x6a1c] ;  /* 0x006a1c00012a7983 */ /* 0x000f280000300800 */
[----:B------:R-:W4:Y:S01]  /*7be50*/  LDL.LU R43, [R1+0x6a18] ;  /* 0x006a1800012b7983 */ /* 0x000f220000300800 */
[----:B------:R-:W-:-:S02]  /*7be60*/  IMAD.MOV.U32 R195, RZ, RZ, R51 ;  /* 0x000000ffffc37224 */ /* 0x000fc400078e0033 */
[----:B------:R-:W-:Y:S02]  /*7be70*/  IMAD.MOV.U32 R194, RZ, RZ, R50 ;  /* 0x000000ffffc27224 */ /* 0x000fe400078e0032 */
[----:B------:R-:W-:Y:S02]  /*7be80*/  IMAD.MOV.U32 R193, RZ, RZ, R47 ;  /* 0x000000ffffc17224 */ /* 0x000fe400078e002f */
[----:B------:R-:W-:Y:S02]  /*7be90*/  IMAD.MOV.U32 R192, RZ, RZ, R46 ;  /* 0x000000ffffc07224 */ /* 0x000fe400078e002e */
[----:B------:R-:W4:Y:S04]  /*7bea0*/  LDL.LU R46, [R1+0x6a14] ;  /* 0x006a1400012e7983 */ /* 0x000f280000300800 */
[----:B------:R-:W4:Y:S04]  /*7beb0*/  LDL.LU R47, [R1+0x6a10] ;  /* 0x006a1000012f7983 */ /* 0x000f280000300800 */
[----:B------:R-:W4:Y:S04]  /*7bec0*/  LDL.LU R50, [R1+0x6a0c] ;  /* 0x006a0c0001327983 */ /* 0x000f280000300800 */
[----:B------:R-:W4:Y:S01]  /*7bed0*/  LDL.LU R51, [R1+0x6a08] ;  /* 0x006a080001337983 */ /* 0x000f220000300800 */
[----:B------:R-:W-:-:S02]  /*7bee0*/  IMAD.MOV.U32 R197, RZ, RZ, R71 ;  /* 0x000000ffffc57224 */ /* 0x000fc400078e0047 */
[----:B------:R-:W-:Y:S01]  /*7bef0*/  IMAD.MOV.U32 R196, RZ, RZ, R70 ;  /* 0x000000ffffc47224 */ /* 0x000fe200078e0046 */
[----:B------:R-:W-:Y:S01]  /*7bf00*/  MOV R199, R75 ;  /* 0x0000004b00c77202 */ /* 0x000fe20000000f00 */
        /* <DEDUP_REMOVED lines=25> */
[----:B--2---:R-:W-:-:S02]  /*7c0a0*/  IMAD.MOV.U32 R211, RZ, RZ, R67 ;  /* 0x000000ffffd37224 */ /* 0x004fc400078e0043 */
[----:B---3--:R-:W-:Y:S02]  /*7c0b0*/  IMAD.MOV.U32 R210, RZ, RZ, R66 ;  /* 0x000000ffffd27224 */ /* 0x008fe400078e0042 */
[----:B----4-:R-:W-:Y:S02]  /*7c0c0*/  IMAD.MOV.U32 R209, RZ, RZ, R63 ;  /* 0x000000ffffd17224 */ /* 0x010fe400078e003f */
[----:B------:R-:W-:Y:S01]  /*7c0d0*/  IMAD.MOV.U32 R208, RZ, RZ, R62 ;  /* 0x000000ffffd07224 */ /* 0x000fe200078e003e */
[----:B------:R-:W-:Y:S01]  /*7c0e0*/  MOV R215, R59 ;  /* 0x0000003b00d77202 */ /* 0x000fe20000000f00 */
[----:B------:R-:W-:Y:S02]  /*7c0f0*/  IMAD.MOV.U32 R214, RZ, RZ, R58 ;  /* 0x000000ffffd67224 */ /* 0x000fe400078e003a */
[----:B------:R-:W-:Y:S02]  /*7c100*/  IMAD.MOV.U32 R213, RZ, RZ, R55 ;  /* 0x000000ffffd57224 */ /* 0x000fe400078e0037 */
[----:B------:R-:W-:-:S02]  /*7c110*/  IMAD.MOV.U32 R212, RZ, RZ, R54 ;  /* 0x000000ffffd47224 */ /* 0x000fc400078e0036 */
[----:B------:R-:W2:Y:S04]  /*7c120*/  LDL.LU R54, [R1+0x6a04] ;  /* 0x006a040001367983 */ /* 0x000ea80000300800 */
[----:B------:R-:W2:Y:S04]  /*7c130*/  LDL.LU R55, [R1+0x6a00] ;  /* 0x006a000001377983 */ /* 0x000ea80000300800 */
[----:B------:R-:W3:Y:S04]  /*7c140*/  LDL.LU R58, [R1+0x69fc] ;  /* 0x0069fc00013a7983 */ /* 0x000ee80000300800 */
[----:B------:R-:W3:Y:S04]  /*7c150*/  LDL.LU R59, [R1+0x69f8] ;  /* 0x0069f800013b7983 */ /* 0x000ee80000300800 */
[----:B------:R-:W4:Y:S04]  /*7c160*/  LDL.LU R62, [R1+0x69f4] ;  /* 0x0069f400013e7983 */ /* 0x000f280000300800 */
[----:B------:R-:W4:Y:S04]  /*7c170*/  LDL.LU R63, [R1+0x69f0] ;  /* 0x0069f000013f7983 */ /* 0x000f280000300800 */
        /* <DEDUP_REMOVED lines=23> */
[----:B------:R-:W2:Y:S04]  /*7c2f0*/  LDL.LU R94, [R1+0x6990] ;  /* 0x00699000015e7983 */ /* 0x000ea80000300800 */
[----:B------:R-:W2:Y:S04]  /*7c300*/  LDL.LU R95, [R1+0x698c] ;  /* 0x00698c00015f7983 */ /* 0x000ea80000300800 */
[----:B------:R-:W3:Y:S04]  /*7c310*/  LDL.LU R90, [R1+0x6988] ;  /* 0x00698800015a7983 */ /* 0x000ee80000300800 */
[----:B------:R-:W3:Y:S04]  /*7c320*/  LDL.LU R91, [R1+0x6984] ;  /* 0x00698400015b7983 */ /* 0x000ee80000300800 */
[----:B------:R-:W4:Y:S04]  /*7c330*/  LDL.LU R135, [R1+0x6980] ;  /* 0x0069800001877983 */ /* 0x000f280000300800 */
[----:B------:R-:W4:Y:S04]  /*7c340*/  LDL.LU R86, [R1+0x697c] ;  /* 0x00697c0001567983 */ /* 0x000f280000300800 */
[----:B------:R-:W4:Y:S01]  /*7c350*/  LDL.LU R87, [R1+0x6978] ;  /* 0x0069780001577983 */ /* 0x000f220000300800 */
[----:B------:R-:W-:Y:S01]  /*7c360*/  IMAD.MOV.U32 R13, RZ, RZ, R4 ;  /* 0x000000ffff0d7224 */ /* 0x000fe200078e0004 */
[----:B------:R-:W-:Y:S01]  /*7c370*/  MOV R8, R7 ;  /* 0x0000000700087202 */ /* 0x000fe20000000f00 */
[----:B------:R-:W-:-:S02]  /*7c380*/  IMAD.MOV.U32 R12, RZ, RZ, R5 ;  /* 0x000000ffff0c7224 */ /* 0x000fc400078e0005 */
[----:B------:R-:W-:Y:S02]  /*7c390*/  IMAD.MOV.U32 R9, RZ, RZ, R6 ;  /* 0x000000ffff097224 */ /* 0x000fe400078e0006 */
[----:B--2---:R-:W-:-:S15]  /*7c3a0*/  HMMA.1688.F32.TF32 R4, R236, R94, R212 ;  /* 0x0000005eec04723c */ /* 0x004fde00000810d4 */
[----:B------:R-:W-:-:S09]  /*7c3b0*/  NOP ;  /* 0x0000000000007918 */ /* 0x000fd20000000000 */
[----:B------:R-:W-:Y:S02]  /*7c3c0*/  IMAD.MOV.U32 R113, RZ, RZ, R4 ;  /* 0x000000ffff717224 */ /* 0x000fe400078e0004 */
[----:B------:R-:W-:Y:S02]  /*7c3d0*/  IMAD.MOV.U32 R112, RZ, RZ, R5 ;  /* 0x000000ffff707224 */ /* 0x000fe400078e0005 */
[----:B------:R-:W-:Y:S02]  /*7c3e0*/  IMAD.MOV.U32 R17, RZ, RZ, R6 ;  /* 0x000000ffff117224 */ /* 0x000fe400078e0006 */
[----:B------:R-:W-:Y:S02]  /*7c3f0*/  IMAD.MOV.U32 R16, RZ, RZ, R7 ;  /* 0x000000ffff107224 */ /* 0x000fe400078e0007 */
[----:B---3--:R-:W-:-:S15]  /*7c400*/  HMMA.1688.F32.TF32 R4, R236, R90, R208 ;  /* 0x0000005aec04723c */ /* 0x008fde00000810d0 */
[----:B------:R-:W-:-:S09]  /*7c410*/  NOP ;  /* 0x0000000000007918 */ /* 0x000fd20000000000 */
[----:B------:R-:W-:Y:S01]  /*7c420*/  IMAD.MOV.U32 R121, RZ, RZ, R4 ;  /* 0x000000ffff797224 */ /* 0x000fe200078e0004 */
[----:B------:R-:W-:Y:S01]  /*7c430*/  MOV R116, R7 ;  /* 0x0000000700747202 */ /* 0x000fe20000000f00 */
[----:B------:R-:W-:Y:S02]  /*7c440*/  IMAD.MOV.U32 R120, RZ, RZ, R5 ;  /* 0x000000ffff787224 */ /* 0x000fe400078e0005 */
[----:B------:R-:W-:Y:S02]  /*7c450*/  IMAD.MOV.U32 R117, RZ, RZ, R6 ;  /* 0x000000ffff757224 */ /* 0x000fe400078e0006 */
[----:B----4-:R-:W-:-:S15]  /*7c460*/  HMMA.1688.F32.TF32 R4, R236, R86, R204 ;  /* 0x00000056ec04723c */ /* 0x010fde00000810cc */
[----:B------:R-:W-:-:S09]  /*7c470*/  NOP ;  /* 0x0000000000007918 */ /* 0x000fd20000000000 */
[----:B------:R-:W-:Y:S02]  /*7c480*/  IMAD.MOV.U32 R129, RZ, RZ, R4 ;  /* 0x000000ffff817224 */ /* 0x000fe400078e0004 */
[----:B------:R-:W-:Y:S02]  /*7c490*/  IMAD.MOV.U32 R128, RZ, RZ, R5 ;  /* 0x000000ffff807224 */ /* 0x000fe400078e0005 */
[----:B------:R-:W-:Y:S02]  /*7c4a0*/  IMAD.MOV.U32 R125, RZ, RZ, R6 ;  /* 0x000000ffff7d7224 */ /* 0x000fe400078e0006 */
[----:B------:R-:W-:Y:S02]  /*7c4b0*/  IMAD.MOV.U32 R124, RZ, RZ, R7 ;  /* 0x000000ffff7c7224 */ /* 0x000fe400078e0007 */
[C---:B------:R-:W-:Y:S06]  /*7c4c0*/  HMMA.1688.F32.TF32 R4, R236.reuse, R134, R200 ;  /* 0x00000086ec04723c */ /* 0x040fec00000810c8 */
[C---:B------:R-:W-:Y:S06]  /*7c4d0*/  HMMA.1688.F32.TF32 R196, R236.reuse, R130, R196 ;  /* 0x00000082ecc4723c */ /* 0x040fec00000810c4 */
[C---:B------:R-:W-:Y:S11]  /*7c4e0*/  HMMA.1688.F32.TF32 R160, R236.reuse, R126, R192 ;  /* 0x0000007eeca0723c */ /* 0x040ff600000810c0 */
[----:B------:R-:W-:Y:S04]  /*7c4f0*/  STL.64 [R1+0x3080], R4 ;  /* 0x0030800401007387 */ /* 0x000fe80000100a00 */
[----:B------:R1:W-:Y:S02]  /*7c500*/  STL.64 [R1+0x3088], R6 ;  /* 0x0030880601007387 */ /* 0x0003e40000100a00 */
[C---:B-1----:R-:W-:Y:S02]  /*7c510*/  HMMA.1688.F32.TF32 R4, R236.reuse, R122, R188 ;  /* 0x0000007aec04723c */ /* 0x042fe400000810bc */
[----:B------:R-:W-:Y:S04]  /*7c520*/  STL.64 [R1+0x3070], R196 ;  /* 0x003070c401007387 */ /* 0x000fe80000100a00 */
[----:B------:R-:W-:Y:S01]  /*7c530*/  STL.64 [R1+0x3078], R198 ;  /* 0x003078c601007387 */ /* 0x000fe20000100a00 */
[C---:B------:R-:W-:Y:S03]  /*7c540*/  HMMA.1688.F32.TF32 R180, R236.reuse, R118, R180 ;  /* 0x00000076ecb4723c */ /* 0x040fe600000810b4 */
[----:B------:R-:W-:Y:S04]  /*7c550*/  STL.64 [R1+0x3060], R160 ;  /* 0x003060a001007387 */ /* 0x000fe80000100a00 */
[----:B------:R1:W-:Y:S09]  /*7c560*/  STL.64 [R1+0x3068], R162 ;  /* 0x003068a201007387 */ /* 0x0003f20000100a00 */
[----:B------:R-:W-:Y:S01]  /*7c570*/  STL.64 [R1+0x3050], R4 ;  /* 0x0030500401007387 */ /* 0x000fe20000100a00 */
[C---:B-1----:R-:W-:Y:S03]  /*7c580*/  HMMA.1688.F32.TF32 R160, R236.reuse, R82, R176 ;  /* 0x00000052eca0723c */ /* 0x042fe600000810b0 */
[----:B------:R1:W-:Y:S03]  /*7c590*/  STL.64 [R1+0x3058], R6 ;  /* 0x0030580601007387 */ /* 0x0003e60000100a00 */
[C---:B-1----:R-:W-:Y:S01]  /*7c5a0*/  HMMA.1688.F32.TF32 R4, R236.reuse, R78, R172 ;  /* 0x0000004eec04723c */ /* 0x042fe200000810ac */
[----:B------:R-:W-:Y:S04]  /*7c5b0*/  STL.64 [R1+0x3040], R180 ;  /* 0x003040b401007387 */ /* 0x000fe80000100a00 */
[----:B------:R-:W-:Y:S01]  /*7c5c0*/  STL.64 [R1+0x3048], R182 ;  /* 0x003048b601007387 */ /* 0x000fe20000100a00 */
[C---:B------:R-:W-:Y:S11]  /*7c5d0*/  HMMA.1688.F32.TF32 R168, R236.reuse, R14, R168 ;  /* 0x0000000eeca8723c */ /* 0x040ff600000810a8 */
[----:B------:R-:W-:Y:S04]  /*7c5e0*/  STL.64 [R1+0x3030], R160 ;  /* 0x003030a001007387 */ /* 0x000fe80000100a00 */
[----:B------:R1:W-:Y:S04]  /*7c5f0*/  STL.64 [R1+0x3038], R162 ;  /* 0x003038a201007387 */ /* 0x0003e80000100a00 */
[----:B------:R-:W-:Y:S01]  /*7c600*/  STL.64 [R1+0x3020], R4 ;  /* 0x0030200401007387 */ /* 0x000fe20000100a00 */
[C---:B-1----:R-:W-:Y:S03]  /*7c610*/  HMMA.1688.F32.TF32 R160, R236.reuse, R10, R164 ;  /* 0x0000000aeca0723c */ /* 0x042fe600000810a4 */
[----:B------:R1:W-:Y:S03]  /*7c620*/  STL.64 [R1+0x3028], R6 ;  /* 0x0030280601007387 */ /* 0x0003e60000100a00 */
[C---:B-1----:R-:W-:Y:S01]  /*7c630*/  HMMA.1688.F32.TF32 R4, R236.reuse, R74, R156 ;  /* 0x0000004aec04723c */ /* 0x042fe2000008109c */
[----:B------:R-:W-:Y:S04]  /*7c640*/  STL.64 [R1+0x3010], R168 ;  /* 0x003010a801007387 */ /* 0x000fe80000100a00 */
[----:B------:R-:W-:Y:S01]  /*7c650*/  STL.64 [R1+0x3018], R170 ;  /* 0x003018aa01007387 */ /* 0x000fe20000100a00 */
[C---:B------:R-:W-:Y:S11]  /*7c660*/  HMMA.1688.F32.TF32 R152, R236.reuse, R70, R152 ;  /* 0x00000046ec98723c */ /* 0x040ff60000081098 */
[----:B------:R-:W-:Y:S01]  /*7c670*/  STL.64 [R1+0x3000], R160 ;  /* 0x003000a001007387 */ /* 0x000fe20000100a00 */
[C---:B------:R-:W-:Y:S03]  /*7c680*/  HMMA.1688.F32.TF32 R148, R236.reuse, R66, R148 ;  /* 0x00000042ec94723c */ /* 0x040fe60000081094 */
[----:B------:R-:W-:Y:S04]  /*7c690*/  STL.64 [R1+0x3008], R162 ;  /* 0x003008a201007387 */ /* 0x000fe80000100a00 */
        /* <DEDUP_REMOVED lines=13> */
[----:B------:R1:W-:Y:S04]  /*7c770*/  STL.64 [R1+0x2fb8], R142 ;  /* 0x002fb88e01007387 */ /* 0x0003e80000100a00 */
[----:B------:R-:W-:Y:S04]  /*7c780*/  STL.64 [R1+0x2fa0], R136 ;  /* 0x002fa08801007387 */ /* 0x000fe80000100a00 */
[----:B------:R2:W-:Y:S01]  /*7c790*/  STL.64 [R1+0x2fa8], R138 ;  /* 0x002fa88a01007387 */ /* 0x0005e20000100a00 */
[C---:B-1----:R-:W-:Y:S08]  /*7c7a0*/  HMMA.1688.F32.TF32 R140, R236.reuse, R46, R244 ;  /* 0x0000002eec8c723c */ /* 0x042ff000000810f4 */
[----:B------:R-:W-:Y:S01]  /*7c7b0*/  STL.64 [R1+0x2f90], R4 ;  /* 0x002f900401007387 */ /* 0x000fe20000100a00 */
[C---:B--2---:R-:W-:Y:S03]  /*7c7c0*/  HMMA.1688.F32.TF32 R136, R236.reuse, R42, R248 ;  /* 0x0000002aec88723c */ /* 0x044fe600000810f8 */
[----:B------:R1:W-:Y:S03]  /*7c7d0*/  STL.64 [R1+0x2f98], R6 ;  /* 0x002f980601007387 */ /* 0x0003e60000100a00 */
[----:B-1----:R-:W-:Y:S08]  /*7c7e0*/  HMMA.1688.F32.TF32 R4, R236, R38, R240 ;  /* 0x00000026ec04723c */ /* 0x002ff000000810f0 */
[----:B------:R1:W-:Y:S04]  /*7c7f0*/  STL.64 [R1+0x2f80], R140 ;  /* 0x002f808c01007387 */ /* 0x0003e80000100a00 */
[----:B------:R2:W-:Y:S04]  /*7c800*/  STL.64 [R1+0x2f88], R142 ;  /* 0x002f888e01007387 */ /* 0x0005e80000100a00 */
[----:B------:R-:W3:Y:S01]  /*7c810*/  LDL.LU R248, [R1+0x1ef0] ;  /* 0x001ef00001f87983 */ /* 0x000ee20000300800 */
[----:B------:R-:W-:-:S03]  /*7c820*/  IMAD.MOV.U32 R249, RZ, RZ, R22 ;  /* 0x000000fffff97224 */ /* 0x000fc600078e0016 */
[----:B------:R-:W-:Y:S01]  /*7c830*/  STL.64 [R1+0x2f70], R136 ;  /* 0x002f708801007387 */ /* 0x000fe20000100a00 */
[----:B------:R-:W-:-:S03]  /*7c840*/  IMAD.MOV.U32 R250, RZ, RZ, R19 ;  /* 0x000000fffffa7224 */ /* 0x000fc600078e0013 */
[----:B------:R-:W-:Y:S01]  /*7c850*/  STL.64 [R1+0x2f78], R138 ;  /* 0x002f788a01007387 */ /* 0x000fe20000100a00 */
[----:B------:R-:W-:-:S03]  /*7c860*/  IMAD.MOV.U32 R251, RZ, RZ, R18 ;  /* 0x000000fffffb7224 */ /* 0x000fc600078e0012 */
[----:B------:R4:W-:Y:S04]  /*7c870*/  STL.64 [R1+0x2f60], R4 ;  /* 0x002f600401007387 */ /* 0x0009e80000100a00 */
[----:B------:R4:W-:Y:S04]  /*7c880*/  STL.64 [R1+0x2f68], R6 ;  /* 0x002f680601007387 */ /* 0x0009e80000100a00 */
[----:B------:R-:W2:Y:S04]  /*7c890*/  LDL.LU R22, [R1+0x6974] ;  /* 0x0069740001167983 */ /* 0x000ea80000300800 */
[----:B------:R-:W4:Y:S04]  /*7c8a0*/  LDL.LU R19, [R1+0x6970] ;  /* 0x0069700001137983 */ /* 0x000f280000300800 */
[----:B------:R-:W3:Y:S01]  /*7c8b0*/  LDL.LU R18, [R1+0x696c] ;  /* 0x00696c0001127983 */ /* 0x000ee20000300800 */
[----:B------:R-:W-:Y:S01]  /*7c8c0*/  MOV R244, R30 ;  /* 0x0000001e00f47202 */ /* 0x000fe20000000f00 */
[----:B------:R-:W-:-:S02]  /*7c8d0*/  IMAD.MOV.U32 R245, RZ, RZ, R35 ;  /* 0x000000fffff57224 */ /* 0x000fc400078e0023 */
[----:B------:R-:W3:Y:S01]  /*7c8e0*/  LDL.LU R30, [R1+0x6968] ;  /* 0x00696800011e7983 */ /* 0x000ee20000300800 */
[----:B------:R-:W-:Y:S02]  /*7c8f0*/  IMAD.MOV.U32 R246, RZ, RZ, R34 ;  /* 0x000000fffff67224 */ /* 0x000fe400078e0022 */
[----:B------:R-:W-:Y:S01]  /*7c900*/  IMAD.MOV.U32 R247, RZ, RZ, R26 ;  /* 0x000000fffff77224 */ /* 0x000fe200078e001a */
[----:B------:R-:W3:Y:S04]  /*7c910*/  LDL.LU R35, [R1+0x6964] ;  /* 0x0069640001237983 */ /* 0x000ee80000300800 */
[----:B------:R-:W3:Y:S04]  /*7c920*/  LDL.LU R34, [R1+0x6960] ;  /* 0x0069600001227983 */ /* 0x000ee80000300800 */
[----:B------:R-:W3:Y:S04]  /*7c930*/  LDL.LU R26, [R1+0x695c] ;  /* 0x00695c00011a7983 */ /* 0x000ee80000300800 */
[----:B------:R-:W3:Y:S01]  /*7c940*/  LDL.LU R228, [R1+0x1f10] ;  /* 0x001f100001e47983 */ /* 0x000ee20000300800 */
[----:B--2---:R-:W-:-:S02]  /*7c950*/  IMAD.MOV.U32 R231, RZ, RZ, R22 ;  /* 0x000000ffffe77224 */ /* 0x004fc400078e0016 */
[----:B----4-:R-:W-:Y:S02]  /*7c960*/  IMAD.MOV.U32 R230, RZ, RZ, R19 ;  /* 0x000000ffffe67224 */ /* 0x010fe400078e0013 */
[----:B---3--:R-:W-:Y:S02]  /*7c970*/  IMAD.MOV.U32 R229, RZ, RZ, R18 ;  /* 0x000000ffffe57224 */ /* 0x008fe400078e0012 */
[----:B------:R-:W2:Y:S04]  /*7c980*/  LDL.LU R18, [R1+0x6958] ;  /* 0x0069580001127983 */ /* 0x000ea80000300800 */
[----:B------:R-:W3:Y:S04]  /*7c990*/  LDL.LU R19, [R1+0x6954] ;  /* 0x0069540001137983 */ /* 0x000ee80000300800 */
[----:B------:R-:W4:Y:S04]  /*7c9a0*/  LDL.LU R22, [R1+0x6950] ;  /* 0x0069500001167983 */ /* 0x000f280000300800 */
[----:B-1----:R-:W4:Y:S04]  /*7c9b0*/  LDL.LU R140, [R1+0x1f40] ;  /* 0x001f4000018c7983 */ /* 0x002f280000300800 */
[----:B------:R-:W4:Y:S04]  /*7c9c0*/  LDL.LU R141, [R1+0x1f44] ;  /* 0x001f4400018d7983 */ /* 0x000f280000300800 */
[----:B------:R-:W4:Y:S04]  /*7c9d0*/  LDL.LU R142, [R1+0x1f48] ;  /* 0x001f4800018e7983 */ /* 0x000f280000300800 */
[----:B------:R-:W4:Y:S04]  /*7c9e0*/  LDL.LU R143, [R1+0x1f4c] ;  /* 0x001f4c00018f7983 */ /* 0x000f280000300800 */
[----:B------:R-:W4:Y:S01]  /*7c9f0*/  LDL.LU R144, [R1+0x1f50] ;  /* 0x001f500001907983 */ /* 0x000f220000300800 */
[----:B--2---:R-:W-:Y:S01]  /*7ca00*/  IMAD.MOV.U32 R147, RZ, RZ, R18 ;  /* 0x000000ffff937224 */ /* 0x004fe200078e0012 */
[----:B---3--:R-:W-:Y:S01]  /*7ca10*/  MOV R146, R19 ;  /* 0x0000001300927202 */ /* 0x008fe20000000f00 */
[----:B----4-:R-:W-:-:S02]  /*7ca20*/  IMAD.MOV.U32 R145, RZ, RZ, R22 ;  /* 0x000000ffff917224 */ /* 0x010fc400078e0016 */
[----:B------:R-:W2:Y:S04]  /*7ca30*/  LDL.LU R22, [R1+0x694c] ;  /* 0x00694c0001167983 */ /* 0x000ea80000300800 */
        /* <DEDUP_REMOVED lines=76> */
[----:B---3--:R-:W-:-:S03]  /*7cf00*/  IMAD.MOV.U32 R154, RZ, RZ, R19 ;  /* 0x000000ffff9a7224 */ /* 0x008fc600078e0013 */
[----:B------:R-:W3:Y:S01]  /*7cf10*/  LDL.LU R170, [R1+0x2058] ;  /* 0x0020580001aa7983 */ /* 0x000ee20000300800 */
[----:B----4-:R-:W-:-:S03]  /*7cf20*/  IMAD.MOV.U32 R153, RZ, RZ, R18 ;  /* 0x000000ffff997224 */ /* 0x010fc600078e0012 */
[----:B------:R-:W3:Y:S01]  /*7cf30*/  LDL.LU R171, [R1+0x205c] ;  /* 0x00205c0001ab7983 */ /* 0x000ee20000300800 */
[----:B--2---:R-:W-:-:S03]  /*7cf40*/  IMAD.MOV.U32 R155, RZ, RZ, R22 ;  /* 0x000000ffff9b7224 */ /* 0x004fc600078e0016 */
[----:B------:R-:W2:Y:S01]  /*7cf50*/  LDL.LU R152, [R1+0x1f70] ;  /* 0x001f700001987983 */ /* 0x000ea20000300800 */
[----:B------:R-:W-:-:S03]  /*7cf60*/  IMAD.MOV.U32 R136, RZ, RZ, R26 ;  /* 0x000000ffff887224 */ /* 0x000fc600078e001a */
[----:B------:R-:W4:Y:S01]  /*7cf70*/  LDL.LU R18, [R1+0x6940] ;  /* 0x0069400001127983 */ /* 0x000f220000300800 */
[----:B------:R-:W-:-:S03]  /*7cf80*/  IMAD.MOV.U32 R137, RZ, RZ, R34 ;  /* 0x000000ffff897224 */ /* 0x000fc600078e0022 */
[----:B------:R-:W4:Y:S01]  /*7cf90*/  LDL.LU R19, [R1+0x693c] ;  /* 0x00693c0001137983 */ /* 0x000f220000300800 */
[----:B------:R-:W-:-:S03]  /*7cfa0*/  IMAD.MOV.U32 R138, RZ, RZ, R35 ;  /* 0x000000ffff8a7224 */ /* 0x000fc600078e0023 */
[----:B------:R-:W3:Y:S01]  /*7cfb0*/  LDL.LU R22, [R1+0x6938] ;  /* 0x0069380001167983 */ /* 0x000ee20000300800 */
[----:B------:R-:W-:-:S03]  /*7cfc0*/  MOV R139, R30 ;  /* 0x0000001e008b7202 */ /* 0x000fc60000000f00 */
[----:B------:R-:W2:Y:S01]  /*7cfd0*/  LDL.LU R26, [R1+0x6934] ;  /* 0x00693400011a7983 */ /* 0x000ea20000300800 */
[----:B------:R-:W-:-:S03]  /*7cfe0*/  IMAD.MOV.U32 R240, RZ, RZ, R31 ;  /* 0x000000fffff07224 */ /* 0x000fc600078e001f */
[----:B------:R-:W4:Y:S04]  /*7cff0*/  LDL.LU R34, [R1+0x6930] ;  /* 0x0069300001227983 */ /* 0x000f280000300800 */
[----:B------:R-:W4:Y:S04]  /*7d000*/  LDL.LU R35, [R1+0x692c] ;  /* 0x00692c0001237983 */ /* 0x000f280000300800 */
[----:B------:R-:W3:Y:S04]  /*7d010*/  LDL.LU R30, [R1+0x6928] ;  /* 0x00692800011e7983 */ /* 0x000ee80000300800 */
[----:B------:R-:W3:Y:S01]  /*7d020*/  LDL.LU R31, [R1+0x6924] ;  /* 0x00692400011f7983 */ /* 0x000ee20000300800 */
[----:B------:R-:W-:-:S03]  /*7d030*/  IMAD.MOV.U32 R241, RZ, RZ, R27 ;  /* 0x000000fffff17224 */ /* 0x000fc600078e001b */
[----:B------:R-:W2:Y:S01]  /*7d040*/  LDL.LU R27, [R1+0x6920] ;  /* 0x00692000011b7983 */ /* 0x000ea20000300800 */
[----:B------:R-:W-:-:S03]  /*7d050*/  IMAD.MOV.U32 R242, RZ, RZ, R23 ;  /* 0x000000fffff27224 */ /* 0x000fc600078e0017 */
[----:B------:R-:W2:Y:S04]  /*7d060*/  LDL.LU R23, [R1+0x691c] ;  /* 0x00691c0001177983 */ /* 0x000ea80000300800 */
[----:B------:R-:W2:Y:S01]  /*7d070*/  LDL.LU R243, [R1+0x1eec] ;  /* 0x001eec0001f37983 */ /* 0x000ea20000300800 */
[C---:B------:R-:W-:Y:S02]  /*7d080*/  LOP3.LUT R186, R0.reuse, 0x40, RZ, 0x3c, !PT ;  /* 0x0000004000ba7812 */ /* 0x040fe400078e3cff */
        /* <DEDUP_REMOVED lines=8> */
[C---:B------:R-:W-:Y:S06]  /*7d110*/  HMMA.1688.F32.TF32 R176, R232.reuse, R134, R176 ;  /* 0x00000086e8b0723c */ /* 0x040fec00000810b0 */
[C---:B------:R-:W-:Y:S06]  /*7d120*/  HMMA.1688.F32.TF32 R164, R232.reuse, R122, R164 ;  /* 0x0000007ae8a4723c */ /* 0x040fec00000810a4 */
[----:B------:R-:W-:Y:S06]  /*7d130*/  HMMA.1688.F32.TF32 R208, R232, R110, R208 ;  /* 0x0000006ee8d0723c */ /* 0x000fec00000810d0 */
[C---:B----4-:R-:W-:Y:S06]  /*7d140*/  HMMA.1688.F32.TF32 R160, R236.reuse, R34, R160 ;  /* 0x00000022eca0723c */ /* 0x050fec00000810a0 */
[----:B---3--:R-:W-:-:S15]  /*7d150*/  HMMA.1688.F32.TF32 R4, R236, R30, R4 ;  /* 0x0000001eec04723c */ /* 0x008fde0000081004 */
[----:B------:R-:W-:-:S02]  /*7d160*/  NOP ;  /* 0x0000000000007918 */ /* 0x000fc40000000000 */
[----:B------:R-:W-:Y:S04]  /*7d170*/  STL.64 [R1+0x2f50], R160 ;  /* 0x002f50a001007387 */ /* 0x000fe80000100a00 */
[----:B------:R1:W-:Y:S04]  /*7d180*/  STL.64 [R1+0x2f58], R162 ;  /* 0x002f58a201007387 */ /* 0x0003e80000100a00 */
[----:B-1----:R-:W3:Y:S04]  /*7d190*/  LDL.LU R163, [R1+0x6918] ;  /* 0x0069180001a37983 */ /* 0x002ee80000300800 */
[----:B------:R-:W-:Y:S04]  /*7d1a0*/  STL.64 [R1+0x2f40], R4 ;  /* 0x002f400401007387 */ /* 0x000fe80000100a00 */
[----:B------:R2:W-:Y:S02]  /*7d1b0*/  STL.64 [R1+0x2f48], R6 ;  /* 0x002f480601007387 */ /* 0x0005e40000100a00 */
[C---:B--2---:R-:W-:Y:S06]  /*7d1c0*/  HMMA.1688.F32.TF32 R4, R236.reuse, R26, R224 ;  /* 0x0000001aec04723c */ /* 0x044fec00000810e0 */
[C---:B------:R-:W-:Y:S06]  /*7d1d0*/  HMMA.1688.F32.TF32 R220, R236.reuse, R22, R220 ;  /* 0x00000016ecdc723c */ /* 0x040fec00000810dc */
[----:B------:R-:W-:Y:S01]  /*7d1e0*/  HMMA.1688.F32.TF32 R216, R236, R18, R216 ;  /* 0x00000012ecd8723c */ /* 0x000fe200000810d8 */
[----:B------:R-:W-:Y:S04]  /*7d1f0*/  LDS R236, [R0+UR7+0x42080] ;  /* 0x0420800700ec7984 */ /* 0x000fe80008000800 */
[----:B------:R-:W-:Y:S06]  /*7d200*/  LDS R238, [R0+UR7+0x43080] ;  /* 0x0430800700ee7984 */ /* 0x000fec0008000800 */
[----:B------:R-:W-:Y:S04]  /*7d210*/  STL.64 [R1+0x2f30], R4 ;  /* 0x002f300401007387 */ /* 0x000fe80000100a00 */
[----:B------:R1:W-:Y:S02]  /*7d220*/  STL.64 [R1+0x2f38], R6 ;  /* 0x002f380601007387 */ /* 0x0003e40000100a00 */
[C---:B-1----:R-:W-:Y:S02]  /*7d230*/  HMMA.1688.F32.TF32 R4, R232.reuse, R114, R212 ;  /* 0x00000072e804723c */ /* 0x042fe400000810d4 */
[----:B------:R-:W-:Y:S04]  /*7d240*/  STL.64 [R1+0x2f20], R220 ;  /* 0x002f20dc01007387 */ /* 0x000fe80000100a00 */
[----:B------:R-:W-:Y:S04]  /*7d250*/  STL.64 [R1+0x2f28], R222 ;  /* 0x002f28de01007387 */ /* 0x000fe80000100a00 */
[----:B------:R-:W-:Y:S04]  /*7d260*/  STL.64 [R1+0x2240], R216 ;  /* 0x002240d801007387 */ /* 0x000fe80000100a00 */
        /* <DEDUP_REMOVED lines=49> */
[C---:B-1----:R-:W-:Y:S03]  /*7d580*/  HMMA.1688.F32.TF32 R140, R232.reuse, R66, R244 ;  /* 0x00000042e88c723c */ /* 0x042fe600000810f4 */
[----:B---3--:R-:W-:Y:S04]  /*7d590*/  LDS R237, [R163+UR7+0x42080] ;  /* 0x04208007a3ed7984 */ /* 0x008fe80008000800 */
[----:B------:R-:W1:Y:S01]  /*7d5a0*/  LDS R239, [R163+UR7+0x43080] ;  /* 0x04308007a3ef7984 */ /* 0x000e620008000800 */
[C---:B--2---:R-:W-:Y:S03]  /*7d5b0*/  HMMA.1688.F32.TF32 R136, R232.reuse, R62, R248 ;  /* 0x0000003ee888723c */ /* 0x044fe600000810f8 */
[----:B------:R-:W-:Y:S04]  /*7d5c0*/  STL.64 [R1+0x2e90], R4 ;  /* 0x002e900401007387 */ /* 0x000fe80000100a00 */
[----:B------:R2:W-:Y:S02]  /*7d5d0*/  STL.64 [R1+0x2e98], R6 ;  /* 0x002e980601007387 */ /* 0x0005e40000100a00 */
[----:B--2---:R-:W-:Y:S06]  /*7d5e0*/  HMMA.1688.F32.TF32 R4, R232, R58, R240 ;  /* 0x0000003ae804723c */ /* 0x004fec00000810f0 */
[----:B------:R2:W-:Y:S04]  /*7d5f0*/  STL.64 [R1+0x2e80], R140 ;  /* 0x002e808c01007387 */ /* 0x0005e80000100a00 */
[----:B------:R3:W-:Y:S04]  /*7d600*/  STL.64 [R1+0x2e88], R142 ;  /* 0x002e888e01007387 */ /* 0x0007e80000100a00 */
[----:B------:R-:W4:Y:S04]  /*7d610*/  LDL.LU R248, [R1+0x1a20] ;  /* 0x001a200001f87983 */ /* 0x000f280000300800 */
[----:B------:R1:W-:Y:S04]  /*7d620*/  STL.64 [R1+0x2e70], R136 ;  /* 0x002e708801007387 */ /* 0x0003e80000100a00 */
[----:B------:R1:W-:Y:S04]  /*7d630*/  STL.64 [R1+0x2e78], R138 ;  /* 0x002e788a01007387 */ /* 0x0003e80000100a00 */
[----:B------:R-:W-:Y:S04]  /*7d640*/  STL.64 [R1+0x2e60], R4 ;  /* 0x002e600401007387 */ /* 0x000fe80000100a00 */
[----:B------:R1:W-:Y:S04]  /*7d650*/  STL.64 [R1+0x2e68], R6 ;  /* 0x002e680601007387 */ /* 0x0003e80000100a00 */
[----:B------:R-:W4:Y:S04]  /*7d660*/  LDL.LU R249, [R1+0x1a24] ;  /* 0x001a240001f97983 */ /* 0x000f280000300800 */
        /* <DEDUP_REMOVED lines=10> */
[----:B--2---:R-:W2:Y:S04]  /*7d710*/  LDL.LU R140, [R1+0x1a90] ;  /* 0x001a9000018c7983 */ /* 0x004ea80000300800 */
[----:B------:R-:W2:Y:S04]  /*7d720*/  LDL.LU R141, [R1+0x1a94] ;  /* 0x001a9400018d7983 */ /* 0x000ea80000300800 */
[----:B---3--:R-:W2:Y:S04]  /*7d730*/  LDL.LU R142, [R1+0x1a98] ;  /* 0x001a9800018e7983 */ /* 0x008ea80000300800 */
[----:B------:R-:W2:Y:S04]  /*7d740*/  LDL.LU R143, [R1+0x1a9c] ;  /* 0x001a9c00018f7983 */ /* 0x000ea80000300800 */
[----:B------:R-:W3:Y:S04]  /*7d750*/  LDL.LU R144, [R1+0x1ac0] ;  /* 0x001ac00001907983 */ /* 0x000ee80000300800 */
[----:B------:R-:W3:Y:S04]  /*7d760*/  LDL.LU R145, [R1+0x1ac4] ;  /* 0x001ac40001917983 */ /* 0x000ee80000300800 */
[----:B------:R-:W3:Y:S04]  /*7d770*/  LDL.LU R146, [R1+0x1ac8] ;  /* 0x001ac80001927983 */ /* 0x000ee80000300800 */
[----:B------:R-:W3:Y:S04]  /*7d780*/  LDL.LU R147, [R1+0x1acc] ;  /* 0x001acc0001937983 */ /* 0x000ee80000300800 */
[----:B------:R-:W4:Y:S04]  /*7d790*/  LDL.LU R148, [R1+0x1af0] ;  /* 0x001af00001947983 */ /* 0x000f280000300800 */
[----:B------:R-:W4:Y:S04]  /*7d7a0*/  LDL.LU R149, [R1+0x1af4] ;  /* 0x001af40001957983 */ /* 0x000f280000300800 */
[----:B------:R-:W4:Y:S04]  /*7d7b0*/  LDL.LU R150, [R1+0x1af8] ;  /* 0x001af80001967983 */ /* 0x000f280000300800 */
[----:B------:R-:W4:Y:S04]  /*7d7c0*/  LDL.LU R151, [R1+0x1afc] ;  /* 0x001afc0001977983 */ /* 0x000f280000300800 */
[----:B------:R-:W3:Y:S04]  /*7d7d0*/  LDL.LU R156, [R1+0x1b30] ;  /* 0x001b3000019c7983 */ /* 0x000ee80000300800 */
[----:B------:R-:W3:Y:S04]  /*7d7e0*/  LDL.LU R157, [R1+0x1b34] ;  /* 0x001b3400019d7983 */ /* 0x000ee80000300800 */
[----:B------:R-:W3:Y:S04]  /*7d7f0*/  LDL.LU R158, [R1+0x1b38] ;  /* 0x001b3800019e7983 */ /* 0x000ee80000300800 */
[----:B------:R-:W3:Y:S04]  /*7d800*/  LDL.LU R159, [R1+0x1b3c] ;  /* 0x001b3c00019f7983 */ /* 0x000ee80000300800 */
[----:B------:R-:W2:Y:S04]  /*7d810*/  LDL.LU R164, [R1+0x1b40] ;  /* 0x001b400001a47983 */ /* 0x000ea80000300800 */
[----:B------:R-:W2:Y:S04]  /*7d820*/  LDL.LU R165, [R1+0x1b44] ;  /* 0x001b440001a57983 */ /* 0x000ea80000300800 */
[----:B------:R-:W2:Y:S04]  /*7d830*/  LDL.LU R166, [R1+0x1b48] ;  /* 0x001b480001a67983 */ /* 0x000ea80000300800 */
        /* <DEDUP_REMOVED lines=61> */
[----:B-1----:R-:W3:Y:S04]  /*7dc10*/  LDL.LU R136, [R1+0x1a60] ;  /* 0x001a600001887983 */ /* 0x002ee80000300800 */
[----:B------:R-:W3:Y:S04]  /*7dc20*/  LDL.LU R137, [R1+0x1a64] ;  /* 0x001a640001897983 */ /* 0x000ee80000300800 */
[----:B------:R-:W3:Y:S04]  /*7dc30*/  LDL.LU R138, [R1+0x1a68] ;  /* 0x001a6800018a7983 */ /* 0x000ee80000300800 */
[----:B------:R-:W3:Y:S04]  /*7dc40*/  LDL.LU R139, [R1+0x1a6c] ;  /* 0x001a6c00018b7983 */ /* 0x000ee80000300800 */
[----:B------:R-:W3:Y:S04]  /*7dc50*/  LDL.LU R240, [R1+0x1a10] ;  /* 0x001a100001f07983 */ /* 0x000ee80000300800 */
[----:B------:R-:W3:Y:S04]  /*7dc60*/  LDL.LU R241, [R1+0x1a14] ;  /* 0x001a140001f17983 */ /* 0x000ee80000300800 */
[----:B------:R-:W3:Y:S04]  /*7dc70*/  LDL.LU R242, [R1+0x1a18] ;  /* 0x001a180001f27983 */ /* 0x000ee80000300800 */
[----:B------:R-:W3:Y:S01]  /*7dc80*/  LDL.LU R243, [R1+0x1a1c] ;  /* 0x001a1c0001f37983 */ /* 0x000ee20000300800 */
[C---:B----4-:R-:W-:Y:S06]  /*7dc90*/  HMMA.1688.F32.TF32 R148, R236.reuse, R86, R148 ;  /* 0x00000056ec94723c */ /* 0x050fec0000081094 */
[----:B--2---:R-:W-:Y:S06]  /*7dca0*/  HMMA.1688.F32.TF32 R164, R236, R98, R164 ;  /* 0x00000062eca4723c */ /* 0x004fec00000810a4 */
[C---:B---3--:R-:W-:Y:S06]  /*7dcb0*/  HMMA.1688.F32.TF32 R4, R232.reuse, R50, R220 ;  /* 0x00000032e804723c */ /* 0x048fec00000810dc */
[----:B------:R-:W-:-:S15]  /*7dcc0*/  HMMA.1688.F32.TF32 R224, R232, R54, R224 ;  /* 0x00000036e8e0723c */ /* 0x000fde00000810e0 */
[----:B------:R-:W-:-:S03]  /*7dcd0*/  NOP ;  /* 0x0000000000007918 */ /* 0x000fc60000000000 */
[----:B------:R-:W-:Y:S02]  /*7dce0*/  IMAD.MOV.U32 R21, RZ, RZ, R6 ;  /* 0x000000ffff157224 */ /* 0x000fe400078e0006 */
[----:B------:R-:W-:Y:S01]  /*7dcf0*/  IMAD.MOV.U32 R20, RZ, RZ, R7 ;  /* 0x000000ffff147224 */ /* 0x000fe200078e0007 */
[C---:B------:R-:W-:Y:S02]  /*7dd00*/  HMMA.1688.F32.TF32 R216, R232.reuse, R46, R216 ;  /* 0x0000002ee8d8723c */ /* 0x040fe400000810d8 */
[----:B------:R-:W-:Y:S04]  /*7dd10*/  STL.64 [R1+0x2e50], R224 ;  /* 0x002e50e001007387 */ /* 0x000fe80000100a00 */
[----:B------:R-:W-:Y:S04]  /*7dd20*/  STL.64 [R1+0x2e58], R226 ;  /* 0x002e58e201007387 */ /* 0x000fe80000100a00 */
[----:B------:R1:W-:Y:S02]  /*7dd30*/  STL.64 [R1+0x2e40], R4 ;  /* 0x002e400401007387 */ /* 0x0003e40000100a00 */
[C---:B-1----:R-:W-:Y:S11]  /*7dd40*/  HMMA.1688.F32.TF32 R4, R232.reuse, R42, R212 ;  /* 0x0000002ae804723c */ /* 0x042ff600000810d4 */
[----:B------:R-:W-:Y:S04]  /*7dd50*/  STL.64 [R1+0x2e30], R216 ;  /* 0x002e30d801007387 */ /* 0x000fe80000100a00 */
[----:B------:R-:W-:Y:S01]  /*7dd60*/  STL.64 [R1+0x2e38], R218 ;  /* 0x002e38da01007387 */ /* 0x000fe20000100a00 */
[C---:B------:R-:W-:Y:S06]  /*7dd70*/  HMMA.1688.F32.TF32 R208, R232.reuse, R38, R208 ;  /* 0x00000026e8d0723c */ /* 0x040fec00000810d0 */
[C---:B------:R-:W-:Y:S01]  /*7dd80*/  HMMA.1688.F32.TF32 R204, R232.reuse, R34, R204 ;  /* 0x00000022e8cc723c */ /* 0x040fe200000810cc */
[----:B------:R-:W-:Y:S04]  /*7dd90*/  STL.64 [R1+0x2e20], R4 ;  /* 0x002e200401007387 */ /* 0x000fe80000100a00 */
[----:B------:R1:W-:Y:S02]  /*7dda0*/  STL.64 [R1+0x2e28], R6 ;  /* 0x002e280601007387 */ /* 0x0003e40000100a00 */
[C---:B-1----:R-:W-:Y:S10]  /*7ddb0*/  HMMA.1688.F32.TF32 R4, R232.reuse, R30, R200 ;  /* 0x0000001ee804723c */ /* 0x042ff400000810c8 */
[----:B------:R-:W-:Y:S04]  /*7ddc0*/  STL.64 [R1+0x2e10], R208 ;  /* 0x002e10d001007387 */ /* 0x000fe80000100a00 */
[----:B------:R-:W-:Y:S01]  /*7ddd0*/  STL.64 [R1+0x2e18], R210 ;  /* 0x002e18d201007387 */ /* 0x000fe20000100a00 */
[C---:B------:R-:W-:Y:S03]  /*7dde0*/  HMMA.1688.F32.TF32 R196, R232.reuse, R26, R196 ;  /* 0x0000001ae8c4723c */ /* 0x040fe600000810c4 */
[----:B------:R-:W-:Y:S03]  /*7ddf0*/  STL.64 [R1+0x2e00], R204 ;  /* 0x002e00cc01007387 */ /* 0x000fe60000100a00 */
[C---:B------:R-:W-:Y:S01]  /*7de00*/  HMMA.1688.F32.TF32 R192, R232.reuse, R22, R192 ;  /* 0x00000016e8c0723c */ /* 0x040fe200000810c0 */
[----:B------:R-:W-:Y:S04]  /*7de10*/  STL.64 [R1+0x2e08], R206 ;  /* 0x002e08ce01007387 */ /* 0x000fe80000100a00 */
[----:B------:R-:W-:Y:S04]  /*7de20*/  STL.64 [R1+0x2df0], R4 ;  /* 0x002df00401007387 */ /* 0x000fe80000100a00 */
[----:B------:R1:W-:Y:S02]  /*7de30*/  STL.64 [R1+0x2df8], R6 ;  /* 0x002df80601007387 */ /* 0x0003e40000100a00 */
[----:B-1----:R-:W-:Y:S06]  /*7de40*/  HMMA.1688.F32.TF32 R4, R232, R18, R188 ;  /* 0x00000012e804723c */ /* 0x002fec00000810bc */
[----:B------:R-:W-:Y:S04]  /*7de50*/  STL.64 [R1+0x2de0], R196 ;  /* 0x002de0c401007387 */ /* 0x000fe80000100a00 */
[----:B------:R-:W-:Y:S01]  /*7de60*/  STL.64 [R1+0x2de8], R198 ;  /* 0x002de8c601007387 */ /* 0x000fe20000100a00 */
[C---:B------:R-:W-:Y:S03]  /*7de70*/  HMMA.1688.F32.TF32 R180, R236.reuse, R114, R180 ;  /* 0x00000072ecb4723c */ /* 0x040fe600000810b4 */
[----:B------:R-:W-:Y:S03]  /*7de80*/  STL.64 [R1+0x2dd0], R192 ;  /* 0x002dd0c001007387 */ /* 0x000fe60000100a00 */
[C---:B------:R-:W-:Y:S01]  /*7de90*/  HMMA.1688.F32.TF32 R176, R236.reuse, R110, R176 ;  /* 0x0000006eecb0723c */ /* 0x040fe200000810b0 */
[----:B------:R-:W-:Y:S04]  /*7dea0*/  STL.64 [R1+0x2dd8], R194 ;  /* 0x002dd8c201007387 */ /* 0x000fe80000100a00 */
[----:B------:R-:W-:Y:S01]  /*7deb0*/  LDS R232, [R186+UR7+0x42080] ;  /* 0x04208007bae87984 */ /* 0x000fe20008000800 */
[C---:B------:R-:W-:Y:S03]  /*7dec0*/  HMMA.1688.F32.TF32 R168, R236.reuse, R102, R168 ;  /* 0x00000066eca8723c */ /* 0x040fe600000810a8 */
[----:B------:R-:W-:Y:S04]  /*7ded0*/  LDS R234, [R186+UR7+0x43080] ;  /* 0x04308007baea7984 */ /* 0x000fe80008000800 */
[----:B------:R-:W-:Y:S04]  /*7dee0*/  STL.64 [R1+0x2140], R4 ;  /* 0x0021400401007387 */ /* 0x000fe80000100a00 */
[----:B------:R1:W-:Y:S01]  /*7def0*/  STL.64 [R1+0x2148], R6 ;  /* 0x0021480601007387 */ /* 0x0003e20000100a00 */
[C---:B------:R-:W-:Y:S03]  /*7df00*/  HMMA.1688.F32.TF32 R152, R236.reuse, R90, R152 ;  /* 0x0000005aec98723c */ /* 0x040fe60000081098 */
[----:B------:R-:W-:Y:S03]  /*7df10*/  LDS R233, [R187+UR7+0x42080] ;  /* 0x04208007bbe97984 */ /* 0x000fe60008000800 */
[C---:B------:R-:W-:Y:S01]  /*7df20*/  HMMA.1688.F32.TF32 R140, R236.reuse, R130, R140 ;  /* 0x00000082ec8c723c */ /* 0x040fe2000008108c */
[----:B------:R-:W2:Y:S05]  /*7df30*/  LDS R235, [R187+UR7+0x43080] ;  /* 0x04308007bbeb7984 */ /* 0x000eaa0008000800 */
[C---:B-1----:R-:W-:Y:S01]  /*7df40*/  HMMA.1688.F32.TF32 R4, R236.reuse, R106, R172 ;  /* 0x0000006aec04723c */ /* 0x042fe200000810ac */
[----:B------:R-:W-:Y:S04]  /*7df50*/  STL.64 [R1+0x2dc0], R180 ;  /* 0x002dc0b401007387 */ /* 0x000fe80000100a00 */
[----:B------:R-:W-:Y:S04]  /*7df60*/  STL.64 [R1+0x2dc8], R182 ;  /* 0x002dc8b601007387 */ /* 0x000fe80000100a00 */
[----:B------:R-:W-:Y:S04]  /*7df70*/  STL.64 [R1+0x2db0], R176 ;  /* 0x002db0b001007387 */ /* 0x000fe80000100a00 */
[----:B------:R-:W-:Y:S10]  /*7df80*/  STL.64 [R1+0x2db8], R178 ;  /* 0x002db8b201007387 */ /* 0x000ff40000100a00 */
        /* <DEDUP_REMOVED lines=24> */
[C---:B---3--:R-:W-:Y:S03]  /*7e110*/  HMMA.1688.F32.TF32 R136, R236.reuse, R82, R248 ;  /* 0x00000052ec88723c */ /* 0x048fe600000810f8 */
[----:B------:R1:W-:Y:S03]  /*7e120*/  STL.64 [R1+0x2d18], R6 ;  /* 0x002d180601007387 */ /* 0x0003e60000100a00 */
[C---:B-1----:R-:W-:Y:S08]  /*7e130*/  HMMA.1688.F32.TF32 R4, R236.reuse, R78, R240 ;  /* 0x0000004eec04723c */ /* 0x042ff000000810f0 */
[----:B------:R1:W-:Y:S04]  /*7e140*/  STL.64 [R1+0x2d00], R140 ;  /* 0x002d008c01007387 */ /* 0x0003e80000100a00 */
[----:B------:R3:W-:Y:S04]  /*7e150*/  STL.64 [R1+0x2d08], R142 ;  /* 0x002d088e01007387 */ /* 0x0007e80000100a00 */
[----:B------:R-:W4:Y:S04]  /*7e160*/  LDL.LU R248, [R1+0x1810] ;  /* 0x0018100001f87983 */ /* 0x000f280000300800 */
[----:B------:R-:W-:Y:S04]  /*7e170*/  STL.64 [R1+0x2cf0], R136 ;  /* 0x002cf08801007387 */ /* 0x000fe80000100a00 */
[----:B------:R-:W-:Y:S04]  /*7e180*/  STL.64 [R1+0x2cf8], R138 ;  /* 0x002cf88a01007387 */ /* 0x000fe80000100a00 */
[----:B------:R2:W-:Y:S04]  /*7e190*/  STL.64 [R1+0x2ce0], R4 ;  /* 0x002ce00401007387 */ /* 0x0005e80000100a00 */
        /* <DEDUP_REMOVED lines=8> */
[----:B-1----:R-:W4:Y:S04]  /*7e220*/  LDL.LU R140, [R1+0x1850] ;  /* 0x00185000018c7983 */ /* 0x002f280000300800 */
[----:B------:R-:W4:Y:S04]  /*7e230*/  LDL.LU R141, [R1+0x1854] ;  /* 0x00185400018d7983 */ /* 0x000f280000300800 */
[----:B---3--:R-:W4:Y:S04]  /*7e240*/  LDL.LU R142, [R1+0x1858] ;  /* 0x00185800018e7983 */ /* 0x008f280000300800 */
[----:B------:R-:W4:Y:S04]  /*7e250*/  LDL.LU R143, [R1+0x185c] ;  /* 0x00185c00018f7983 */ /* 0x000f280000300800 */
        /* <DEDUP_REMOVED lines=92> */
[C---:B----4-:R-:W-:Y:S06]  /*7e820*/  HMMA.1688.F32.TF32 R164, R236.reuse, R22, R164 ;  /* 0x00000016eca4723c */ /* 0x050fec00000810a4 */
[C---:B---3--:R-:W-:Y:S06]  /*7e830*/  HMMA.1688.F32.TF32 R176, R236.reuse, R34, R176 ;  /* 0x00000022ecb0723c */ /* 0x048fec00000810b0 */
[C---:B------:R-:W-:Y:S06]  /*7e840*/  HMMA.1688.F32.TF32 R192, R236.reuse, R46, R192 ;  /* 0x0000002eecc0723c */ /* 0x040fec00000810c0 */
[C---:B------:R-:W-:Y:S06]  /*7e850*/  HMMA.1688.F32.TF32 R196, R236.reuse, R50, R196 ;  /* 0x00000032ecc4723c */ /* 0x040fec00000810c4 */
[----:B--2---:R-:W-:-:S15]  /*7e860*/  HMMA.1688.F32.TF32 R4, R236, R14, R4 ;  /* 0x0000000eec04723c */ /* 0x004fde0000081004 */
[----:B------:R-:W-:-:S08]  /*7e870*/  NOP ;  /* 0x0000000000007918 */ /* 0x000fd00000000000 */
[----:B------:R-:W-:Y:S04]  /*7e880*/  STL.64 [R1+0x2cd0], R4 ;  /* 0x002cd00401007387 */ /* 0x000fe80000100a00 */
[----:B------:R1:W-:Y:S02]  /*7e890*/  STL.64 [R1+0x2cd8], R6 ;  /* 0x002cd80601007387 */ /* 0x0003e40000100a00 */
[C---:B-1----:R-:W-:Y:S06]  /*7e8a0*/  HMMA.1688.F32.TF32 R4, R236.reuse, R10, R224 ;  /* 0x0000000aec04723c */ /* 0x042fec00000810e0 */
        /* <DEDUP_REMOVED lines=36> */
[----:B-1----:R-:W-:Y:S02]  /*7eaf0*/  HMMA.1688.F32.TF32 R4, R236, R18, R156 ;  /* 0x00000012ec04723c */ /* 0x002fe4000008109c */
[----:B------:R-:W-:Y:S04]  /*7eb00*/  STL.64 [R1+0x2bf0], R168 ;  /* 0x002bf0a801007387 */ /* 0x000fe80000100a00 */
[----:B------:R-:W-:Y:S01]  /*7eb10*/  STL.64 [R1+0x2bf8], R170 ;  /* 0x002bf8aa01007387 */ /* 0x000fe20000100a00 */
[C---:B------:R-:W-:Y:S03]  /*7eb20*/  HMMA.1688.F32.TF32 R152, R232.reuse, R114, R152 ;  /* 0x00000072e898723c */ /* 0x040fe60000081098 */
[----:B------:R-:W-:Y:S03]  /*7eb30*/  STL.64 [R1+0x2be0], R164 ;  /* 0x002be0a401007387 */ /* 0x000fe60000100a00 */
[C---:B------:R-:W-:Y:S01]  /*7eb40*/  HMMA.1688.F32.TF32 R148, R232.reuse, R110, R148 ;  /* 0x0000006ee894723c */ /* 0x040fe20000081094 */
[----:B------:R-:W-:Y:S04]  /*7eb50*/  STL.64 [R1+0x2be8], R166 ;  /* 0x002be8a601007387 */ /* 0x000fe80000100a00 */
[----:B------:R-:W-:Y:S04]  /*7eb60*/  LDS R236, [R0+UR7+0x42100] ;  /* 0x0421000700ec7984 */ /* 0x000fe80008000800 */
[----:B------:R-:W-:Y:S04]  /*7eb70*/  LDS R238, [R0+UR7+0x43100] ;  /* 0x0431000700ee7984 */ /* 0x000fe80008000800 */
[----:B------:R-:W-:Y:S04]  /*7eb80*/  STL.64 [R1+0x2130], R4 ;  /* 0x0021300401007387 */ /* 0x000fe80000100a00 */
[----:B------:R1:W-:Y:S04]  /*7eb90*/  STL.64 [R1+0x2138], R6 ;  /* 0x0021380601007387 */ /* 0x0003e80000100a00 */
[----:B------:R-:W-:Y:S04]  /*7eba0*/  LDS R237, [R163+UR7+0x42100] ;  /* 0x04210007a3ed7984 */ /* 0x000fe80008000800 */
[----:B------:R-:W2:Y:S01]  /*7ebb0*/  LDS R239, [R163+UR7+0x43100] ;  /* 0x04310007a3ef7984 */ /* 0x000ea20008000800 */
[C---:B-1----:R-:W-:Y:S03]  /*7ebc0*/  HMMA.1688.F32.TF32 R4, R232.reuse, R106, R144 ;  /* 0x0000006ae804723c */ /* 0x042fe60000081090 */
[----:B------:R-:W-:Y:S04]  /*7ebd0*/  STL.64 [R1+0x2120], R152 ;  /* 0x0021209801007387 */ /* 0x000fe80000100a00 */
[----:B------:R-:W-:Y:S04]  /*7ebe0*/  STL.64 [R1+0x2128], R154 ;  /* 0x0021289a01007387 */ /* 0x000fe80000100a00 */
[----:B------:R1:W-:Y:S04]  /*7ebf0*/  STL.64 [R1+0x6910], R106 ;  /* 0x0069106a01007387 */ /* 0x0003e80000100a00 */
[----:B------:R-:W-:Y:S04]  /*7ec00*/  STL.64 [R1+0x2110], R148 ;  /* 0x0021109401007387 */ /* 0x000fe80000100a00 */
[----:B------:R-:W-:Y:S01]  /*7ec10*/  STL.64 [R1+0x2118], R150 ;  /* 0x0021189601007387 */ /* 0x000fe20000100a00 */
[C---:B-1----:R-:W-:Y:S03]  /*7ec20*/  HMMA.1688.F32.TF32 R104, R232.reuse, R102, R140 ;  /* 0x00000066e868723c */ /* 0x042fe6000008108c */
[----:B------:R-:W-:Y:S04]  /*7ec30*/  STL.64 [R1+0x2100], R4 ;  /* 0x0021000401007387 */ /* 0x000fe80000100a00 */
[----:B------:R1:W-:Y:S02]  /*7ec40*/  STL.64 [R1+0x2108], R6 ;  /* 0x0021080601007387 */ /* 0x0003e40000100a00 */
[----:B-1----:R-:W-:Y:S02]  /*7ec50*/  HMMA.1688.F32.TF32 R4, R232, R98, R136 ;  /* 0x00000062e804723c */ /* 0x002fe40000081088 */
[----:B------:R-:W-:-:S12]  /*7ec60*/  STL.64 [R1+0x6908], R102 ;  /* 0x0069086601007387 */ /* 0x000fd80000100a00 */
[----:B------:R-:W-:Y:S04]  /*7ec70*/  STL.64 [R1+0x20f0], R104 ;  /* 0x0020f06801007387 */ /* 0x000fe80000100a00 */
[----:B------:R-:W-:Y:S04]  /*7ec80*/  STL.64 [R1+0x20f8], R106 ;  /* 0x0020f86a01007387 */ /* 0x000fe80000100a00 */
[----:B------:R1:W-:Y:S04]  /*7ec90*/  STL.64 [R1+0x6900], R98 ;  /* 0x0069006201007387 */ /* 0x0003e80000100a00 */
[----:B------:R-:W-:Y:S01]  /*7eca0*/  STL.64 [R1+0x20e0], R4 ;  /* 0x0020e00401007387 */ /* 0x000fe20000100a00 */
[C---:B-1----:R-:W-:Y:S03]  /*7ecb0*/  HMMA.1688.F32.TF32 R96, R232.reuse, R94, R228 ;  /* 0x0000005ee860723c */ /* 0x042fe600000810e4 */
[----:B------:R1:W-:Y:S03]  /*7ecc0*/  STL.64 [R1+0x20e8], R6 ;  /* 0x0020e80601007387 */ /* 0x0003e60000100a00 */
[----:B-1----:R-:W-:Y:S01]  /*7ecd0*/  HMMA.1688.F32.TF32 R4, R232, R90, R244 ;  /* 0x0000005ae804723c */ /* 0x002fe200000810f4 */
[----:B------:R-:W-:-:S15]  /*7ece0*/  STL.64 [R1+0x68f8], R94 ;  /* 0x0068f85e01007387 */ /* 0x000fde0000100a00 */
[----:B------:R-:W-:-:S01]  /*7ecf0*/  NOP ;  /* 0x0000000000007918 */ /* 0x000fc20000000000 */
[----:B------:R-:W-:Y:S04]  /*7ed00*/  STL.64 [R1+0x20d0], R96 ;  /* 0x0020d06001007387 */ /* 0x000fe80000100a00 */
[----:B------:R-:W-:Y:S04]  /*7ed10*/  STL.64 [R1+0x20d8], R98 ;  /* 0x0020d86201007387 */ /* 0x000fe80000100a00 */
[----:B------:R1:W-:Y:S04]  /*7ed20*/  STL.64 [R1+0x68f0], R90 ;  /* 0x0068f05a01007387 */ /* 0x0003e80000100a00 */
[----:B------:R-:W-:Y:S04]  /*7ed30*/  STL.64 [R1+0x20c0], R4 ;  /* 0x0020c00401007387 */ /* 0x000fe80000100a00 */
[----:B------:R3:W-:Y:S01]  /*7ed40*/  STL.64 [R1+0x20c8], R6 ;  /* 0x0020c80601007387 */ /* 0x0007e20000100a00 */
[C---:B-1----:R-:W-:Y:S03]  /*7ed50*/  HMMA.1688.F32.TF32 R88, R232.reuse, R86, R248 ;  /* 0x00000056e858723c */ /* 0x042fe600000810f8 */
[----:B------:R-:W4:Y:S03]  /*7ed60*/  LDL.LU R244, [R1+0x16a0] ;  /* 0x0016a00001f47983 */ /* 0x000f260000300800 */
[----:B---3--:R-:W-:-:S15]  /*7ed70*/  HMMA.1688.F32.TF32 R4, R232, R134, R240 ;  /* 0x00000086e804723c */ /* 0x008fde00000810f0 */
[----:B------:R-:W-:-:S02]  /*7ed80*/  NOP ;  /* 0x0000000000007918 */ /* 0x000fc40000000000 */
[----:B------:R-:W-:Y:S04]  /*7ed90*/  STL.64 [R1+0x20b0], R88 ;  /* 0x0020b05801007387 */ /* 0x000fe80000100a00 */
[----:B------:R-:W-:Y:S04]  /*7eda0*/  STL.64 [R1+0x20b8], R90 ;  /* 0x0020b85a01007387 */ /* 0x000fe80000100a00 */
[----:B------:R-:W-:Y:S04]  /*7edb0*/  STL.64 [R1+0x20a0], R4 ;  /* 0x0020a00401007387 */ /* 0x000fe80000100a00 */
[----:B------:R1:W-:Y:S04]  /*7edc0*/  STL.64 [R1+0x20a8], R6 ;  /* 0x0020a80601007387 */ /* 0x0003e80000100a00 */
        /* <DEDUP_REMOVED lines=55> */
[----:B------:R-:W1:Y:S04]  /*7f140*/  LDL.LU R240, [R1+0x17f0] ;  /* 0x0017f00001f07983 */ /* 0x000e680000300800 */
[----:B------:R-:W1:Y:S04]  /*7f150*/  LDL.LU R241, [R1+0x17f4] ;  /* 0x0017f40001f17983 */ /* 0x000e680000300800 */
[----:B------:R-:W1:Y:S04]  /*7f160*/  LDL.LU R242, [R1+0x17f8] ;  /* 0x0017f80001f27983 */ /* 0x000e680000300800 */
[----:B------:R-:W1:Y:S04]  /*7f170*/  LDL.LU R243, [R1+0x17fc] ;  /* 0x0017fc0001f37983 */ /* 0x000e680000300800 */
        /* <DEDUP_REMOVED lines=32> */
[----:B-1----:R-:W-:Y:S03]  /*7f380*/  HMMA.1688.F32.TF32 R4, R232, R130, R240 ;  /* 0x00000082e804723c */ /* 0x002fe600000810f0 */
[----:B------:R-:W3:-:S15]  /*7f390*/  LDL.LU R240, [R1+0x1680] ;  /* 0x0016800001f07983 */ /* 0x000ede0000300800 */
[----:B------:R-:W-:-:S05]  /*7f3a0*/  NOP ;  /* 0x0000000000007918 */ /* 0x000fca0000000000 */
[----:B------:R-:W-:Y:S04]  /*7f3b0*/  STL.64 [R1+0x2090], R4 ;  /* 0x0020900401007387 */ /* 0x000fe80000100a00 */
[----:B------:R4:W-:Y:S04]  /*7f3c0*/  STL.64 [R1+0x2098], R6 ;  /* 0x0020980601007387 */ /* 0x0009e80000100a00 */
[----:B------:R-:W3:Y:S04]  /*7f3d0*/  LDL.LU R241, [R1+0x1684] ;  /* 0x0016840001f17983 */ /* 0x000ee80000300800 */
[----:B------:R-:W3:Y:S04]  /*7f3e0*/  LDL.LU R242, [R1+0x1688] ;  /* 0x0016880001f27983 */ /* 0x000ee80000300800 */
[----:B------:R-:W3:Y:S01]  /*7f3f0*/  LDL.LU R243, [R1+0x168c] ;  /* 0x00168c0001f37983 */ /* 0x000ee20000300800 */
[C---:B----4-:R-:W-:Y:S06]  /*7f400*/  HMMA.1688.F32.TF32 R4, R232.reuse, R126, R216 ;  /* 0x0000007ee804723c */ /* 0x050fec00000810d8 */
[C---:B--2---:R-:W-:Y:S06]  /*7f410*/  HMMA.1688.F32.TF32 R88, R232.reuse, R118, R208 ;  /* 0x00000076e858723c */ /* 0x044fec00000810d0 */
[C---:B---3--:R-:W-:Y:S11]  /*7f420*/  HMMA.1688.F32.TF32 R92, R232.reuse, R122, R212 ;  /* 0x0000007ae85c723c */ /* 0x048ff600000810d4 */
[----:B------:R-:W-:Y:S04]  /*7f430*/  STL.64 [R1+0x2bd0], R4 ;  /* 0x002bd00401007387 */ /* 0x000fe80000100a00 */
[----:B------:R1:W-:Y:S02]  /*7f440*/  STL.64 [R1+0x2bd8], R6 ;  /* 0x002bd80601007387 */ /* 0x0003e40000100a00 */
[C---:B-1----:R-:W-:Y:S06]  /*7f450*/  HMMA.1688.F32.TF32 R4, R232.reuse, R82, R204 ;  /* 0x00000052e804723c */ /* 0x042fec00000810cc */
[----:B------:R-:W-:Y:S04]  /*7f460*/  STL.64 [R1+0x2bc0], R92 ;  /* 0x002bc05c01007387 */ /* 0x000fe80000100a00 */
[----:B------:R1:W-:Y:S04]  /*7f470*/  STL.64 [R1+0x2bc8], R94 ;  /* 0x002bc85e01007387 */ /* 0x0003e80000100a00 */
[----:B------:R-:W-:Y:S04]  /*7f480*/  STL.64 [R1+0x2bb0], R88 ;  /* 0x002bb05801007387 */ /* 0x000fe80000100a00 */
[----:B------:R2:W-:Y:S01]  /*7f490*/  STL.64 [R1+0x2bb8], R90 ;  /* 0x002bb85a01007387 */ /* 0x0005e20000100a00 */
[C---:B-1----:R-:W-:Y:S04]  /*7f4a0*/  HMMA.1688.F32.TF32 R92, R232.reuse, R78, R200 ;  /* 0x0000004ee85c723c */ /* 0x042fe800000810c8 */
[----:B------:R-:W-:Y:S02]  /*7f4b0*/  STL.64 [R1+0x2ba0], R4 ;  /* 0x002ba00401007387 */ /* 0x000fe40000100a00 */
[C---:B--2---:R-:W-:Y:S02]  /*7f4c0*/  HMMA.1688.F32.TF32 R88, R232.reuse, R14, R196 ;  /* 0x0000000ee858723c */ /* 0x044fe400000810c4 */
[----:B------:R1:W-:Y:S04]  /*7f4d0*/  STL.64 [R1+0x2ba8], R6 ;  /* 0x002ba80601007387 */ /* 0x0003e80000100a00 */
[C---:B-1----:R-:W-:Y:S11]  /*7f4e0*/  HMMA.1688.F32.TF32 R4, R232.reuse, R10, R192 ;  /* 0x0000000ae804723c */ /* 0x042ff600000810c0 */
[----:B------:R-:W-:Y:S04]  /*7f4f0*/  STL.64 [R1+0x2b90], R92 ;  /* 0x002b905c01007387 */ /* 0x000fe80000100a00 */
[----:B------:R1:W-:Y:S04]  /*7f500*/  STL.64 [R1+0x2b98], R94 ;  /* 0x002b985e01007387 */ /* 0x0003e80000100a00 */
[----:B------:R-:W-:Y:S04]  /*7f510*/  STL.64 [R1+0x2b80], R88 ;  /* 0x002b805801007387 */ /* 0x000fe80000100a00 */
[----:B------:R2:W-:Y:S01]  /*7f520*/  STL.64 [R1+0x2b88], R90 ;  /* 0x002b885a01007387 */ /* 0x0005e20000100a00 */
[C---:B-1----:R-:W-:Y:S03]  /*7f530*/  HMMA.1688.F32.TF32 R92, R232.reuse, R74, R188 ;  /* 0x0000004ae85c723c */ /* 0x042fe600000810bc */
[----:B------:R-:W-:Y:S03]  /*7f540*/  STL.64 [R1+0x2b70], R4 ;  /* 0x002b700401007387 */ /* 0x000fe60000100a00 */
[C---:B--2---:R-:W-:Y:S01]  /*7f550*/  HMMA.1688.F32.TF32 R88, R232.reuse, R70, R180 ;  /* 0x00000046e858723c */ /* 0x044fe200000810b4 */
[----:B------:R1:W-:Y:S05]  /*7f560*/  STL.64 [R1+0x2b78], R6 ;  /* 0x002b780601007387 */ /* 0x0003ea0000100a00 */
        /* <DEDUP_REMOVED lines=36> */
[----:B-1----:R-:W-:Y:S11]  /*7f7b0*/  HMMA.1688.F32.TF32 R4, R232, R18, R248 ;  /* 0x00000012e804723c */ /* 0x002ff600000810f8 */
[----:B------:R-:W-:Y:S04]  /*7f7c0*/  STL.64 [R1+0x2aa0], R92 ;  /* 0x002aa05c01007387 */ /* 0x000fe80000100a00 */
[----:B------:R-:W-:Y:S04]  /*7f7d0*/  STL.64 [R1+0x2aa8], R94 ;  /* 0x002aa85e01007387 */ /* 0x000fe80000100a00 */
[----:B------:R-:W-:Y:S04]  /*7f7e0*/  STL.64 [R1+0x2a90], R88 ;  /* 0x002a905801007387 */ /* 0x000fe80000100a00 */
[----:B------:R-:W-:Y:S04]  /*7f7f0*/  STL.64 [R1+0x2a98], R90 ;  /* 0x002a985a01007387 */ /* 0x000fe80000100a00 */
[----:B------:R-:W-:Y:S04]  /*7f800*/  LDS R232, [R186+UR7+0x42100] ;  /* 0x04210007bae87984 */ /* 0x000fe80008000800 */
[----:B------:R-:W-:Y:S04]  /*7f810*/  LDS R234, [R186+UR7+0x43100] ;  /* 0x04310007baea7984 */ /* 0x000fe80008000800 */
[----:B------:R-:W-:Y:S04]  /*7f820*/  STL.64 [R1+0x2080], R4 ;  /* 0x0020800401007387 */ /* 0x000fe80000100a00 */
[----:B------:R1:W-:Y:S04]  /*7f830*/  STL.64 [R1+0x2088], R6 ;  /* 0x0020880601007387 */ /* 0x0003e80000100a00 */
[----:B------:R-:W2:Y:S04]  /*7f840*/  LDL.LU R248, [R1+0x14a0] ;  /* 0x0014a00001f87983 */ /* 0x000ea80000300800 */
[----:B------:R-:W-:Y:S01]  /*7f850*/  LDS R233, [R187+UR7+0x42100] ;  /* 0x04210007bbe97984 */ /* 0x000fe20008000800 */
[----:B-1----:R-:W-:Y:S03]  /*7f860*/  HMMA.1688.F32.TF32 R4, R236, R114, R240 ;  /* 0x00000072ec04723c */ /* 0x002fe600000810f0 */
[----:B------:R-:W1:-:S15]  /*7f870*/  LDS R235, [R187+UR7+0x43100] ;  /* 0x04310007bbeb7984 */ /* 0x000e5e0008000800 */
[----:B------:R-:W-:-:S05]  /*7f880*/  NOP ;  /* 0x0000000000007918 */ /* 0x000fca0000000000 */
[----:B------:R3:W-:Y:S04]  /*7f890*/  STL.64 [R1+0x2a80], R4 ;  /* 0x002a800401007387 */ /* 0x0007e80000100a00 */
[----:B------:R4:W-:Y:S04]  /*7f8a0*/  STL.64 [R1+0x2a88], R6 ;  /* 0x002a880601007387 */ /* 0x0009e80000100a00 */
        /* <DEDUP_REMOVED lines=71> */
[----:B---3--:R-:W3:Y:S04]  /*7fd20*/  LDL.LU R4, [R1+0x1620] ;  /* 0x0016200001047983 */ /* 0x008ee80000300800 */
[----:B------:R-:W3:Y:S04]  /*7fd30*/  LDL.LU R5, [R1+0x1624] ;  /* 0x0016240001057983 */ /* 0x000ee80000300800 */
[----:B----4-:R-:W3:Y:S04]  /*7fd40*/  LDL.LU R6, [R1+0x1628] ;  /* 0x0016280001067983 */ /* 0x010ee80000300800 */
[----:B------:R-:W3:Y:S04]  /*7fd50*/  LDL.LU R7, [R1+0x162c] ;  /* 0x00162c0001077983 */ /* 0x000ee80000300800 */
[----:B------:R-:W4:Y:S04]  /*7fd60*/  LDL.LU R88, [R1+0x1630] ;  /* 0x0016300001587983 */ /* 0x000f280000300800 */
[----:B------:R-:W4:Y:S04]  /*7fd70*/  LDL.LU R89, [R1+0x1634] ;  /* 0x0016340001597983 */ /* 0x000f280000300800 */
[----:B------:R-:W4:Y:S04]  /*7fd80*/  LDL.LU R90, [R1+0x1638] ;  /* 0x00163800015a7983 */ /* 0x000f280000300800 */
[----:B------:R-:W4:Y:S04]  /*7fd90*/  LDL.LU R91, [R1+0x163c] ;  /* 0x00163c00015b7983 */ /* 0x000f280000300800 */
        /* <DEDUP_REMOVED lines=44> */
[----:B----4-:R-:W-:-:S15]  /*80060*/  HMMA.1688.F32.TF32 R104, R236, R110, R104 ;  /* 0x0000006eec68723c */ /* 0x010fde0000081068 */
[----:B------:R-:W-:-:S08]  /*80070*/  NOP ;  /* 0x0000000000007918 */ /* 0x000fd00000000000 */
[----:B------:R-:W-:Y:S04]  /*80080*/  STL.64 [R1+0x2a70], R104 ;  /* 0x002a706801007387 */ /* 0x000fe80000100a00 */
[----:B------:R4:W-:Y:S04]  /*80090*/  STL.64 [R1+0x2a78], R106 ;  /* 0x002a786a01007387 */ /* 0x0009e80000100a00 */
[----:B----4-:R-:W3:Y:S02]  /*800a0*/  LDL.LU.64 R106, [R1+0x6910] ;  /* 0x00691000016a7983 */ /* 0x010ee40000300a00 */
[----:B---3--:R-:W-:-:S15]  /*800b0*/  HMMA.1688.F32.TF32 R100, R236, R106, R100 ;  /* 0x0000006aec64723c */ /* 0x008fde0000081064 */
[----:B------:R-:W-:-:S08]  /*800c0*/  NOP ;  /* 0x0000000000007918 */ /* 0x000fd00000000000 */
[----:B------:R-:W-:Y:S04]  /*800d0*/  STL.64 [R1+0x2a60], R100 ;  /* 0x002a606401007387 */ /* 0x000fe80000100a00 */
[----:B------:R3:W-:Y:S04]  /*800e0*/  STL.64 [R1+0x2a68], R102 ;  /* 0x002a686601007387 */ /* 0x0007e80000100a00 */
[----:B---3--:R-:W2:Y:S02]  /*800f0*/  LDL.LU.64 R102, [R1+0x6908] ;  /* 0x0069080001667983 */ /* 0x008ea40000300a00 */
[----:B--2---:R-:W-:-:S15]  /*80100*/  HMMA.1688.F32.TF32 R96, R236, R102, R96 ;  /* 0x00000066ec60723c */ /* 0x004fde0000081060 */
[----:B------:R-:W-:-:S08]  /*80110*/  NOP ;  /* 0x0000000000007918 */ /* 0x000fd00000000000 */
[----:B------:R-:W-:Y:S04]  /*80120*/  STL.64 [R1+0x2a50], R96 ;  /* 0x002a506001007387 */ /* 0x000fe80000100a00 */
[----:B------:R2:W-:Y:S04]  /*80130*/  STL.64 [R1+0x2a58], R98 ;  /* 0x002a586201007387 */ /* 0x0005e80000100a00 */
[----:B--2---:R-:W2:Y:S02]  /*80140*/  LDL.LU.64 R98, [R1+0x6900] ;  /* 0x0069000001627983 */ /* 0x004ea40000300a00 */
        /* <DEDUP_REMOVED lines=9> */
[----:B--2---:R-:W2:Y:S01]  /*801e0*/  LDL.LU.64 R90, [R1+0x68f0] ;  /* 0x0068f000015a7983 */ /* 0x004ea20000300a00 */
[C---:B------:R-:W-:Y:S06]  /*801f0*/  HMMA.1688.F32.TF32 R220, R236.reuse, R134, R220 ;  /* 0x00000086ecdc723c */ /* 0x040fec00000810dc */
        /* <DEDUP_REMOVED lines=13> */
[----:B--2---:R-:W-:-:S15]  /*802d0*/  HMMA.1688.F32.TF32 R4, R236, R90, R4 ;  /* 0x0000005aec04723c */ /* 0x004fde0000081004 */
[----:B------:R-:W-:-:S08]  /*802e0*/  NOP ;  /* 0x0000000000007918 */ /* 0x000fd00000000000 */
[----:B------:R-:W-:Y:S04]  /*802f0*/  STL.64 [R1+0x2a20], R4 ;  /* 0x002a200401007387 */ /* 0x000fe80000100a00 */
[----:B------:R2:W-:Y:S02]  /*80300*/  STL.64 [R1+0x2a28], R6 ;  /* 0x002a280601007387 */ /* 0x0005e40000100a00 */
[----:B--2---:R-:W-:-:S15]  /*80310*/  HMMA.1688.F32.TF32 R4, R236, R86, R224 ;  /* 0x00000056ec04723c */ /* 0x004fde00000810e0 */
[----:B------:R-:W-:-:S08]  /*80320*/  NOP ;  /* 0x0000000000007918 */ /* 0x000fd00000000000 */
[----:B------:R-:W-:Y:S04]  /*80330*/  STL.64 [R1+0x2a10], R4 ;  /* 0x002a100401007387 */ /* 0x000fe80000100a00 */
[----:B------:R2:W-:Y:S02]  /*80340*/  STL.64 [R1+0x2a18], R6 ;  /* 0x002a180601007387 */ /* 0x0005e40000100a00 */
[C---:B--2---:R-:W-:Y:S02]  /*80350*/  HMMA.1688.F32.TF32 R4, R236.reuse, R126, R212 ;  /* 0x0000007eec04723c */ /* 0x044fe400000810d4 */
[----:B------:R-:W-:Y:S04]  /*80360*/  STL.64 [R1+0x2a00], R220 ;  /* 0x002a00dc01007387 */ /* 0x000fe80000100a00 */
[----:B------:R-:W-:Y:S04]  /*80370*/  STL.64 [R1+0x2a08], R222 ;  /* 0x002a08de01007387 */ /* 0x000fe80000100a00 */
[----:B------:R-:W-:Y:S04]  /*80380*/  STL.64 [R1+0x29f0], R216 ;  /* 0x0029f0d801007387 */ /* 0x000fe80000100a00 */
[----:B------:R-:W-:Y:S09]  /*80390*/  STL.64 [R1+0x29f8], R218 ;  /* 0x0029f8da01007387 */ /* 0x000ff20000100a00 */
        /* <DEDUP_REMOVED lines=39> */
[----:B------:R2:W-:Y:S04]  /*80610*/  STL.64 [R1+0x28e8], R142 ;  /* 0x0028e88e01007387 */ /* 0x0005e80000100a00 */
[----:B------:R-:W-:Y:S04]  /*80620*/  STL.64 [R1+0x28d0], R136 ;  /* 0x0028d08801007387 */ /* 0x000fe80000100a00 */
[----:B------:R3:W-:Y:S01]  /*80630*/  STL.64 [R1+0x28d8], R138 ;  /* 0x0028d88a01007387 */ /* 0x0007e20000100a00 */
[C---:B--2---:R-:W-:Y:S08]  /*80640*/  HMMA.1688.F32.TF32 R140, R236.reuse, R26, R244 ;  /* 0x0000001aec8c723c */ /* 0x044ff000000810f4 */
[----:B------:R-:W-:Y:S01]  /*80650*/  STL.64 [R1+0x28c0], R4 ;  /* 0x0028c00401007387 */ /* 0x000fe20000100a00 */
[C---:B---3--:R-:W-:Y:S03]  /*80660*/  HMMA.1688.F32.TF32 R136, R236.reuse, R22, R248 ;  /* 0x00000016ec88723c */ /* 0x048fe600000810f8 */
[----:B------:R2:W-:Y:S03]  /*80670*/  STL.64 [R1+0x28c8], R6 ;  /* 0x0028c80601007387 */ /* 0x0005e60000100a00 */
[----:B--2---:R-:W-:Y:S08]  /*80680*/  HMMA.1688.F32.TF32 R4, R236, R18, R240 ;  /* 0x00000012ec04723c */ /* 0x004ff000000810f0 */
[----:B------:R2:W-:Y:S04]  /*80690*/  STL.64 [R1+0x28b0], R140 ;  /* 0x0028b08c01007387 */ /* 0x0005e80000100a00 */
[----:B------:R3:W-:Y:S04]  /*806a0*/  STL.64 [R1+0x28b8], R142 ;  /* 0x0028b88e01007387 */ /* 0x0007e80000100a00 */
[----:B------:R-:W4:Y:S04]  /*806b0*/  LDL.LU R248, [R1+0x1300] ;  /* 0x0013000001f87983 */ /* 0x000f280000300800 */
[----:B------:R-:W-:Y:S04]  /*806c0*/  STL.64 [R1+0x28a0], R136 ;  /* 0x0028a08801007387 */ /* 0x000fe80000100a00 */
[----:B------:R-:W-:Y:S04]  /*806d0*/  STL.64 [R1+0x28a8], R138 ;  /* 0x0028a88a01007387 */ /* 0x000fe80000100a00 */
[----:B------:R-:W-:Y:S04]  /*806e0*/  LDS R237, [R163+UR7+0x42180] ;  /* 0x04218007a3ed7984 */ /* 0x000fe80008000800 */
        /* <DEDUP_REMOVED lines=69> */
[----:B-1----:R-:W2:Y:S04]  /*80b40*/  LDL.LU R4, [R1+0x1480] ;  /* 0x0014800001047983 */ /* 0x002ea80000300800 */
        /* <DEDUP_REMOVED lines=35> */
[----:B------:R-:W-:Y:S04]  /*80d80*/  LDS R239, [R163+UR7+0x43180] ;  /* 0x04318007a3ef7984 */ /* 0x000fe80008000800 */
[----:B------:R-:W-:Y:S04]  /*80d90*/  LDS R236, [R0+UR7+0x42180] ;  /* 0x0421800700ec7984 */ /* 0x000fe80008000800 */
[----:B------:R-:W1:Y:S01]  /*80da0*/  LDS R238, [R0+UR7+0x43180] ;  /* 0x0431800700ee7984 */ /* 0x000e620008000800 */
[C---:B----4-:R-:W-:Y:S06]  /*80db0*/  HMMA.1688.F32.TF32 R196, R232.reuse, R134, R196 ;  /* 0x00000086e8c4723c */ /* 0x050fec00000810c4 */
[C---:B---3--:R-:W-:Y:S06]  /*80dc0*/  HMMA.1688.F32.TF32 R208, R232.reuse, R94, R208 ;  /* 0x0000005ee8d0723c */ /* 0x048fec00000810d0 */
[C---:B--2---:R-:W-:Y:S06]  /*80dd0*/  HMMA.1688.F32.TF32 R212, R232.reuse, R98, R212 ;  /* 0x00000062e8d4723c */ /* 0x044fec00000810d4 */
[C---:B------:R-:W-:Y:S06]  /*80de0*/  HMMA.1688.F32.TF32 R4, R232.reuse, R114, R4 ;  /* 0x00000072e804723c */ /* 0x040fec0000081004 */
[C---:B------:R-:W-:Y:S06]  /*80df0*/  HMMA.1688.F32.TF32 R224, R232.reuse, R110, R224 ;  /* 0x0000006ee8e0723c */ /* 0x040fec00000810e0 */
[C---:B------:R-:W-:Y:S11]  /*80e00*/  HMMA.1688.F32.TF32 R220, R232.reuse, R106, R220 ;  /* 0x0000006ae8dc723c */ /* 0x040ff600000810dc */
        /* <DEDUP_REMOVED lines=11> */
[----:B------:R-:W-:Y:S01]  /*80ec0*/  STL.64 [R1+0x2028], R214 ;  /* 0x002028d601007387 */ /* 0x000fe20000100a00 */
[C---:B------:R-:W-:Y:S03]  /*80ed0*/  HMMA.1688.F32.TF32 R200, R232.reuse, R86, R200 ;  /* 0x00000056e8c8723c */ /* 0x040fe600000810c8 */
        /* <DEDUP_REMOVED lines=12> */
[----:B------:R2:W-:Y:S04]  /*80fa0*/  STL [R1+0x68e8], R163 ;  /* 0x0068e8a301007387 */ /* 0x0005e80000100800 */
[C---:B------:R-:W-:Y:S06]  /*80fb0*/  HMMA.1688.F32.TF32 R180, R232.reuse, R122, R180 ;  /* 0x0000007ae8b4723c */ /* 0x040fec00000810b4 */
[C---:B--2---:R-:W-:Y:S11]  /*80fc0*/  HMMA.1688.F32.TF32 R160, R232.reuse, R118, R176 ;  /* 0x00000076e8a0723c */ /* 0x044ff600000810b0 */
[----:B------:R-:W-:Y:S04]  /*80fd0*/  STL.64 [R1+0x2890], R4 ;  /* 0x0028900401007387 */ /* 0x000fe80000100a00 */
[----:B------:R2:W-:Y:S02]  /*80fe0*/  STL.64 [R1+0x2898], R6 ;  /* 0x0028980601007387 */ /* 0x0005e40000100a00 */
[C---:B--2---:R-:W-:Y:S02]  /*80ff0*/  HMMA.1688.F32.TF32 R4, R232.reuse, R82, R172 ;  /* 0x00000052e804723c */ /* 0x044fe400000810ac */
[----:B------:R-:W-:Y:S04]  /*81000*/  STL.64 [R1+0x2880], R180 ;  /* 0x002880b401007387 */ /* 0x000fe80000100a00 */
[----:B------:R-:W-:Y:S01]  /*81010*/  STL.64 [R1+0x2888], R182 ;  /* 0x002888b601007387 */ /* 0x000fe20000100a00 */
[C---:B------:R-:W-:Y:S03]  /*81020*/  HMMA.1688.F32.TF32 R168, R232.reuse, R78, R168 ;  /* 0x0000004ee8a8723c */ /* 0x040fe600000810a8 */
[----:B------:R-:W-:Y:S04]  /*81030*/  STL.64 [R1+0x2870], R160 ;  /* 0x002870a001007387 */ /* 0x000fe80000100a00 */
[----:B------:R2:W-:Y:S09]  /*81040*/  STL.64 [R1+0x2878], R162 ;  /* 0x002878a201007387 */ /* 0x0005f20000100a00 */
[----:B------:R-:W-:Y:S01]  /*81050*/  STL.64 [R1+0x2860], R4 ;  /* 0x0028600401007387 */ /* 0x000fe20000100a00 */
[C---:B--2---:R-:W-:Y:S03]  /*81060*/  HMMA.1688.F32.TF32 R160, R232.reuse, R14, R164 ;  /* 0x0000000ee8a0723c */ /* 0x044fe600000810a4 */
[----:B------:R2:W-:Y:S03]  /*81070*/  STL.64 [R1+0x2868], R6 ;  /* 0x0028680601007387 */ /* 0x0005e60000100a00 */
[C---:B--2---:R-:W-:Y:S01]  /*81080*/  HMMA.1688.F32.TF32 R4, R232.reuse, R10, R156 ;  /* 0x0000000ae804723c */ /* 0x044fe2000008109c */
        /* <DEDUP_REMOVED lines=8> */
[C---:B--2---:R-:W-:Y:S02]  /*81110*/  HMMA.1688.F32.TF32 R4, R232.reuse, R66, R144 ;  /* 0x00000042e804723c */ /* 0x044fe40000081090 */
        /* <DEDUP_REMOVED lines=133> */
[----:B---3--:R-:W-:Y:S06]  /*81970*/  HMMA.1688.F32.TF32 R180, R236, R90, R180 ;  /* 0x0000005aecb4723c */ /* 0x008fec00000810b4 */
        /* <DEDUP_REMOVED lines=8> */
[----:B------:R1:W-:Y:S04]  /*81a00*/  STL.64 [R1+0x2788], R162 ;  /* 0x002788a201007387 */ /* 0x0003e80000100a00 */
[----:B------:R-:W-:Y:S04]  /*81a10*/  STL.64 [R1+0x2770], R4 ;  /* 0x0027700401007387 */ /* 0x000fe80000100a00 */
[----:B------:R2:W-:Y:S01]  /*81a20*/  STL.64 [R1+0x2778], R6 ;  /* 0x0027780601007387 */ /* 0x0005e20000100a00 */
[C---:B-1----:R-:W-:Y:S06]  /*81a30*/  HMMA.1688.F32.TF32 R160, R232.reuse, R22, R216 ;  /* 0x00000016e8a0723c */ /* 0x042fec00000810d8 */
[----:B--2---:R-:W-:Y:S01]  /*81a40*/  HMMA.1688.F32.TF32 R4, R232, R18, R212 ;  /* 0x00000012e804723c */ /* 0x004fe200000810d4 */
[----:B------:R-:W-:Y:S04]  /*81a50*/  STL.64 [R1+0x2760], R220 ;  /* 0x002760dc01007387 */ /* 0x000fe80000100a00 */
[----:B------:R-:W-:Y:S01]  /*81a60*/  STL.64 [R1+0x2768], R222 ;  /* 0x002768de01007387 */ /* 0x000fe20000100a00 */
[C---:B------:R-:W-:Y:S03]  /*81a70*/  HMMA.1688.F32.TF32 R208, R236.reuse, R114, R208 ;  /* 0x00000072ecd0723c */ /* 0x040fe600000810d0 */
[----:B------:R-:W-:Y:S03]  /*81a80*/  LDS R232, [R186+UR7+0x42180] ;  /* 0x04218007bae87984 */ /* 0x000fe60008000800 */
[C---:B------:R-:W-:Y:S01]  /*81a90*/  HMMA.1688.F32.TF32 R196, R236.reuse, R102, R196 ;  /* 0x00000066ecc4723c */ /* 0x040fe200000810c4 */
[----:B------:R-:W-:Y:S04]  /*81aa0*/  LDS R234, [R186+UR7+0x43180] ;  /* 0x04318007baea7984 */ /* 0x000fe80008000800 */
[----:B------:R-:W-:Y:S04]  /*81ab0*/  STL.64 [R1+0x2750], R160 ;  /* 0x002750a001007387 */ /* 0x000fe80000100a00 */
[----:B------:R1:W-:Y:S04]  /*81ac0*/  STL.64 [R1+0x2758], R162 ;  /* 0x002758a201007387 */ /* 0x0003e80000100a00 */
[----:B------:R-:W-:Y:S04]  /*81ad0*/  STL.64 [R1+0x1fc0], R4 ;  /* 0x001fc00401007387 */ /* 0x000fe80000100a00 */
[----:B------:R2:W-:Y:S01]  /*81ae0*/  STL.64 [R1+0x1fc8], R6 ;  /* 0x001fc80601007387 */ /* 0x0005e20000100a00 */
[C---:B-1----:R-:W-:Y:S03]  /*81af0*/  HMMA.1688.F32.TF32 R160, R236.reuse, R110, R204 ;  /* 0x0000006eeca0723c */ /* 0x042fe600000810cc */
[----:B------:R-:W-:Y:S04]  /*81b00*/  LDS R233, [R187+UR7+0x42180] ;  /* 0x04218007bbe97984 */ /* 0x000fe80008000800 */
[----:B------:R-:W1:Y:S01]  /*81b10*/  LDS R235, [R187+UR7+0x43180] ;  /* 0x04318007bbeb7984 */ /* 0x000e620008000800 */
[C---:B--2---:R-:W-:Y:S03]  /*81b20*/  HMMA.1688.F32.TF32 R4, R236.reuse, R106, R200 ;  /* 0x0000006aec04723c */ /* 0x044fe600000810c8 */
[----:B------:R-:W-:Y:S04]  /*81b30*/  STL.64 [R1+0x2740], R208 ;  /* 0x002740d001007387 */ /* 0x000fe80000100a00 */
[----:B------:R-:W-:Y:S08]  /*81b40*/  STL.64 [R1+0x2748], R210 ;  /* 0x002748d201007387 */ /* 0x000ff00000100a00 */
[----:B------:R-:W-:Y:S04]  /*81b50*/  STL.64 [R1+0x2730], R160 ;  /* 0x002730a001007387 */ /* 0x000fe80000100a00 */
[----:B------:R2:W-:Y:S04]  /*81b60*/  STL.64 [R1+0x2738], R162 ;  /* 0x002738a201007387 */ /* 0x0005e80000100a00 */
[----:B------:R-:W-:Y:S04]  /*81b70*/  STL.64 [R1+0x2720], R4 ;  /* 0x0027200401007387 */ /* 0x000fe80000100a00 */
[----:B------:R3:W-:Y:S01]  /*81b80*/  STL.64 [R1+0x2728], R6 ;  /* 0x0027280601007387 */ /* 0x0007e20000100a00 */
[C---:B--2---:R-:W-:Y:S06]  /*81b90*/  HMMA.1688.F32.TF32 R160, R236.reuse, R98, R192 ;  /* 0x00000062eca0723c */ /* 0x044fec00000810c0 */
[----:B---3--:R-:W-:Y:S01]  /*81ba0*/  HMMA.1688.F32.TF32 R4, R236, R94, R188 ;  /* 0x0000005eec04723c */ /* 0x008fe200000810bc */
[----:B------:R-:W-:Y:S04]  /*81bb0*/  STL.64 [R1+0x2710], R196 ;  /* 0x002710c401007387 */ /* 0x000fe80000100a00 */
[----:B------:R-:W-:-:S12]  /*81bc0*/  STL.64 [R1+0x2718], R198 ;  /* 0x002718c601007387 */ /* 0x000fd80000100a00 */
        /* <DEDUP_REMOVED lines=13> */
[C---:B---3--:R-:W-:Y:S01]  /*81ca0*/  HMMA.1688.F32.TF32 R4, R236.reuse, R122, R156 ;  /* 0x0000007aec04723c */ /* 0x048fe2000008109c */
[----:B------:R-:W-:Y:S04]  /*81cb0*/  STL.64 [R1+0x26b0], R168 ;  /* 0x0026b0a801007387 */ /* 0x000fe80000100a00 */
[----:B------:R-:W-:Y:S01]  /*81cc0*/  STL.64 [R1+0x26b8], R170 ;  /* 0x0026b8aa01007387 */ /* 0x000fe20000100a00 */
[C---:B------:R-:W-:Y:S06]  /*81cd0*/  HMMA.1688.F32.TF32 R152, R236.reuse, R118, R152 ;  /* 0x00000076ec98723c */ /* 0x040fec0000081098 */
[C---:B------:R-:W-:Y:S05]  /*81ce0*/  HMMA.1688.F32.TF32 R148, R236.reuse, R82, R148 ;  /* 0x00000052ec94723c */ /* 0x040fea0000081094 */
[----:B------:R-:W-:Y:S04]  /*81cf0*/  STL.64 [R1+0x26a0], R160 ;  /* 0x0026a0a001007387 */ /* 0x000fe80000100a00 */
        /* <DEDUP_REMOVED lines=21> */
[C---:B--2---:R-:W-:Y:S08]  /*81e50*/  HMMA.1688.F32.TF32 R4, R236.reuse, R62, R240 ;  /* 0x0000003eec04723c */ /* 0x044ff000000810f0 */
[----:B------:R2:W-:Y:S04]  /*81e60*/  STL.64 [R1+0x2620], R140 ;  /* 0x0026208c01007387 */ /* 0x0005e80000100a00 */
[----:B------:R3:W-:Y:S04]  /*81e70*/  STL.64 [R1+0x2628], R142 ;  /* 0x0026288e01007387 */ /* 0x0007e80000100a00 */
[----:B--2---:R-:W2:Y:S04]  /*81e80*/  LDL.LU R140, [R1+0xfa0] ;  /* 0x000fa000018c7983 */ /* 0x004ea80000300800 */
[----:B------:R-:W-:Y:S04]  /*81e90*/  STL.64 [R1+0x2610], R136 ;  /* 0x0026108801007387 */ /* 0x000fe80000100a00 */
[----:B------:R-:W-:Y:S04]  /*81ea0*/  STL.64 [R1+0x2618], R138 ;  /* 0x0026188a01007387 */ /* 0x000fe80000100a00 */
[----:B------:R4:W-:Y:S04]  /*81eb0*/  STL.64 [R1+0x2600], R4 ;  /* 0x0026000401007387 */ /* 0x0009e80000100a00 */
[----:B------:R1:W-:Y:S04]  /*81ec0*/  STL.64 [R1+0x2608], R6 ;  /* 0x0026080601007387 */ /* 0x0003e80000100a00 */
[----:B------:R-:W2:Y:S04]  /*81ed0*/  LDL.LU R141, [R1+0xfa4] ;  /* 0x000fa400018d7983 */ /* 0x000ea80000300800 */
[----:B---3--:R-:W2:Y:S04]  /*81ee0*/  LDL.LU R142, [R1+0xfa8] ;  /* 0x000fa800018e7983 */ /* 0x008ea80000300800 */
        /* <DEDUP_REMOVED lines=53> */
[----:B----4-:R-:W4:Y:S04]  /*82240*/  LDL.LU R4, [R1+0x10f0] ;  /* 0x0010f00001047983 */ /* 0x010f280000300800 */
[----:B------:R-:W4:Y:S04]  /*82250*/  LDL.LU R5, [R1+0x10f4] ;  /* 0x0010f40001057983 */ /* 0x000f280000300800 */
[----:B-1----:R-:W4:Y:S04]  /*82260*/  LDL.LU R6, [R1+0x10f8] ;  /* 0x0010f80001067983 */ /* 0x002f280000300800 */
        /* <DEDUP_REMOVED lines=48> */
[----:B------:R-:W4:Y:S01]  /*82570*/  LDL.LU R139, [R1+0xf9c] ;  /* 0x000f9c00018b7983 */ /* 0x000f220000300800 */
[C---:B--2---:R-:W-:Y:S06]  /*82580*/  HMMA.1688.F32.TF32 R240, R236.reuse, R42, R240 ;  /* 0x0000002aecf0723c */ /* 0x044fec00000810f0 */
[C---:B---3--:R-:W-:Y:S06]  /*82590*/  HMMA.1688.F32.TF32 R248, R236.reuse, R46, R248 ;  /* 0x0000002eecf8723c */ /* 0x048fec00000810f8 */
[C---:B----4-:R-:W-:Y:S06]  /*825a0*/  HMMA.1688.F32.TF32 R228, R236.reuse, R54, R228 ;  /* 0x00000036ece4723c */ /* 0x050fec00000810e4 */
[C---:B------:R-:W-:Y:S06]  /*825b0*/  HMMA.1688.F32.TF32 R160, R236.reuse, R58, R160 ;  /* 0x0000003aeca0723c */ /* 0x040fec00000810a0 */
[----:B------:R-:W-:-:S15]  /*825c0*/  HMMA.1688.F32.TF32 R244, R236, R50, R244 ;  /* 0x00000032ecf4723c */ /* 0x000fde00000810f4 */
[----:B------:R-:W-:-:S02]  /*825d0*/  NOP ;  /* 0x0000000000007918 */ /* 0x000fc40000000000 */
[----:B------:R-:W-:Y:S04]  /*825e0*/  STL.64 [R1+0x25f0], R160 ;  /* 0x0025f0a001007387 */ /* 0x000fe80000100a00 */
[----:B------:R1:W-:Y:S04]  /*825f0*/  STL.64 [R1+0x25f8], R162 ;  /* 0x0025f8a201007387 */ /* 0x0003e80000100a00 */
[----:B-1----:R-:W2:Y:S04]  /*82600*/  LDL.LU R163, [R1+0x68e8] ;  /* 0x0068e80001a37983 */ /* 0x002ea80000300800 */
[----:B------:R-:W-:Y:S04]  /*82610*/  STL.64 [R1+0x25e0], R228 ;  /* 0x0025e0e401007387 */ /* 0x000fe80000100a00 */
[----:B------:R1:W-:Y:S04]  /*82620*/  STL.64 [R1+0x25e8], R230 ;  /* 0x0025e8e601007387 */ /* 0x0003e80000100a00 */
[----:B-1----:R-:W3:Y:S04]  /*82630*/  LDL.LU.64 R230, [R1+0x68e0] ;  /* 0x0068e00001e67983 */ /* 0x002ee80000300a00 */
[----:B------:R-:W4:Y:S04]  /*82640*/  LDL.LU.64 R228, [R1+0x68d8] ;  /* 0x0068d80001e47983 */ /* 0x000f280000300a00 */
[----:B------:R-:W-:Y:S04]  /*82650*/  STL.64 [R1+0x25d0], R244 ;  /* 0x0025d0f401007387 */ /* 0x000fe80000100a00 */
[----:B------:R1:W-:Y:S04]  /*82660*/  STL.64 [R1+0x25d8], R246 ;  /* 0x0025d8f601007387 */ /* 0x0003e80000100a00 */
[----:B-1----:R-:W3:Y:S04]  /*82670*/  LDL.LU.64 R246, [R1+0x68d0] ;  /* 0x0068d00001f67983 */ /* 0x002ee80000300a00 */
        /* <DEDUP_REMOVED lines=8> */
[----:B------:R-:W3:Y:S01]  /*82700*/  LDL.LU.64 R240, [R1+0x68a8] ;  /* 0x0068a80001f07983 */ /* 0x000ee20000300a00 */
        /* <DEDUP_REMOVED lines=10> */
[----:B------:R-:W-:Y:S01]  /*827b0*/  HMMA.1688.F32.TF32 R208, R236, R18, R208 ;  /* 0x00000012ecd0723c */ /* 0x000fe200000810d0 */
[----:B------:R-:W-:Y:S04]  /*827c0*/  STL.64 [R1+0x2588], R222 ;  /* 0x002588de01007387 */ /* 0x000fe80000100a00 */
[----:B------:R-:W-:Y:S01]  /*827d0*/  LDS R236, [R0+UR7+0x42200] ;  /* 0x0422000700ec7984 */ /* 0x000fe20008000800 */
[C---:B------:R-:W-:Y:S03]  /*827e0*/  HMMA.1688.F32.TF32 R200, R232.reuse, R110, R200 ;  /* 0x0000006ee8c8723c */ /* 0x040fe600000810c8 */
[----:B------:R-:W-:Y:S04]  /*827f0*/  LDS R238, [R0+UR7+0x43200] ;  /* 0x0432000700ee7984 */ /* 0x000fe80008000800 */
        /* <DEDUP_REMOVED lines=34> */
[----:B------:R-:W-:Y:S04]  /*82a20*/  STL.64 [R1+0x1f28], R170 ;  /* 0x001f28aa01007387 */ /* 0x000fe80000100a00 */
[----:B--2---:R-:W-:Y:S04]  /*82a30*/  LDS R237, [R163+UR7+0x42200] ;  /* 0x04220007a3ed7984 */ /* 0x004fe80008000800 */
[----:B------:R-:W1:Y:S04]  /*82a40*/  LDS R239, [R163+UR7+0x43200] ;  /* 0x04320007a3ef7984 */ /* 0x000e680008000800 */
        /* <DEDUP_REMOVED lines=11> */
[----:B--2---:R-:W-:Y:S02]  /*82b00*/  HMMA.1688.F32.TF32 R4, R232, R14, R136 ;  /* 0x0000000ee804723c */ /* 0x004fe40000081088 */
[----:B------:R-:W-:Y:S04]  /*82b10*/  STL.64 [R1+0x2520], R148 ;  /* 0x0025209401007387 */ /* 0x000fe80000100a00 */
[----:B------:R-:W-:Y:S04]  /*82b20*/  STL.64 [R1+0x2528], R150 ;  /* 0x0025289601007387 */ /* 0x000fe80000100a00 */
[----:B------:R2:W-:Y:S04]  /*82b30*/  STL.64 [R1+0x2510], R144 ;  /* 0x0025109001007387 */ /* 0x0005e80000100a00 */
[----:B------:R1:W-:Y:S01]  /*82b40*/  STL.64 [R1+0x2518], R146 ;  /* 0x0025189201007387 */ /* 0x0003e20000100a00 */
[----:B----4-:R-:W-:-:S02]  /*82b50*/  IMAD.MOV.U32 R141, RZ, RZ, R243 ;  /* 0x000000ffff8d7224 */ /* 0x010fc400078e00f3 */
[----:B---3--:R-:W-:Y:S02]  /*82b60*/  IMAD.MOV.U32 R140, RZ, RZ, R241 ;  /* 0x000000ffff8c7224 */ /* 0x008fe400078e00f1 */
[----:B------:R-:W3:Y:S01]  /*82b70*/  LDL.LU R241, [R1+0x68a4] ;  /* 0x0068a40001f17983 */ /* 0x000ee20000300800 */
[----:B------:R-:W-:-:S03]  /*82b80*/  MOV R142, R240 ;  /* 0x000000f0008e7202 */ /* 0x000fc60000000f00 */
[----:B------:R4:W-:Y:S01]  /*82b90*/  STL.64 [R1+0x2500], R4 ;  /* 0x0025000401007387 */ /* 0x0009e20000100a00 */
[----:B------:R-:W-:-:S03]  /*82ba0*/  IMAD.MOV.U32 R143, RZ, RZ, R242 ;  /* 0x000000ffff8f7224 */ /* 0x000fc600078e00f2 */
[----:B------:R4:W-:Y:S04]  /*82bb0*/  STL.64 [R1+0x2508], R6 ;  /* 0x0025080601007387 */ /* 0x0009e80000100a00 */
[----:B------:R-:W4:Y:S04]  /*82bc0*/  LDL.LU R243, [R1+0x68a0] ;  /* 0x0068a00001f37983 */ /* 0x000f280000300800 */
[----:B------:R-:W4:Y:S04]  /*82bd0*/  LDL.LU R240, [R1+0x689c] ;  /* 0x00689c0001f07983 */ /* 0x000f280000300800 */
[----:B------:R-:W4:Y:S04]  /*82be0*/  LDL.LU R242, [R1+0x6898] ;  /* 0x0068980001f27983 */ /* 0x000f280000300800 */
[----:B--2---:R-:W2:Y:S04]  /*82bf0*/  LDL.LU R144, [R1+0xcc0] ;  /* 0x000cc00001907983 */ /* 0x004ea80000300800 */
[----:B------:R-:W2:Y:S04]  /*82c00*/  LDL.LU R145, [R1+0xcc4] ;  /* 0x000cc40001917983 */ /* 0x000ea80000300800 */
[----:B-1----:R-:W2:Y:S04]  /*82c10*/  LDL.LU R146, [R1+0xcc8] ;  /* 0x000cc80001927983 */ /* 0x002ea80000300800 */
[----:B------:R-:W2:Y:S01]  /*82c20*/  LDL.LU R147, [R1+0xccc] ;  /* 0x000ccc0001937983 */ /* 0x000ea20000300800 */
[----:B---3--:R-:W-:-:S02]  /*82c30*/  IMAD.MOV.U32 R151, RZ, RZ, R241 ;  /* 0x000000ffff977224 */ /* 0x008fc400078e00f1 */
[----:B----4-:R-:W-:Y:S02]  /*82c40*/  IMAD.MOV.U32 R150, RZ, RZ, R243 ;  /* 0x000000ffff967224 */ /* 0x010fe400078e00f3 */
[----:B------:R-:W-:Y:S02]  /*82c50*/  IMAD.MOV.U32 R148, RZ, RZ, R240 ;  /* 0x000000ffff947224 */ /* 0x000fe400078e00f0 */
[----:B------:R-:W3:Y:S01]  /*82c60*/  LDL.LU R240, [R1+0x6894] ;  /* 0x0068940001f07983 */ /* 0x000ee20000300800 */
[----:B------:R-:W-:-:S03]  /*82c70*/  IMAD.MOV.U32 R149, RZ, RZ, R242 ;  /* 0x000000ffff957224 */ /* 0x000fc600078e00f2 */
        /* <DEDUP_REMOVED lines=49> */
[----:B----4-:R-:W-:Y:S02]  /*82f90*/  IMAD.MOV.U32 R161, RZ, RZ, R242 ;  /* 0x000000ffffa17224 */ /* 0x010fe400078e00f2 */
[----:B--2---:R-:W-:Y:S01]  /*82fa0*/  IMAD.MOV.U32 R160, RZ, RZ, R243 ;  /* 0x000000ffffa07224 */ /* 0x004fe200078e00f3 */
[----:B------:R-:W-:Y:S02]  /*82fb0*/  MOV R162, R241 ;  /* 0x000000f100a27202 */ /* 0x000fe40000000f00 */
        /* <DEDUP_REMOVED lines=35> */
[----:B---3--:R-:W-:-:S15]  /*831f0*/  HMMA.1688.F32.TF32 R240, R232, R10, R240 ;  /* 0x0000000ae8f0723c */ /* 0x008fde00000810f0 */
[----:B------:R-:W-:-:S08]  /*83200*/  NOP ;  /* 0x0000000000007918 */ /* 0x000fd00000000000 */
[----:B------:R-:W-:Y:S04]  /*83210*/  STL.64 [R1+0x24f0], R240 ;  /* 0x0024f0f001007387 */ /* 0x000fe80000100a00 */
[----:B------:R1:W-:Y:S04]  /*83220*/  STL.64 [R1+0x24f8], R242 ;  /* 0x0024f8f201007387 */ /* 0x0003e80000100a00 */
[----:B-1----:R-:W3:Y:S04]  /*83230*/  LDL.LU.64 R242, [R1+0x6880] ;  /* 0x0068800001f27983 */ /* 0x002ee80000300a00 */
[----:B------:R-:W3:Y:S01]  /*83240*/  LDL.LU.64 R240, [R1+0x6878] ;  /* 0x0068780001f07983 */ /* 0x000ee20000300a00 */
[C---:B------:R-:W-:Y:S06]  /*83250*/  HMMA.1688.F32.TF32 R4, R232.reuse, R74, R4 ;  /* 0x0000004ae804723c */ /* 0x040fec0000081004 */
[----:B--2---:R-:W-:-:S15]  /*83260*/  HMMA.1688.F32.TF32 R224, R232, R70, R224 ;  /* 0x00000046e8e0723c */ /* 0x004fde00000810e0 */
[----:B------:R-:W-:-:S02]  /*83270*/  NOP ;  /* 0x0000000000007918 */ /* 0x000fc40000000000 */
        /* <DEDUP_REMOVED lines=9> */
[C---:B----4-:R-:W-:Y:S02]  /*83310*/  HMMA.1688.F32.TF32 R4, R232.reuse, R54, R208 ;  /* 0x00000036e804723c */ /* 0x050fe400000810d0 */
        /* <DEDUP_REMOVED lines=13> */
[----:B------:R-:W-:Y:S01]  /*833f0*/  STL.64 [R1+0x2478], R202 ;  /* 0x002478ca01007387 */ /* 0x000fe20000100a00 */
[C---:B------:R-:W-:Y:S08]  /*83400*/  HMMA.1688.F32.TF32 R188, R232.reuse, R34, R188 ;  /* 0x00000022e8bc723c */ /* 0x040ff000000810bc */
        /* <DEDUP_REMOVED lines=8> */
[----:B------:R-:W-:Y:S09]  /*83490*/  STL.64 [R1+0x2448], R190 ;  /* 0x002448be01007387 */ /* 0x000ff20000100a00 */
[----:B------:R3:W-:Y:S01]  /*834a0*/  STL.64 [R1+0x2430], R4 ;  /* 0x0024300401007387 */ /* 0x0007e20000100a00 */
[----:B------:R-:W-:-:S02]  /*834b0*/  IMAD.MOV.U32 R61, RZ, RZ, R6 ;  /* 0x000000ffff3d7224 */ /* 0x000fc400078e0006 */
[----:B------:R-:W-:Y:S01]  /*834c0*/  IMAD.MOV.U32 R60, RZ, RZ, R7 ;  /* 0x000000ffff3c7224 */ /* 0x000fe200078e0007 */
[C---:B------:R-:W-:Y:S03]  /*834d0*/  HMMA.1688.F32.TF32 R168, R236.reuse, R114, R168 ;  /* 0x00000072eca8723c */ /* 0x040fe600000810a8 */
[----:B------:R-:W-:Y:S04]  /*834e0*/  STL.64 [R1+0x2420], R176 ;  /* 0x002420b001007387 */ /* 0x000fe80000100a00 */
[----:B------:R-:W-:Y:S01]  /*834f0*/  STL.64 [R1+0x2428], R178 ;  /* 0x002428b201007387 */ /* 0x000fe20000100a00 */
[C---:B------:R-:W-:Y:S03]  /*83500*/  HMMA.1688.F32.TF32 R164, R236.reuse, R110, R164 ;  /* 0x0000006eeca4723c */ /* 0x040fe600000810a4 */
[----:B------:R-:W-:Y:S04]  /*83510*/  STL.64 [R1+0x2410], R172 ;  /* 0x002410ac01007387 */ /* 0x000fe80000100a00 */
[----:B------:R-:W-:Y:S01]  /*83520*/  STL.64 [R1+0x2418], R174 ;  /* 0x002418ae01007387 */ /* 0x000fe20000100a00 */
[C---:B------:R-:W-:Y:S06]  /*83530*/  HMMA.1688.F32.TF32 R156, R236.reuse, R102, R156 ;  /* 0x00000066ec9c723c */ /* 0x040fec000008109c */
[C---:B------:R-:W-:Y:S06]  /*83540*/  HMMA.1688.F32.TF32 R152, R236.reuse, R98, R152 ;  /* 0x00000062ec98723c */ /* 0x040fec0000081098 */
[C---:B------:R-:W-:Y:S06]  /*83550*/  HMMA.1688.F32.TF32 R144, R236.reuse, R90, R144 ;  /* 0x0000005aec90723c */ /* 0x040fec0000081090 */
[----:B------:R-:W-:Y:S06]  /*83560*/  HMMA.1688.F32.TF32 R140, R236, R86, R140 ;  /* 0x00000056ec8c723c */ /* 0x000fec000008108c */
[----:B---3--:R-:W-:Y:S01]  /*83570*/  HMMA.1688.F32.TF32 R4, R232, R18, R240 ;  /* 0x00000012e804723c */ /* 0x008fe200000810f0 */
[----:B------:R-:W-:Y:S04]  /*83580*/  LDS R232, [R186+UR7+0x42200] ;  /* 0x04220007bae87984 */ /* 0x000fe80008000800 */
[----:B------:R-:W-:Y:S04]  /*83590*/  LDS R234, [R186+UR7+0x43200] ;  /* 0x04320007baea7984 */ /* 0x000fe80008000800 */
[----:B------:R-:W-:Y:S04]  /*835a0*/  LDS R233, [R187+UR7+0x42200] ;  /* 0x04220007bbe97984 */ /* 0x000fe80008000800 */
[----:B------:R-:W1:Y:S10]  /*835b0*/  LDS R235, [R187+UR7+0x43200] ;  /* 0x04320007bbeb7984 */ /* 0x000e740008000800 */
        /* <DEDUP_REMOVED lines=17> */
[----:B------:R2:W-:Y:S04]  /*836d0*/  STL.64 [R1+0x23a0], R144 ;  /* 0x0023a09001007387 */ /* 0x0005e80000100a00 */
[----:B------:R3:W-:Y:S04]  /*836e0*/  STL.64 [R1+0x23a8], R146 ;  /* 0x0023a89201007387 */ /* 0x0007e80000100a00 */
[----:B------:R-:W4:Y:S04]  /*836f0*/  LDL.LU R148, [R1+0xba0] ;  /* 0x000ba00001947983 */ /* 0x000f280000300800 */
[----:B------:R1:W-:Y:S04]  /*83700*/  STL.64 [R1+0x2390], R140 ;  /* 0x0023908c01007387 */ /* 0x0003e80000100a00 */
[----:B------:R1:W-:Y:S05]  /*83710*/  STL.64 [R1+0x2398], R142 ;  /* 0x0023988e01007387 */ /* 0x0003ea0000100a00 */
        /* <DEDUP_REMOVED lines=78> */
[C---:B------:R-:W-:Y:S06]  /*83c00*/  HMMA.1688.F32.TF32 R208, R236.reuse, R126, R208 ;  /* 0x0000007eecd0723c */ /* 0x040fec00000810d0 */
[C---:B------:R-:W-:Y:S11]  /*83c10*/  HMMA.1688.F32.TF32 R204, R236.reuse, R122, R204 ;  /* 0x0000007aeccc723c */ /* 0x040ff600000810cc */
[----:B------:R-:W-:Y:S04]  /*83c20*/  STL.64 [R1+0x2370], R4 ;  /* 0x0023700401007387 */ /* 0x000fe80000100a00 */
[----:B------:R1:W-:Y:S02]  /*83c30*/  STL.64 [R1+0x2378], R6 ;  /* 0x0023780601007387 */ /* 0x0003e40000100a00 */
[----:B-1----:R-:W-:Y:S02]  /*83c40*/  HMMA.1688.F32.TF32 R4, R236, R118, R200 ;  /* 0x00000076ec04723c */ /* 0x002fe400000810c8 */
[----:B------:R-:W-:Y:S04]  /*83c50*/  STL.64 [R1+0x2360], R208 ;  /* 0x002360d001007387 */ /* 0x000fe80000100a00 */
[----:B------:R-:W-:-:S15]  /*83c60*/  STL.64 [R1+0x2368], R210 ;  /* 0x002368d201007387 */ /* 0x000fde0000100a00 */
[----:B------:R-:W-:-:S02]  /*83c70*/  NOP ;  /* 0x0000000000007918 */ /* 0x000fc40000000000 */
[----:B------:R-:W-:Y:S01]  /*83c80*/  STL.64 [R1+0x2340], R4 ;  /* 0x0023400401007387 */ /* 0x000fe20000100a00 */
[----:B------:R-:W-:-:S03]  /*83c90*/  IMAD.MOV.U32 R104, RZ, RZ, R7 ;  /* 0x000000ffff687224 */ /* 0x000fc600078e0007 */
[----:B------:R-:W-:Y:S04]  /*83ca0*/  STL.64 [R1+0x2350], R204 ;  /* 0x002350cc01007387 */ /* 0x000fe80000100a00 */
[----:B------:R-:W-:Y:S04]  /*83cb0*/  STL.64 [R1+0x2358], R206 ;  /* 0x002358ce01007387 */ /* 0x000fe80000100a00 */
[----:B------:R1:W-:Y:S02]  /*83cc0*/  STL [R1+0x2348], R6 ;  /* 0x0023480601007387 */ /* 0x0003e40000100800 */
[C---:B-1----:R-:W-:Y:S02]  /*83cd0*/  HMMA.1688.F32.TF32 R4, R236.reuse, R82, R196 ;  /* 0x00000052ec04723c */ /* 0x042fe400000810c4 */
[----:B------:R-:W-:Y:S04]  /*83ce0*/  STL [R1+0x64b8], R104 ;  /* 0x0064b86801007387 */ /* 0x000fe80000100800 */
        /* <DEDUP_REMOVED lines=22> */
[C---:B-1----:R-:W-:Y:S06]  /*83e50*/  HMMA.1688.F32.TF32 R4, R236.reuse, R62, R164 ;  /* 0x0000003eec04723c */ /* 0x042fec00000810a4 */
[C---:B------:R-:W-:Y:S06]  /*83e60*/  HMMA.1688.F32.TF32 R160, R236.reuse, R58, R160 ;  /* 0x0000003aeca0723c */ /* 0x040fec00000810a0 */
[----:B------:R-:W-:Y:S11]  /*83e70*/  HMMA.1688.F32.TF32 R156, R236, R54, R156 ;  /* 0x00000036ec9c723c */ /* 0x000ff6000008109c */
[----:B------:R-:W-:Y:S01]  /*83e80*/  STL.64 [R1+0x22c0], R4 ;  /* 0x0022c00401007387 */ /* 0x000fe20000100a00 */
[----:B------:R-:W-:-:S03]  /*83e90*/  IMAD.MOV.U32 R105, RZ, RZ, R7 ;  /* 0x000000ffff697224 */ /* 0x000fc600078e0007 */
[----:B------:R1:W-:Y:S02]  /*83ea0*/  STL [R1+0x22c8], R6 ;  /* 0x0022c80601007387 */ /* 0x0003e40000100800 */
[----:B-1----:R-:W-:Y:S02]  /*83eb0*/  HMMA.1688.F32.TF32 R4, R236, R50, R152 ;  /* 0x00000032ec04723c */ /* 0x002fe40000081098 */
[----:B------:R-:W-:Y:S04]  /*83ec0*/  STL.64 [R1+0x22b0], R160 ;  /* 0x0022b0a001007387 */ /* 0x000fe80000100a00 */
[----:B------:R-:W-:Y:S04]  /*83ed0*/  STL.64 [R1+0x22b8], R162 ;  /* 0x0022b8a201007387 */ /* 0x000fe80000100a00 */
[----:B------:R-:W-:Y:S04]  /*83ee0*/  STL.64 [R1+0x22a0], R156 ;  /* 0x0022a09c01007387 */ /* 0x000fe80000100a00 */
[----:B------:R-:W-:Y:S09]  /*83ef0*/  STL.64 [R1+0x22a8], R158 ;  /* 0x0022a89e01007387 */ /* 0x000ff20000100a00 */
[----:B------:R1:W-:Y:S01]  /*83f00*/  STL.64 [R1+0x2298], R6 ;  /* 0x0022980601007387 */ /* 0x0003e20000100a00 */
[----:B------:R-:W-:Y:S01]  /*83f10*/  IMAD.MOV.U32 R32, RZ, RZ, R4 ;  /* 0x000000ffff207224 */ /* 0x000fe200078e0004 */
[----:B------:R-:W-:-:S02]  /*83f20*/  MOV R33, R5 ;  /* 0x0000000500217202 */ /* 0x000fc40000000f00 */
[----:B-1----:R-:W-:-:S15]  /*83f30*/  HMMA.1688.F32.TF32 R4, R236, R46, R148 ;  /* 0x0000002eec04723c */ /* 0x002fde0000081094 */
[----:B------:R-:W-:-:S08]  /*83f40*/  NOP ;  /* 0x0000000000007918 */ /* 0x000fd00000000000 */
[----:B------:R2:W-:Y:S01]  /*83f50*/  STL.64 [R1+0x2288], R6 ;  /* 0x0022880601007387 */ /* 0x0005e20000100a00 */
[----:B------:R-:W-:Y:S02]  /*83f60*/  IMAD.MOV.U32 R36, RZ, RZ, R4 ;  /* 0x000000ffff247224 */ /* 0x000fe400078e0004 */
[----:B------:R-:W-:Y:S02]  /*83f70*/  IMAD.MOV.U32 R37, RZ, RZ, R5 ;  /* 0x000000ffff257224 */ /* 0x000fe400078e0005 */
[----:B--2---:R-:W-:-:S15]  /*83f80*/  HMMA.1688.F32.TF32 R4, R236, R42, R144 ;  /* 0x0000002aec04723c */ /* 0x004fde0000081090 */
[----:B------:R-:W-:-:S08]  /*83f90*/  NOP ;  /* 0x0000000000007918 */ /* 0x000fd00000000000 */
[----:B------:R3:W-:Y:S01]  /*83fa0*/  STL.64 [R1+0x2278], R6 ;  /* 0x0022780601007387 */ /* 0x0007e20000100a00 */
[----:B------:R-:W-:Y:S02]  /*83fb0*/  IMAD.MOV.U32 R40, RZ, RZ, R4 ;  /* 0x000000ffff287224 */ /* 0x000fe400078e0004 */
[----:B------:R-:W-:Y:S02]  /*83fc0*/  IMAD.MOV.U32 R41, RZ, RZ, R5 ;  /* 0x000000ffff297224 */ /* 0x000fe400078e0005 */
[----:B---3--:R-:W-:-:S15]  /*83fd0*/  HMMA.1688.F32.TF32 R4, R236, R38, R140 ;  /* 0x00000026ec04723c */ /* 0x008fde000008108c */
[----:B------:R-:W-:-:S08]  /*83fe0*/  NOP ;  /* 0x0000000000007918 */ /* 0x000fd00000000000 */
[----:B------:R1:W-:Y:S01]  /*83ff0*/  STL.64 [R1+0x2268], R6 ;  /* 0x0022680601007387 */ /* 0x0003e20000100a00 */
[----:B------:R-:W-:Y:S02]  /*84000*/  IMAD.MOV.U32 R44, RZ, RZ, R4 ;  /* 0x000000ffff2c7224 */ /* 0x000fe400078e0004 */
[----:B------:R-:W-:Y:S01]  /*84010*/  IMAD.MOV.U32 R45, RZ, RZ, R5 ;  /* 0x000000ffff2d7224 */ /* 0x000fe200078e0005 */
[----:B------:R-:W2:Y:S01]  /*84020*/  LDL.LU R140, [R1+0x10] ;  /* 0x00001000018c7983 */ /* 0x000ea20000300800 */
[----:B-1----:R-:W-:-:S15]  /*84030*/  HMMA.1688.F32.TF32 R4, R236, R34, R136 ;  /* 0x00000022ec04723c */ /* 0x002fde0000081088 */
[----:B------:R-:W-:-:S08]  /*84040*/  NOP ;  /* 0x0000000000007918 */ /* 0x000fd00000000000 */
[----:B------:R-:W-:Y:S04]  /*84050*/  STL.64 [R1+0x2250], R4 ;  /* 0x0022500401007387 */ /* 0x000fe80000100a00 */
[----:B------:R1:W-:Y:S04]  /*84060*/  STL.64 [R1+0x2258], R6 ;  /* 0x0022580601007387 */ /* 0x0003e80000100a00 */
        /* <DEDUP_REMOVED lines=43> */
[----:B------:R-:W4:Y:S04]  /*84320*/  LDL.LU R136, [R1] ;  /* 0x0000000001887983 */ /* 0x000f280000300800 */
[----:B------:R-:W4:Y:S04]  /*84330*/  LDL.LU R137, [R1+0x4] ;  /* 0x0000040001897983 */ /* 0x000f280000300800 */
[----:B------:R-:W4:Y:S04]  /*84340*/  LDL.LU R138, [R1+0x8] ;  /* 0x00000800018a7983 */ /* 0x000f280000300800 */
[----:B------:R-:W4:Y:S01]  /*84350*/  LDL.LU R139, [R1+0xc] ;  /* 0x00000c00018b7983 */ /* 0x000f220000300800 */
[C---:B-1----:R-:W-:Y:S06]  /*84360*/  HMMA.1688.F32.TF32 R4, R236.reuse, R30, R180 ;  /* 0x0000001eec04723c */ /* 0x042fec00000810b4 */
[----:B--2---:R-:W-:-:S15]  /*84370*/  HMMA.1688.F32.TF32 R176, R236, R26, R176 ;  /* 0x0000001aecb0723c */ /* 0x004fde00000810b0 */
[----:B------:R-:W-:-:S03]  /*84380*/  NOP ;  /* 0x0000000000007918 */ /* 0x000fc60000000000 */
[----:B------:R-:W-:Y:S01]  /*84390*/  IMAD.MOV.U32 R48, RZ, RZ, R4 ;  /* 0x000000ffff307224 */ /* 0x000fe200078e0004 */
[----:B------:R-:W-:Y:S01]  /*843a0*/  MOV R49, R5 ;  /* 0x0000000500317202 */ /* 0x000fe20000000f00 */
[----:B------:R-:W-:Y:S02]  /*843b0*/  IMAD.MOV.U32 R25, RZ, RZ, R6 ;  /* 0x000000ffff197224 */ /* 0x000fe400078e0006 */
[----:B------:R-:W-:Y:S02]  /*843c0*/  IMAD.MOV.U32 R24, RZ, RZ, R7 ;  /* 0x000000ffff187224 */ /* 0x000fe400078e0007 */
[----:B---3--:R-:W-:Y:S01]  /*843d0*/  HMMA.1688.F32.TF32 R4, R236, R22, R172 ;  /* 0x00000016ec04723c */ /* 0x008fe200000810ac */
[----:B------:R-:W-:Y:S04]  /*843e0*/  STL.64 [R1+0x2220], R176 ;  /* 0x002220b001007387 */ /* 0x000fe80000100a00 */
[----:B------:R-:W-:-:S15]  /*843f0*/  STL.64 [R1+0x2228], R178 ;  /* 0x002228b201007387 */ /* 0x000fde0000100a00 */
[----:B------:R-:W-:-:S03]  /*84400*/  NOP ;  /* 0x0000000000007918 */ /* 0x000fc60000000000 */
[----:B------:R4:W-:Y:S01]  /*84410*/  STL.64 [R1+0x2210], R4 ;  /* 0x0022100401007387 */ /* 0x0009e20000100a00 */
[----:B------:R-:W-:Y:S02]  /*84420*/  IMAD.MOV.U32 R29, RZ, RZ, R6 ;  /* 0x000000ffff1d7224 */ /* 0x000fe400078e0006 */
[----:B------:R-:W-:Y:S02]  /*84430*/  IMAD.MOV.U32 R28, RZ, RZ, R7 ;  /* 0x000000ffff1c7224 */ /* 0x000fe400078e0007 */
[----:B----4-:R-:W-:Y:S01]  /*84440*/  HMMA.1688.F32.TF32 R4, R236, R18, R168 ;  /* 0x00000012ec04723c */ /* 0x010fe200000810a8 */
[----:B------:R-:W-:Y:S04]  /*84450*/  LDS R236, [R0+UR7+0x42280] ;  /* 0x0422800700ec7984 */ /* 0x000fe80008000800 */
[----:B------:R-:W-:-:S15]  /*84460*/  LDS R238, [R0+UR7+0x43280] ;  /* 0x0432800700ee7984 */ /* 0x000fde0008000800 */
[----:B------:R-:W-:-:S03]  /*84470*/  NOP ;  /* 0x0000000000007918 */ /* 0x000fc60000000000 */
[----:B------:R1:W-:Y:S01]  /*84480*/  STL.64 [R1+0x1ef0], R4 ;  /* 0x001ef00401007387 */ /* 0x0003e20000100a00 */
[----:B------:R-:W-:Y:S02]  /*84490*/  IMAD.MOV.U32 R65, RZ, RZ, R6 ;  /* 0x000000ffff417224 */ /* 0x000fe400078e0006 */
[----:B------:R-:W-:Y:S02]  /*844a0*/  IMAD.MOV.U32 R64, RZ, RZ, R7 ;  /* 0x000000ffff407224 */ /* 0x000fe400078e0007 */
[C---:B-1----:R-:W-:Y:S06]  /*844b0*/  HMMA.1688.F32.TF32 R4, R232.reuse, R114, R164 ;  /* 0x00000072e804723c */ /* 0x042fec00000810a4 */
[----:B------:R-:W-:-:S15]  /*844c0*/  HMMA.1688.F32.TF32 R160, R232, R110, R160 ;  /* 0x0000006ee8a0723c */ /* 0x000fde00000810a0 */
[----:B------:R-:W-:-:S03]  /*844d0*/  NOP ;  /* 0x0000000000007918 */ /* 0x000fc60000000000 */
[----:B------:R-:W-:Y:S01]  /*844e0*/  IMAD.MOV.U32 R57, RZ, RZ, R4 ;  /* 0x000000ffff397224 */ /* 0x000fe200078e0004 */
[----:B------:R-:W-:Y:S01]  /*844f0*/  MOV R56, R5 ;  /* 0x0000000500387202 */ /* 0x000fe20000000f00 */
[----:B------:R-:W-:Y:S02]  /*84500*/  IMAD.MOV.U32 R53, RZ, RZ, R6 ;  /* 0x000000ffff357224 */ /* 0x000fe400078e0006 */
[----:B------:R-:W-:Y:S02]  /*84510*/  IMAD.MOV.U32 R52, RZ, RZ, R7 ;  /* 0x000000ffff347224 */ /* 0x000fe400078e0007 */
[----:B------:R-:W-:Y:S01]  /*84520*/  HMMA.1688.F32.TF32 R4, R232, R106, R156 ;  /* 0x0000006ae804723c */ /* 0x000fe2000008109c */
[----:B------:R-:W-:Y:S04]  /*84530*/  STL.64 [R1+0x1ed0], R160 ;  /* 0x001ed0a001007387 */ /* 0x000fe80000100a00 */
[----:B------:R-:W-:-:S15]  /*84540*/  STL.64 [R1+0x1ed8], R162 ;  /* 0x001ed8a201007387 */ /* 0x000fde0000100a00 */
[----:B------:R-:W-:-:S03]  /*84550*/  NOP ;  /* 0x0000000000007918 */ /* 0x000fc60000000000 */
[----:B------:R1:W-:Y:S01]  /*84560*/  STL.64 [R1+0x1ec8], R6 ;  /* 0x001ec80601007387 */ /* 0x0003e20000100a00 */
[----:B------:R-:W-:Y:S02]  /*84570*/  IMAD.MOV.U32 R72, RZ, RZ, R4 ;  /* 0x000000ffff487224 */ /* 0x000fe400078e0004 */
[----:B------:R-:W-:Y:S02]  /*84580*/  IMAD.MOV.U32 R73, RZ, RZ, R5 ;  /* 0x000000ffff497224 */ /* 0x000fe400078e0005 */
[----:B-1----:R-:W-:-:S15]  /*84590*/  HMMA.1688.F32.TF32 R4, R232, R102, R152 ;  /* 0x00000066e804723c */ /* 0x002fde0000081098 */
[----:B------:R-:W-:-:S08]  /*845a0*/  NOP ;  /* 0x0000000000007918 */ /* 0x000fd00000000000 */
[----:B------:R1:W-:Y:S01]  /*845b0*/  STL.64 [R1+0x1eb8], R6 ;  /* 0x001eb80601007387 */ /* 0x0003e20000100a00 */
[----:B------:R-:W-:Y:S02]  /*845c0*/  IMAD.MOV.U32 R76, RZ, RZ, R4 ;  /* 0x000000ffff4c7224 */ /* 0x000fe400078e0004 */
[----:B------:R-:W-:Y:S02]  /*845d0*/  IMAD.MOV.U32 R77, RZ, RZ, R5 ;  /* 0x000000ffff4d7224 */ /* 0x000fe400078e0005 */
[C---:B-1----:R-:W-:Y:S06]  /*845e0*/  HMMA.1688.F32.TF32 R4, R232.reuse, R98, R148 ;  /* 0x00000062e804723c */ /* 0x042fec0000081094 */
[----:B------:R-:W-:-:S15]  /*845f0*/  HMMA.1688.F32.TF32 R144, R232, R94, R144 ;  /* 0x0000005ee890723c */ /* 0x000fde0000081090 */
[----:B------:R-:W-:-:S02]  /*84600*/  NOP ;  /* 0x0000000000007918 */ /* 0x000fc40000000000 */
[----:B------:R1:W-:Y:S01]  /*84610*/  STL.64 [R1+0x1ea8], R6 ;  /* 0x001ea80601007387 */ /* 0x0003e20000100a00 */
[----:B------:R-:W-:Y:S01]  /*84620*/  IMAD.MOV.U32 R80, RZ, RZ, R4 ;  /* 0x000000ffff507224 */ /* 0x000fe200078e0004 */
[----:B------:R-:W-:Y:S02]  /*84630*/  MOV R81, R5 ;  /* 0x0000000500517202 */ /* 0x000fe40000000f00 */
[----:B-1----:R-:W-:Y:S02]  /*84640*/  HMMA.1688.F32.TF32 R4, R232, R90, R140 ;  /* 0x0000005ae804723c */ /* 0x002fe4000008108c */
[----:B------:R-:W-:Y:S04]  /*84650*/  STL.64 [R1+0x1e90], R144 ;  /* 0x001e909001007387 */ /* 0x000fe80000100a00 */
[----:B------:R-:W-:-:S15]  /*84660*/  STL.64 [R1+0x1e98], R146 ;  /* 0x001e989201007387 */ /* 0x000fde0000100a00 */
[----:B------:R-:W-:-:S02]  /*84670*/  NOP ;  /* 0x0000000000007918 */ /* 0x000fc40000000000 */
[----:B------:R1:W-:Y:S01]  /*84680*/  STL.64 [R1+0x1e88], R6 ;  /* 0x001e880601007387 */ /* 0x0003e20000100a00 */
[----:B------:R-:W-:Y:S02]  /*84690*/  IMAD.MOV.U32 R92, RZ, RZ, R4 ;  /* 0x000000ffff5c7224 */ /* 0x000fe400078e0004 */
[----:B------:R-:W-:Y:S02]  /*846a0*/  IMAD.MOV.U32 R93, RZ, RZ, R5 ;  /* 0x000000ffff5d7224 */ /* 0x000fe400078e0005 */
[----:B-1----:R-:W-:Y:S07]  /*846b0*/  HMMA.1688.F32.TF32 R4, R232, R86, R136 ;  /* 0x00000056e804723c */ /* 0x002fee0000081088 */
[----:B------:R-:W-:-:S02]  /*846c0*/  IMAD.MOV.U32 R136, RZ, RZ, R244 ;  /* 0x000000ffff887224 */ /* 0x000fc400078e00f4 */
[----:B------:R-:W2:-:S15]  /*846d0*/  LDL.LU R244, [R1+0x6874] ;  /* 0x0068740001f47983 */ /* 0x000e9e0000300800 */
[----:B------:R-:W-:Y:S02]  /*846e0*/  IMAD.MOV.U32 R96, RZ, RZ, R4 ;  /* 0x000000ffff607224 */ /* 0x000fe400078e0004 */
[----:B------:R-:W-:Y:S02]  /*846f0*/  IMAD.MOV.U32 R97, RZ, RZ, R5 ;  /* 0x000000ffff617224 */ /* 0x000fe400078e0005 */
[----:B------:R-:W-:Y:S02]  /*84700*/  IMAD.MOV.U32 R69, RZ, RZ, R6 ;  /* 0x000000ffff457224 */ /* 0x000fe400078e0006 */
[----:B------:R-:W-:Y:S02]  /*84710*/  IMAD.MOV.U32 R68, RZ, RZ, R7 ;  /* 0x000000ffff447224 */ /* 0x000fe400078e0007 */
[----:B------:R-:W-:Y:S01]  /*84720*/  HMMA.1688.F32.TF32 R4, R232, R134, R248 ;  /* 0x00000086e804723c */ /* 0x000fe200000810f8 */
[----:B------:R-:W-:Y:S01]  /*84730*/  MOV R137, R245 ;  /* 0x000000f500897202 */ /* 0x000fe20000000f00 */
[----:B------:R-:W-:-:S02]  /*84740*/  IMAD.MOV.U32 R138, RZ, RZ, R246 ;  /* 0x000000ffff8a7224 */ /* 0x000fc400078e00f6 */
[----:B------:R-:W-:-:S15]  /*84750*/  IMAD.MOV.U32 R139, RZ, RZ, R247 ;  /* 0x000000ffff8b7224 */ /* 0x000fde00078e00f7 */
[----:B------:R-:W-:-:S04]  /*84760*/  NOP ;  /* 0x0000000000007918 */ /* 0x000fc80000000000 */
[----:B------:R-:W-:Y:S04]  /*84770*/  STL.64 [R1+0x1e60], R4 ;  /* 0x001e600401007387 */ /* 0x000fe80000100a00 */
[----:B------:R1:W-:Y:S04]  /*84780*/  STL.64 [R1+0x1e68], R6 ;  /* 0x001e680601007387 */ /* 0x0003e80000100a00 */
[----:B------:R-:W3:Y:S04]  /*84790*/  LDL.LU R245, [R1+0x6870] ;  /* 0x0068700001f57983 */ /* 0x000ee80000300800 */
[----:B------:R-:W4:Y:S04]  /*847a0*/  LDL.LU R246, [R1+0x686c] ;  /* 0x00686c0001f67983 */ /* 0x000f280000300800 */
[----:B------:R-:W4:Y:S04]  /*847b0*/  LDL.LU R247, [R1+0x6868] ;  /* 0x0068680001f77983 */ /* 0x000f280000300800 */
[----:B------:R-:W4:Y:S04]  /*847c0*/  LDL.LU R144, [R1+0xc0] ;  /* 0x0000c00001907983 */ /* 0x000f280000300800 */
[----:B------:R-:W4:Y:S04]  /*847d0*/  LDL.LU R145, [R1+0xc4] ;  /* 0x0000c40001917983 */ /* 0x000f280000300800 */
[----:B------:R-:W4:Y:S01]  /*847e0*/  LDL.LU R146, [R1+0xc8] ;  /* 0x0000c80001927983 */ /* 0x000f220000300800 */
[----:B--2---:R-:W-:-:S03]  /*847f0*/  IMAD.MOV.U32 R147, RZ, RZ, R244 ;  /* 0x000000ffff937224 */ /* 0x004fc600078e00f4 */
[----:B------:R-:W2:Y:S04]  /*84800*/  LDL.LU R244, [R1+0x6864] ;  /* 0x0068640001f47983 */ /* 0x000ea80000300800 */
[----:B------:R-:W2:Y:S01]  /*84810*/  LDL.LU R148, [R1+0xd0] ;  /* 0x0000d00001947983 */ /* 0x000ea20000300800 */
[----:B---3--:R-:W-:Y:S02]  /*84820*/  IMAD.MOV.U32 R151, RZ, RZ, R245 ;  /* 0x000000ffff977224 */ /* 0x008fe400078e00f5 */
[----:B----4-:R-:W-:Y:S02]  /*84830*/  IMAD.MOV.U32 R150, RZ, RZ, R246 ;  /* 0x000000ffff967224 */ /* 0x010fe400078e00f6 */
[----:B------:R-:W-:Y:S02]  /*84840*/  IMAD.MOV.U32 R149, RZ, RZ, R247 ;  /* 0x000000ffff957224 */ /* 0x000fe400078e00f7 */
[----:B------:R-:W3:Y:S04]  /*84850*/  LDL.LU R247, [R1+0x6860] ;  /* 0x0068600001f77983 */ /* 0x000ee80000300800 */
[----:B------:R-:W4:Y:S04]  /*84860*/  LDL.LU R246, [R1+0x685c] ;  /* 0x00685c0001f67983 */ /* 0x000f280000300800 */
[----:B------:R-:W3:Y:S04]  /*84870*/  LDL.LU R245, [R1+0x6858] ;  /* 0x0068580001f57983 */ /* 0x000ee80000300800 */
[----:B------:R-:W4:Y:S04]  /*84880*/  LDL.LU R152, [R1+0xe0] ;  /* 0x0000e00001987983 */ /* 0x000f280000300800 */
[----:B------:R-:W4:Y:S04]  /*84890*/  LDL.LU R153, [R1+0xe4] ;  /* 0x0000e40001997983 */ /* 0x000f280000300800 */
[----:B------:R-:W4:Y:S01]  /*848a0*/  LDL.LU R154, [R1+0xe8] ;  /* 0x0000e800019a7983 */ /* 0x000f220000300800 */
[----:B--2---:R-:W-:-:S03]  /*848b0*/  IMAD.MOV.U32 R155, RZ, RZ, R244 ;  /* 0x000000ffff9b7224 */ /* 0x004fc600078e00f4 */
[----:B------:R-:W2:Y:S04]  /*848c0*/  LDL.LU R244, [R1+0x6854] ;  /* 0x0068540001f47983 */ /* 0x000ea80000300800 */
[----:B------:R-:W4:Y:S04]  /*848d0*/  LDL.LU R160, [R1+0x100] ;  /* 0x0001000001a07983 */ /* 0x000f280000300800 */
[----:B------:R-:W4:Y:S04]  /*848e0*/  LDL.LU R161, [R1+0x104] ;  /* 0x0001040001a17983 */ /* 0x000f280000300800 */
[----:B------:R-:W4:Y:S04]  /*848f0*/  LDL.LU R162, [R1+0x108] ;  /* 0x0001080001a27983 */ /* 0x000f280000300800 */
[----:B------:R-:W4:Y:S04]  /*84900*/  LDL.LU R163, [R1+0x10c] ;  /* 0x00010c0001a37983 */ /* 0x000f280000300800 */
[----:B------:R-:W4:Y:S04]  /*84910*/  LDL.LU R164, [R1+0x110] ;  /* 0x0001100001a47983 */ /* 0x000f280000300800 */
[----:B------:R-:W4:Y:S04]  /*84920*/  LDL.LU R165, [R1+0x114] ;  /* 0x0001140001a57983 */ /* 0x000f280000300800 */
[----:B------:R-:W4:Y:S01]  /*84930*/  LDL.LU R166, [R1+0x118] ;  /* 0x0001180001a67983 */ /* 0x000f220000300800 */
[----:B--2---:R-:W-:-:S03]  /*84940*/  MOV R167, R244 ;  /* 0x000000f400a77202 */ /* 0x004fc60000000f00 */
        /* <DEDUP_REMOVED lines=49> */
[----:B------:R-:W-:-:S03]  /*84c60*/  IMAD.MOV.U32 R158, RZ, RZ, R247 ;  /* 0x000000ffff9e7224 */ /* 0x000fc600078e00f7 */
[----:B------:R-:W3:Y:S01]  /*84c70*/  LDL.LU R174, [R1+0x148] ;  /* 0x0001480001ae7983 */ /* 0x000ee20000300800 */
[----:B--2---:R-:W-:-:S03]  /*84c80*/  IMAD.MOV.U32 R175, RZ, RZ, R244 ;  /* 0x000000ffffaf7224 */ /* 0x004fc600078e00f4 */
[----:B------:R-:W1:Y:S04]  /*84c90*/  LDL.LU R244, [R1+0x684c] ;  /* 0x00684c0001f47983 */ /* 0x000e680000300800 */
[----:B------:R-:W1:Y:S04]  /*84ca0*/  LDL.LU R245, [R1+0x6848] ;  /* 0x0068480001f57983 */ /* 0x000e680000300800 */
[----:B------:R-:W1:Y:S04]  /*84cb0*/  LDL.LU R246, [R1+0x6844] ;  /* 0x0068440001f67983 */ /* 0x000e680000300800 */
[----:B------:R-:W1:Y:S04]  /*84cc0*/  LDL.LU R247, [R1+0x6840] ;  /* 0x0068400001f77983 */ /* 0x000e680000300800 */
[----:B------:R-:W2:Y:S04]  /*84cd0*/  LDL.LU R159, [R1+0xfc] ;  /* 0x0000fc00019f7983 */ /* 0x000ea80000300800 */
[----:B------:R-:W4:Y:S04]  /*84ce0*/  LDL.LU R140, [R1+0xb0] ;  /* 0x0000b000018c7983 */ /* 0x000f280000300800 */
[----:B------:R-:W4:Y:S04]  /*84cf0*/  LDL.LU R141, [R1+0xb4] ;  /* 0x0000b400018d7983 */ /* 0x000f280000300800 */
[----:B------:R-:W4:Y:S04]  /*84d00*/  LDL.LU R142, [R1+0xb8] ;  /* 0x0000b800018e7983 */ /* 0x000f280000300800 */
[----:B------:R-:W4:Y:S01]  /*84d10*/  LDL.LU R143, [R1+0xbc] ;  /* 0x0000bc00018f7983 */ /* 0x000f220000300800 */
[C---:B------:R-:W-:Y:S06]  /*84d20*/  HMMA.1688.F32.TF32 R216, R232.reuse, R126, R216 ;  /* 0x0000007ee8d8723c */ /* 0x040fec00000810d8 */
[C---:B------:R-:W-:Y:S06]  /*84d30*/  HMMA.1688.F32.TF32 R208, R232.reuse, R118, R208 ;  /* 0x00000076e8d0723c */ /* 0x040fec00000810d0 */
[C---:B------:R-:W-:Y:S06]  /*84d40*/  HMMA.1688.F32.TF32 R196, R232.reuse, R14, R196 ;  /* 0x0000000ee8c4723c */ /* 0x040fec00000810c4 */
[C---:B------:R-:W-:Y:S06]  /*84d50*/  HMMA.1688.F32.TF32 R192, R232.reuse, R10, R192 ;  /* 0x0000000ae8c0723c */ /* 0x040fec00000810c0 */
[C---:B------:R-:W-:Y:S06]  /*84d60*/  HMMA.1688.F32.TF32 R180, R232.reuse, R70, R180 ;  /* 0x00000046e8b4723c */ /* 0x040fec00000810b4 */
[C---:B------:R-:W-:Y:S06]  /*84d70*/  HMMA.1688.F32.TF32 R176, R232.reuse, R66, R176 ;  /* 0x00000042e8b0723c */ /* 0x040fec00000810b0 */
[----:B-1----:R-:W-:-:S15]  /*84d80*/  HMMA.1688.F32.TF32 R4, R232, R130, R244 ;  /* 0x00000082e804723c */ /* 0x002fde00000810f4 */
[----:B------:R-:W-:-:S08]  /*84d90*/  NOP ;  /* 0x0000000000007918 */ /* 0x000fd00000000000 */
[----:B------:R1:W-:Y:S01]  /*84da0*/  STL.64 [R1+0x1e50], R4 ;  /* 0x001e500401007387 */ /* 0x0003e20000100a00 */
[----:B------:R-:W-:Y:S02]  /*84db0*/  IMAD.MOV.U32 R89, RZ, RZ, R6 ;  /* 0x000000ffff597224 */ /* 0x000fe400078e0006 */
[----:B------:R-:W-:Y:S02]  /*84dc0*/  IMAD.MOV.U32 R88, RZ, RZ, R7 ;  /* 0x000000ffff587224 */ /* 0x000fe400078e0007 */
[----:B-1----:R-:W-:Y:S01]  /*84dd0*/  HMMA.1688.F32.TF32 R4, R232, R122, R212 ;  /* 0x0000007ae804723c */ /* 0x002fe200000810d4 */
[----:B------:R-:W-:Y:S04]  /*84de0*/  STL.64 [R1+0x2200], R216 ;  /* 0x002200d801007387 */ /* 0x000fe80000100a00 */
[----:B------:R-:W-:-:S15]  /*84df0*/  STL.64 [R1+0x2208], R218 ;  /* 0x002208da01007387 */ /* 0x000fde0000100a00 */
[----:B------:R-:W-:-:S03]  /*84e00*/  NOP ;  /* 0x0000000000007918 */ /* 0x000fc60000000000 */
[----:B------:R1:W-:Y:S01]  /*84e10*/  STL.64 [R1+0x21f0], R4 ;  /* 0x0021f00401007387 */ /* 0x0003e20000100a00 */
[----:B------:R-:W-:Y:S01]  /*84e20*/  IMAD.MOV.U32 R101, RZ, RZ, R6 ;  /* 0x000000ffff657224 */ /* 0x000fe200078e0006 */
[----:B------:R-:W-:Y:S02]  /*84e30*/  MOV R100, R7 ;  /* 0x0000000700647202 */ /* 0x000fe40000000f00 */
[----:B-1----:R-:W-:Y:S01]  /*84e40*/  HMMA.1688.F32.TF32 R4, R232, R82, R204 ;  /* 0x00000052e804723c */ /* 0x002fe200000810cc */
        /* <DEDUP_REMOVED lines=17> */
[C---:B---3--:R-:W-:Y:S02]  /*84f60*/  HMMA.1688.F32.TF32 R4, R232.reuse, R62, R172 ;  /* 0x0000003ee804723c */ /* 0x048fe400000810ac */
        /* <DEDUP_REMOVED lines=11> */
[C---:B--2---:R-:W-:Y:S03]  /*85020*/  HMMA.1688.F32.TF32 R156, R232.reuse, R46, R156 ;  /* 0x0000002ee89c723c */ /* 0x044fe6000008109c */
        /* <DEDUP_REMOVED lines=10> */
[C---:B----4-:R-:W-:Y:S01]  /*850d0*/  HMMA.1688.F32.TF32 R144, R232.reuse, R30, R140 ;  /* 0x0000001ee890723c */ /* 0x050fe2000008108c */
[----:B------:R-:W-:Y:S09]  /*850e0*/  STL.64 [R1+0x1d78], R154 ;  /* 0x001d789a01007387 */ /* 0x000ff20000100a00 */
[----:B------:R-:W-:Y:S04]  /*850f0*/  STL.64 [R1+0x1d60], R4 ;  /* 0x001d600401007387 */ /* 0x000fe80000100a00 */
[----:B------:R1:W-:Y:S02]  /*85100*/  STL.64 [R1+0x1d68], R6 ;  /* 0x001d680601007387 */ /* 0x0003e40000100a00 */
[----:B-1----:R-:W-:Y:S02]  /*85110*/  HMMA.1688.F32.TF32 R4, R232, R26, R136 ;  /* 0x0000001ae804723c */ /* 0x002fe40000081088 */
[----:B------:R-:W-:Y:S01]  /*85120*/  STL.64 [R1+0x1d50], R148 ;  /* 0x001d509401007387 */ /* 0x000fe20000100a00 */
[----:B------:R-:W-:-:S03]  /*85130*/  IMAD.MOV.U32 R140, RZ, RZ, R229 ;  /* 0x000000ffff8c7224 */ /* 0x000fc600078e00e5 */
[----:B------:R-:W-:Y:S04]  /*85140*/  STL.64 [R1+0x1d58], R150 ;  /* 0x001d589601007387 */ /* 0x000fe80000100a00 */
[----:B------:R1:W-:Y:S01]  /*85150*/  STL.64 [R1+0x1d40], R144 ;  /* 0x001d409001007387 */ /* 0x0003e20000100a00 */
[----:B------:R-:W-:-:S03]  /*85160*/  IMAD.MOV.U32 R141, RZ, RZ, R231 ;  /* 0x000000ffff8d7224 */ /* 0x000fc600078e00e7 */
[----:B------:R2:W-:Y:S01]  /*85170*/  STL.64 [R1+0x1d48], R146 ;  /* 0x001d489201007387 */ /* 0x0005e20000100a00 */
[----:B------:R-:W-:-:S03]  /*85180*/  IMAD.MOV.U32 R142, RZ, RZ, R228 ;  /* 0x000000ffff8e7224 */ /* 0x000fc600078e00e4 */
[----:B------:R-:W3:Y:S01]  /*85190*/  LDL.LU R229, [R1+0x683c] ;  /* 0x00683c0001e57983 */ /* 0x000ee20000300800 */
[----:B------:R-:W-:-:S04]  /*851a0*/  IMAD.MOV.U32 R143, RZ, RZ, R230 ;  /* 0x000000ffff8f7224 */ /* 0x000fc800078e00e6 */
[----:B------:R-:W-:Y:S04]  /*851b0*/  STL.64 [R1+0x1d30], R4 ;  /* 0x001d300401007387 */ /* 0x000fe80000100a00 */
[----:B------:R4:W-:Y:S04]  /*851c0*/  STL.64 [R1+0x1d38], R6 ;  /* 0x001d380601007387 */ /* 0x0009e80000100a00 */
[----:B------:R-:W4:Y:S04]  /*851d0*/  LDL.LU R231, [R1+0x6838] ;  /* 0x0068380001e77983 */ /* 0x000f280000300800 */
[----:B------:R-:W3:Y:S04]  /*851e0*/  LDL.LU R228, [R1+0x6834] ;  /* 0x0068340001e47983 */ /* 0x000ee80000300800 */
[----:B------:R-:W4:Y:S04]  /*851f0*/  LDL.LU R230, [R1+0x6830] ;  /* 0x0068300001e67983 */ /* 0x000f280000300800 */
[----:B-1----:R-:W4:Y:S04]  /*85200*/  LDL.LU R144, [R1+0x940] ;  /* 0x0009400001907983 */ /* 0x002f280000300800 */
[----:B------:R-:W4:Y:S04]  /*85210*/  LDL.LU R145, [R1+0x944] ;  /* 0x0009440001917983 */ /* 0x000f280000300800 */
[----:B--2---:R-:W2:Y:S04]  /*85220*/  LDL.LU R146, [R1+0x948] ;  /* 0x0009480001927983 */ /* 0x004ea80000300800 */
[----:B------:R-:W2:Y:S01]  /*85230*/  LDL.LU R147, [R1+0x94c] ;  /* 0x00094c0001937983 */ /* 0x000ea20000300800 */
[----:B---3--:R-:W-:-:S03]  /*85240*/  IMAD.MOV.U32 R148, RZ, RZ, R228 ;  /* 0x000000ffff947224 */ /* 0x008fc600078e00e4 */
[----:B------:R-:W3:Y:S01]  /*85250*/  LDL.LU R228, [R1+0x682c] ;  /* 0x00682c0001e47983 */ /* 0x000ee20000300800 */
[----:B----4-:R-:W-:-:S03]  /*85260*/  MOV R149, R230 ;  /* 0x000000e600957202 */ /* 0x010fc60000000f00 */
[----:B------:R-:W4:Y:S01]  /*85270*/  LDL.LU R230, [R1+0x6828] ;  /* 0x0068280001e67983 */ /* 0x000f220000300800 */
[----:B------:R-:W-:Y:S02]  /*85280*/  IMAD.MOV.U32 R150, RZ, RZ, R231 ;  /* 0x000000ffff967224 */ /* 0x000fe400078e00e7 */
[----:B------:R-:W-:Y:S01]  /*85290*/  IMAD.MOV.U32 R151, RZ, RZ, R229 ;  /* 0x000000ffff977224 */ /* 0x000fe200078e00e5 */
[----:B------:R-:W2:Y:S04]  /*852a0*/  LDL.LU R231, [R1+0x6824] ;  /* 0x0068240001e77983 */ /* 0x000ea80000300800 */
[----:B------:R-:W2:Y:S04]  /*852b0*/  LDL.LU R229, [R1+0x6820] ;  /* 0x0068200001e57983 */ /* 0x000ea80000300800 */
[----:B------:R-:W2:Y:S04]  /*852c0*/  LDL.LU R156, [R1+0x970] ;  /* 0x00097000019c7983 */ /* 0x000ea80000300800 */
[----:B------:R-:W2:Y:S01]  /*852d0*/  LDL.LU R157, [R1+0x974] ;  /* 0x00097400019d7983 */ /* 0x000ea20000300800 */
[----:B---3--:R-:W-:-:S03]  /*852e0*/  IMAD.MOV.U32 R158, RZ, RZ, R228 ;  /* 0x000000ffff9e7224 */ /* 0x008fc600078e00e4 */
[----:B------:R-:W3:Y:S01]  /*852f0*/  LDL.LU R228, [R1+0x681c] ;  /* 0x00681c0001e47983 */ /* 0x000ee20000300800 */
[----:B----4-:R-:W-:-:S03]  /*85300*/  IMAD.MOV.U32 R159, RZ, RZ, R230 ;  /* 0x000000ffff9f7224 */ /* 0x010fc600078e00e6 */
[----:B------:R-:W4:Y:S01]  /*85310*/  LDL.LU R230, [R1+0x6818] ;  /* 0x0068180001e67983 */ /* 0x000f220000300800 */
[----:B--2---:R-:W-:-:S03]  /*85320*/  IMAD.MOV.U32 R163, RZ, RZ, R231 ;  /* 0x000000ffffa37224 */ /* 0x004fc600078e00e7 */
[----:B------:R-:W2:Y:S01]  /*85330*/  LDL.LU R160, [R1+0x980] ;  /* 0x0009800001a07983 */ /* 0x000ea20000300800 */
[----:B------:R-:W-:-:S03]  /*85340*/  IMAD.MOV.U32 R162, RZ, RZ, R229 ;  /* 0x000000ffffa27224 */ /* 0x000fc600078e00e5 */
[----:B------:R-:W2:Y:S04]  /*85350*/  LDL.LU R161, [R1+0x984] ;  /* 0x0009840001a17983 */ /* 0x000ea80000300800 */
[----:B------:R-:W2:Y:S04]  /*85360*/  LDL.LU R229, [R1+0x6814] ;  /* 0x0068140001e57983 */ /* 0x000ea80000300800 */
[----:B------:R-:W2:Y:S01]  /*85370*/  LDL.LU R231, [R1+0x6810] ;  /* 0x0068100001e77983 */ /* 0x000ea20000300800 */
[----:B---3--:R-:W-:-:S03]  /*85380*/  IMAD.MOV.U32 R164, RZ, RZ, R228 ;  /* 0x000000ffffa47224 */ /* 0x008fc600078e00e4 */
[----:B------:R-:W3:Y:S01]  /*85390*/  LDL.LU R228, [R1+0x680c] ;  /* 0x00680c0001e47983 */ /* 0x000ee20000300800 */
[----:B----4-:R-:W-:-:S03]  /*853a0*/  MOV R165, R230 ;  /* 0x000000e600a57202 */ /* 0x010fc60000000f00 */
[----:B------:R-:W4:Y:S04]  /*853b0*/  LDL.LU R230, [R1+0x6808] ;  /* 0x0068080001e67983 */ /* 0x000f280000300800 */
[----:B------:R-:W4:Y:S04]  /*853c0*/  LDL.LU R166, [R1+0x998] ;  /* 0x0009980001a67983 */ /* 0x000f280000300800 */
[----:B------:R-:W4:Y:S01]  /*853d0*/  LDL.LU R167, [R1+0x99c] ;  /* 0x00099c0001a77983 */ /* 0x000f220000300800 */
[----:B--2---:R-:W-:-:S03]  /*853e0*/  IMAD.MOV.U32 R172, RZ, RZ, R229 ;  /* 0x000000ffffac7224 */ /* 0x004fc600078e00e5 */
[----:B------:R-:W2:Y:S01]  /*853f0*/  LDL.LU R229, [R1+0x6804] ;  /* 0x0068040001e57983 */ /* 0x000ea20000300800 */
[----:B------:R-:W-:-:S03]  /*85400*/  IMAD.MOV.U32 R173, RZ, RZ, R231 ;  /* 0x000000ffffad7224 */ /* 0x000fc600078e00e7 */
[----:B------:R-:W2:Y:S01]  /*85410*/  LDL.LU R231, [R1+0x6800] ;  /* 0x0068000001e77983 */ /* 0x000ea20000300800 */
[----:B---3--:R-:W-:-:S03]  /*85420*/  IMAD.MOV.U32 R174, RZ, RZ, R228 ;  /* 0x000000ffffae7224 */ /* 0x008fc600078e00e4 */
[----:B------:R-:W3:Y:S01]  /*85430*/  LDL.LU R228, [R1+0x67fc] ;  /* 0x0067fc0001e47983 */ /* 0x000ee20000300800 */
[----:B----4-:R-:W-:-:S03]  /*85440*/  IMAD.MOV.U32 R175, RZ, RZ, R230 ;  /* 0x000000ffffaf7224 */ /* 0x010fc600078e00e6 */
[----:B------:R-:W4:Y:S04]  /*85450*/  LDL.LU R230, [R1+0x67f8] ;  /* 0x0067f80001e67983 */ /* 0x000f280000300800 */
        /* <DEDUP_REMOVED lines=8> */
[----:B--2---:R-:W-:Y:S01]  /*854e0*/  IMAD.MOV.U32 R182, RZ, RZ, R231 ;  /* 0x000000ffffb67224 */ /* 0x004fe200078e00e7 */
[----:B------:R-:W-:Y:S02]  /*854f0*/  MOV R183, R229 ;  /* 0x000000e500b77202 */ /* 0x000fe40000000f00 */
        /* <DEDUP_REMOVED lines=16> */
[----:B----4-:R-:W-:-:S03]  /*85600*/  IMAD.MOV.U32 R201, RZ, RZ, R230 ;  /* 0x000000ffffc97224 */ /* 0x010fc600078e00e6 */
[----:B------:R-:W4:Y:S04]  /*85610*/  LDL.LU R230, [R1+0x67d0] ;  /* 0x0067d00001e67983 */ /* 0x000f280000300800 */
[----:B------:R-:W4:Y:S04]  /*85620*/  LDL.LU R202, [R1+0xa18] ;  /* 0x000a180001ca7983 */ /* 0x000f280000300800 */
[----:B------:R-:W4:Y:S01]  /*85630*/  LDL.LU R203, [R1+0xa1c] ;  /* 0x000a1c0001cb7983 */ /* 0x000f220000300800 */
[----:B--2---:R-:W-:-:S03]  /*85640*/  IMAD.MOV.U32 R208, RZ, RZ, R229 ;  /* 0x000000ffffd07224 */ /* 0x004fc600078e00e5 */
[----:B------:R-:W2:Y:S01]  /*85650*/  LDL.LU R229, [R1+0x67cc] ;  /* 0x0067cc0001e57983 */ /* 0x000ea20000300800 */
[----:B------:R-:W-:-:S03]  /*85660*/  MOV R209, R231 ;  /* 0x000000e700d17202 */ /* 0x000fc60000000f00 */
[----:B------:R-:W2:Y:S01]  /*85670*/  LDL.LU R231, [R1+0x67c8] ;  /* 0x0067c80001e77983 */ /* 0x000ea20000300800 */
[----:B---3--:R-:W-:-:S03]  /*85680*/  IMAD.MOV.U32 R210, RZ, RZ, R228 ;  /* 0x000000ffffd27224 */ /* 0x008fc600078e00e4 */
[----:B------:R-:W3:Y:S01]  /*85690*/  LDL.LU R228, [R1+0x67c4] ;  /* 0x0067c40001e47983 */ /* 0x000ee20000300800 */
[----:B----4-:R-:W-:-:S03]  /*856a0*/  IMAD.MOV.U32 R211, RZ, RZ, R230 ;  /* 0x000000ffffd37224 */ /* 0x010fc600078e00e6 */
[----:B------:R-:W4:Y:S04]  /*856b0*/  LDL.LU R230, [R1+0x67c0] ;  /* 0x0067c00001e67983 */ /* 0x000f280000300800 */
[----:B------:R-:W4:Y:S04]  /*856c0*/  LDL.LU R212, [R1+0xa40] ;  /* 0x000a400001d47983 */ /* 0x000f280000300800 */
[----:B------:R-:W4:Y:S04]  /*856d0*/  LDL.LU R213, [R1+0xa44] ;  /* 0x000a440001d57983 */ /* 0x000f280000300800 */
[----:B------:R-:W4:Y:S01]  /*856e0*/  LDL.LU R214, [R1+0xa48] ;  /* 0x000a480001d67983 */ /* 0x000f220000300800 */
[----:B--2---:R-:W-:-:S03]  /*856f0*/  IMAD.MOV.U32 R219, RZ, RZ, R229 ;  /* 0x000000ffffdb7224 */ /* 0x004fc600078e00e5 */
[----:B------:R-:W2:Y:S01]  /*85700*/  LDL.LU R215, [R1+0xa4c] ;  /* 0x000a4c0001d77983 */ /* 0x000ea20000300800 */
[----:B------:R-:W-:Y:S02]  /*85710*/  IMAD.MOV.U32 R218, RZ, RZ, R231 ;  /* 0x000000ffffda7224 */ /* 0x000fe400078e00e7 */
[----:B---3--:R-:W-:Y:S02]  /*85720*/  IMAD.MOV.U32 R216, RZ, RZ, R228 ;  /* 0x000000ffffd87224 */ /* 0x008fe400078e00e4 */
[----:B------:R-:W3:Y:S01]  /*85730*/  LDL.LU R228, [R1+0x67bc] ;  /* 0x0067bc0001e47983 */ /* 0x000ee20000300800 */
[----:B----4-:R-:W-:-:S03]  /*85740*/  IMAD.MOV.U32 R217, RZ, RZ, R230 ;  /* 0x000000ffffd97224 */ /* 0x010fc600078e00e6 */
[----:B------:R-:W4:Y:S04]  /*85750*/  LDL.LU R230, [R1+0x67b8] ;  /* 0x0067b80001e67983 */ /* 0x000f280000300800 */
        /* <DEDUP_REMOVED lines=8> */
[----:B----4-:R-:W-:Y:S01]  /*857e0*/  MOV R5, R230 ;  /* 0x000000e600057202 */ /* 0x010fe20000000f00 */
[----:B--2---:R-:W-:Y:S02]  /*857f0*/  IMAD.MOV.U32 R4, RZ, RZ, R231 ;  /* 0x000000ffff047224 */ /* 0x004fe400078e00e7 */
[----:B------:R-:W-:Y:S02]  /*85800*/  IMAD.MOV.U32 R6, RZ, RZ, R229 ;  /* 0x000000ffff067224 */ /* 0x000fe400078e00e5 */
        /* <DEDUP_REMOVED lines=35> */
[----:B---3--:R-:W-:-:S15]  /*85a40*/  HMMA.1688.F32.TF32 R228, R232, R22, R228 ;  /* 0x00000016e8e4723c */ /* 0x008fde00000810e4 */
[----:B------:R-:W-:-:S08]  /*85a50*/  NOP ;  /* 0x0000000000007918 */ /* 0x000fd00000000000 */
[----:B------:R-:W-:Y:S04]  /*85a60*/  STL.64 [R1+0x1d20], R228 ;  /* 0x001d20e401007387 */ /* 0x000fe80000100a00 */
[----:B------:R1:W-:Y:S04]  /*85a70*/  STL.64 [R1+0x1d28], R230 ;  /* 0x001d28e601007387 */ /* 0x0003e80000100a00 */
[----:B-1----:R-:W3:Y:S04]  /*85a80*/  LDL.LU.64 R230, [R1+0x67a8] ;  /* 0x0067a80001e67983 */ /* 0x002ee80000300a00 */
[----:B------:R-:W3:Y:S01]  /*85a90*/  LDL.LU.64 R228, [R1+0x67a0] ;  /* 0x0067a00001e47983 */ /* 0x000ee20000300a00 */
[----:B------:R-:W-:-:S05]  /*85aa0*/  LOP3.LUT R251, R0, 0x20, RZ, 0x3c, !PT ;  /* 0x0000002000fb7812 */ /* 0x000fca00078e3cff */
[----:B------:R-:W-:Y:S04]  /*85ab0*/  LDS R237, [R251+UR7+0x42280] ;  /* 0x04228007fbed7984 */ /* 0x000fe80008000800 */
[----:B------:R-:W4:Y:S02]  /*85ac0*/  LDS R239, [R251+UR7+0x43280] ;  /* 0x04328007fbef7984 */ /* 0x000f240008000800 */
[C---:B----4-:R-:W-:Y:S06]  /*85ad0*/  HMMA.1688.F32.TF32 R244, R236.reuse, R114, R244 ;  /* 0x00000072ecf4723c */ /* 0x050fec00000810f4 */
[C---:B--2---:R-:W-:Y:S06]  /*85ae0*/  HMMA.1688.F32.TF32 R240, R236.reuse, R110, R240 ;  /* 0x0000006eecf0723c */ /* 0x044fec00000810f0 */
        /* <DEDUP_REMOVED lines=10> */
[----:B------:R-:W-:Y:S06]  /*85b90*/  HMMA.1688.F32.TF32 R156, R236, R66, R156 ;  /* 0x00000042ec9c723c */ /* 0x000fec000008109c */
[----:B---3--:R-:W-:Y:S01]  /*85ba0*/  HMMA.1688.F32.TF32 R232, R232, R18, R228 ;  /* 0x00000012e8e8723c */ /* 0x008fe200000810e4 */
[----:B------:R-:W-:Y:S04]  /*85bb0*/  LDS R228, [R186+UR7+0x42280] ;  /* 0x04228007bae47984 */ /* 0x000fe80008000800 */
[----:B------:R-:W-:Y:S01]  /*85bc0*/  LDS R230, [R186+UR7+0x43280] ;  /* 0x04328007bae67984 */ /* 0x000fe20008000800 */
[C---:B------:R-:W-:Y:S03]  /*85bd0*/  HMMA.1688.F32.TF32 R152, R236.reuse, R62, R152 ;  /* 0x0000003eec98723c */ /* 0x040fe60000081098 */
[----:B------:R-:W-:Y:S04]  /*85be0*/  LDS R229, [R187+UR7+0x42280] ;  /* 0x04228007bbe57984 */ /* 0x000fe80008000800 */
[----:B------:R-:W1:Y:S10]  /*85bf0*/  LDS R231, [R187+UR7+0x43280] ;  /* 0x04328007bbe77984 */ /* 0x000e740008000800 */
[----:B------:R-:W-:Y:S04]  /*85c00*/  STL.64 [R1+0x1d00], R232 ;  /* 0x001d00e801007387 */ /* 0x000fe80000100a00 */
[----:B------:R2:W-:Y:S02]  /*85c10*/  STL.64 [R1+0x1d08], R234 ;  /* 0x001d08ea01007387 */ /* 0x0005e40000100a00 */
[C---:B--2---:R-:W-:Y:S06]  /*85c20*/  HMMA.1688.F32.TF32 R232, R236.reuse, R106, R4 ;  /* 0x0000006aece8723c */ /* 0x044fec0000081004 */
        /* <DEDUP_REMOVED lines=54> */
[----:B------:R2:W-:Y:S04]  /*85f90*/  STL.64 [R1+0x1ba0], R148 ;  /* 0x001ba09401007387 */ /* 0x0005e80000100a00 */
[----:B------:R3:W-:Y:S04]  /*85fa0*/  STL.64 [R1+0x1ba8], R150 ;  /* 0x001ba89601007387 */ /* 0x0007e80000100a00 */
[----:B------:R-:W4:Y:S04]  /*85fb0*/  LDL.LU R140, [R1+0x860] ;  /* 0x00086000018c7983 */ /* 0x000f280000300800 */
[----:B------:R-:W-:Y:S04]  /*85fc0*/  STL.64 [R1+0x1b90], R144 ;  /* 0x001b909001007387 */ /* 0x000fe80000100a00 */
[----:B------:R-:W-:Y:S05]  /*85fd0*/  STL.64 [R1+0x1b98], R146 ;  /* 0x001b989201007387 */ /* 0x000fea0000100a00 */
[----:B------:R1:W-:Y:S04]  /*85fe0*/  STL.64 [R1+0x1b80], R4 ;  /* 0x001b800401007387 */ /* 0x0003e80000100a00 */
[----:B------:R1:W-:Y:S04]  /*85ff0*/  STL.64 [R1+0x1b88], R6 ;  /* 0x001b880601007387 */ /* 0x0003e80000100a00 */
        /* <DEDUP_REMOVED lines=95> */
[C---:B--2---:R-:W-:Y:S06]  /*865f0*/  HMMA.1688.F32.TF32 R168, R228.reuse, R134, R168 ;  /* 0x00000086e4a8723c */ /* 0x044fec00000810a8 */
[C---:B----4-:R-:W-:Y:S06]  /*86600*/  HMMA.1688.F32.TF32 R180, R228.reuse, R94, R180 ;  /* 0x0000005ee4b4723c */ /* 0x050fec00000810b4 */
[C---:B---3--:R-:W-:Y:S06]  /*86610*/  HMMA.1688.F32.TF32 R196, R228.reuse, R106, R196 ;  /* 0x0000006ae4c4723c */ /* 0x048fec00000810c4 */
[----:B------:R-:W-:Y:S06]  /*86620*/  HMMA.1688.F32.TF32 R200, R228, R110, R200 ;  /* 0x0000006ee4c8723c */ /* 0x000fec00000810c8 */
[C---:B------:R-:W-:Y:S06]  /*86630*/  HMMA.1688.F32.TF32 R212, R236.reuse, R22, R212 ;  /* 0x00000016ecd4723c */ /* 0x040fec00000810d4 */
[C---:B------:R-:W-:Y:S06]  /*86640*/  HMMA.1688.F32.TF32 R4, R236.reuse, R38, R4 ;  /* 0x00000026ec04723c */ /* 0x040fec0000081004 */
[C---:B------:R-:W-:Y:S06]  /*86650*/  HMMA.1688.F32.TF32 R232, R236.reuse, R42, R240 ;  /* 0x0000002aece8723c */ /* 0x040fec00000810f0 */
[C---:B------:R-:W-:Y:S06]  /*86660*/  HMMA.1688.F32.TF32 R220, R236.reuse, R30, R220 ;  /* 0x0000001eecdc723c */ /* 0x040fec00000810dc */
[C---:B------:R-:W-:Y:S11]  /*86670*/  HMMA.1688.F32.TF32 R224, R236.reuse, R34, R224 ;  /* 0x00000022ece0723c */ /* 0x040ff600000810e0 */
[----:B------:R-:W-:Y:S04]  /*86680*/  STL.64 [R1+0x1b70], R232 ;  /* 0x001b70e801007387 */ /* 0x000fe80000100a00 */
[----:B------:R-:W-:Y:S04]  /*86690*/  STL.64 [R1+0x1b78], R234 ;  /* 0x001b78ea01007387 */ /* 0x000fe80000100a00 */
[----:B------:R-:W-:Y:S04]  /*866a0*/  STL.64 [R1+0x1b60], R4 ;  /* 0x001b600401007387 */ /* 0x000fe80000100a00 */
[----:B------:R1:W-:Y:S01]  /*866b0*/  STL.64 [R1+0x1b68], R6 ;  /* 0x001b680601007387 */ /* 0x0003e20000100a00 */
[----:B------:R-:W-:Y:S03]  /*866c0*/  HMMA.1688.F32.TF32 R208, R236, R18, R208 ;  /* 0x00000012ecd0723c */ /* 0x000fe600000810d0 */
[----:B------:R-:W-:Y:S03]  /*866d0*/  LDS R233, [R251+UR7+0x42300] ;  /* 0x04230007fbe97984 */ /* 0x000fe60008000800 */
[----:B------:R-:W-:Y:S01]  /*866e0*/  HMMA.1688.F32.TF32 R188, R228, R98, R188 ;  /* 0x00000062e4bc723c */ /* 0x000fe200000810bc */
[----:B------:R-:W-:Y:S04]  /*866f0*/  LDS R235, [R251+UR7+0x43300] ;  /* 0x04330007fbeb7984 */ /* 0x000fe80008000800 */
[----:B------:R-:W-:Y:S01]  /*86700*/  LDS R232, [R0+UR7+0x42300] ;  /* 0x0423000700e87984 */ /* 0x000fe20008000800 */
[----:B-1----:R-:W-:Y:S03]  /*86710*/  HMMA.1688.F32.TF32 R4, R236, R26, R216 ;  /* 0x0000001aec04723c */ /* 0x002fe600000810d8 */
[----:B------:R-:W-:Y:S04]  /*86720*/  STL.64 [R1+0x1b50], R224 ;  /* 0x001b50e001007387 */ /* 0x000fe80000100a00 */
[----:B------:R-:W-:Y:S04]  /*86730*/  STL.64 [R1+0x1b58], R226 ;  /* 0x001b58e201007387 */ /* 0x000fe80000100a00 */
[----:B------:R-:W-:Y:S04]  /*86740*/  STL.64 [R1+0x1b40], R220 ;  /* 0x001b40dc01007387 */ /* 0x000fe80000100a00 */
[----:B------:R-:W-:Y:S01]  /*86750*/  STL.64 [R1+0x1b48], R222 ;  /* 0x001b48de01007387 */ /* 0x000fe20000100a00 */
[C---:B------:R-:W-:Y:S03]  /*86760*/  HMMA.1688.F32.TF32 R172, R228.reuse, R86, R172 ;  /* 0x00000056e4ac723c */ /* 0x040fe600000810ac */
[----:B------:R-:W1:Y:S04]  /*86770*/  LDS R234, [R0+UR7+0x43300] ;  /* 0x0433000700ea7984 */ /* 0x000e680008000800 */
        /* <DEDUP_REMOVED lines=31> */
[----:B------:R-:W-:Y:S04]  /*86970*/  STL [R1+0x6788], R251 ;  /* 0x006788fb01007387 */ /* 0x000fe80000100800 */
[C---:B------:R-:W-:Y:S06]  /*86980*/  HMMA.1688.F32.TF32 R156, R228.reuse, R122, R156 ;  /* 0x0000007ae49c723c */ /* 0x040fec000008109c */
[C---:B------:R-:W-:Y:S11]  /*86990*/  HMMA.1688.F32.TF32 R152, R228.reuse, R118, R152 ;  /* 0x00000076e498723c */ /* 0x040ff60000081098 */
[----:B------:R-:W-:Y:S04]  /*869a0*/  STL.64 [R1+0x1a60], R4 ;  /* 0x001a600401007387 */ /* 0x000fe80000100a00 */
[----:B------:R2:W-:Y:S02]  /*869b0*/  STL.64 [R1+0x1a68], R6 ;  /* 0x001a680601007387 */ /* 0x0005e40000100a00 */
[C---:B--2---:R-:W-:Y:S02]  /*869c0*/  HMMA.1688.F32.TF32 R4, R228.reuse, R82, R148 ;  /* 0x00000052e404723c */ /* 0x044fe40000081094 */
[----:B------:R-:W-:Y:S04]  /*869d0*/  STL.64 [R1+0x1a50], R156 ;  /* 0x001a509c01007387 */ /* 0x000fe80000100a00 */
[----:B------:R-:W-:Y:S01]  /*869e0*/  STL.64 [R1+0x1a58], R158 ;  /* 0x001a589e01007387 */ /* 0x000fe20000100a00 */
[C---:B------:R-:W-:Y:S03]  /*869f0*/  HMMA.1688.F32.TF32 R144, R228.reuse, R78, R144 ;  /* 0x0000004ee490723c */ /* 0x040fe60000081090 */
[----:B------:R-:W-:Y:S04]  /*86a00*/  STL.64 [R1+0x6798], R82 ;  /* 0x0067985201007387 */ /* 0x000fe80000100a00 */
[----:B------:R-:W-:Y:S04]  /*86a10*/  STL.64 [R1+0x1a40], R152 ;  /* 0x001a409801007387 */ /* 0x000fe80000100a00 */
[----:B------:R-:W-:Y:S04]  /*86a20*/  STL.64 [R1+0x1a48], R154 ;  /* 0x001a489a01007387 */ /* 0x000fe80000100a00 */
[----:B------:R2:W-:Y:S04]  /*86a30*/  STL.64 [R1+0x6790], R80 ;  /* 0x0067905001007387 */ /* 0x0005e80000100a00 */
[----:B------:R-:W-:Y:S04]  /*86a40*/  STL.64 [R1+0x1a30], R4 ;  /* 0x001a300401007387 */ /* 0x000fe80000100a00 */
[----:B------:R3:W-:Y:S01]  /*86a50*/  STL.64 [R1+0x1a38], R6 ;  /* 0x001a380601007387 */ /* 0x0007e20000100a00 */
[C---:B--2---:R-:W-:Y:S06]  /*86a60*/  HMMA.1688.F32.TF32 R80, R228.reuse, R14, R140 ;  /* 0x0000000ee450723c */ /* 0x044fec000008108c */
[C---:B---3--:R-:W-:Y:S01]  /*86a70*/  HMMA.1688.F32.TF32 R4, R228.reuse, R10, R136 ;  /* 0x0000000ae404723c */ /* 0x048fe20000081088 */
[----:B------:R2:W-:Y:S04]  /*86a80*/  STL.64 [R1+0x1a20], R144 ;  /* 0x001a209001007387 */ /* 0x0005e80000100a00 */
[----:B------:R3:W-:Y:S04]  /*86a90*/  STL.64 [R1+0x1a28], R146 ;  /* 0x001a289201007387 */ /* 0x0007e80000100a00 */
[----:B------:R-:W4:Y:S08]  /*86aa0*/  LDL.LU R140, [R1+0x6c0] ;  /* 0x0006c000018c7983 */ /* 0x000f300000300800 */
[----:B------:R-:W-:Y:S04]  /*86ab0*/  STL.64 [R1+0x1a10], R80 ;  /* 0x001a105001007387 */ /* 0x000fe80000100a00 */
[----:B------:R-:W-:Y:S04]  /*86ac0*/  STL.64 [R1+0x1a18], R82 ;  /* 0x001a185201007387 */ /* 0x000fe80000100a00 */
        /* <DEDUP_REMOVED lines=111> */
[C---:B--2---:R-:W-:Y:S06]  /*871c0*/  HMMA.1688.F32.TF32 R80, R228.reuse, R70, R236 ;  /* 0x00000046e450723c */ /* 0x044fec00000810ec */
[C---:B------:R-:W-:Y:S06]  /*871d0*/  HMMA.1688.F32.TF32 R248, R228.reuse, R74, R248 ;  /* 0x0000004ae4f8723c */ /* 0x040fec00000810f8 */
[C---:B------:R-:W-:Y:S06]  /*871e0*/  HMMA.1688.F32.TF32 R236, R228.reuse, R62, R240 ;  /* 0x0000003ee4ec723c */ /* 0x040fec00000810f0 */
[C---:B------:R-:W-:Y:S11]  /*871f0*/  HMMA.1688.F32.TF32 R244, R228.reuse, R66, R244 ;  /* 0x00000042e4f4723c */ /* 0x040ff600000810f4 */
[----:B------:R-:W-:Y:S04]  /*87200*/  STL.64 [R1+0x19f0], R248 ;  /* 0x0019f0f801007387 */ /* 0x000fe80000100a00 */
[----:B------:R-:W-:Y:S04]  /*87210*/  STL.64 [R1+0x19f8], R250 ;  /* 0x0019f8fa01007387 */ /* 0x000fe80000100a00 */
[----:B------:R-:W-:Y:S04]  /*87220*/  STL.64 [R1+0x19e0], R80 ;  /* 0x0019e05001007387 */ /* 0x000fe80000100a00 */
[----:B------:R1:W-:Y:S02]  /*87230*/  STL.64 [R1+0x19e8], R82 ;  /* 0x0019e85201007387 */ /* 0x0003e40000100a00 */
[C---:B-1----:R-:W-:Y:S06]  /*87240*/  HMMA.1688.F32.TF32 R80, R228.reuse, R58, R4 ;  /* 0x0000003ae450723c */ /* 0x042fec0000081004 */
[C---:B------:R-:W-:Y:S01]  /*87250*/  HMMA.1688.F32.TF32 R4, R228.reuse, R54, R224 ;  /* 0x00000036e404723c */ /* 0x040fe200000810e0 */
        /* <DEDUP_REMOVED lines=9> */
[C---:B-1----:R-:W-:Y:S06]  /*872f0*/  HMMA.1688.F32.TF32 R80, R228.reuse, R46, R216 ;  /* 0x0000002ee450723c */ /* 0x042fec00000810d8 */
[----:B--2---:R-:W-:Y:S01]  /*87300*/  HMMA.1688.F32.TF32 R4, R228, R42, R212 ;  /* 0x0000002ae404723c */ /* 0x004fe200000810d4 */
[----:B------:R-:W-:Y:S04]  /*87310*/  STL.64 [R1+0x1990], R220 ;  /* 0x001990dc01007387 */ /* 0x000fe80000100a00 */
[----:B------:R-:W-:-:S12]  /*87320*/  STL.64 [R1+0x1998], R222 ;  /* 0x001998de01007387 */ /* 0x000fd80000100a00 */
        /* <DEDUP_REMOVED lines=38> */
[C---:B------:R-:W-:Y:S11]  /*87590*/  HMMA.1688.F32.TF32 R156, R232.reuse, R90, R156 ;  /* 0x0000005ae89c723c */ /* 0x040ff6000008109c */
        /* <DEDUP_REMOVED lines=16> */
[----:B------:R-:W-:Y:S04]  /*876a0*/  STL.64 [R1+0x1878], R146 ;  /* 0x0018789201007387 */ /* 0x000fe80000100a00 */
[----:B------:R-:W2:Y:S08]  /*876b0*/  LDL.LU R148, [R1+0x160] ;  /* 0x0001600001947983 */ /* 0x000eb00000300800 */
[----:B------:R3:W-:Y:S04]  /*876c0*/  STL.64 [R1+0x1860], R80 ;  /* 0x0018605001007387 */ /* 0x0007e80000100a00 */
[----:B------:R4:W-:Y:S04]  /*876d0*/  STL.64 [R1+0x1868], R82 ;  /* 0x0018685201007387 */ /* 0x0009e80000100a00 */
        /* <DEDUP_REMOVED lines=85> */
[----:B-1----:R-:W4:Y:S04]  /*87c30*/  LDL.LU R4, [R1+0x680] ;  /* 0x0006800001047983 */ /* 0x002f280000300800 */
        /* <DEDUP_REMOVED lines=33> */
[----:B-1----:R-:W3:Y:S01]  /*87e50*/  LDL.LU.64 R82, [R1+0x6798] ;  /* 0x0067980001527983 */ /* 0x002ee20000300a00 */
[C---:B----4-:R-:W-:Y:S03]  /*87e60*/  HMMA.1688.F32.TF32 R4, R232.reuse, R78, R4 ;  /* 0x0000004ee804723c */ /* 0x050fe60000081004 */
[----:B------:R-:W4:Y:S03]  /*87e70*/  LDL.LU.64 R80, [R1+0x6790] ;  /* 0x0067900001507983 */ /* 0x000f260000300a00 */
[C---:B--2---:R-:W-:Y:S06]  /*87e80*/  HMMA.1688.F32.TF32 R224, R232.reuse, R14, R224 ;  /* 0x0000000ee8e0723c */ /* 0x044fec00000810e0 */
[C---:B------:R-:W-:Y:S06]  /*87e90*/  HMMA.1688.F32.TF32 R220, R232.reuse, R10, R220 ;  /* 0x0000000ae8dc723c */ /* 0x040fec00000810dc */
[C---:B------:R-:W-:Y:S06]  /*87ea0*/  HMMA.1688.F32.TF32 R216, R232.reuse, R74, R216 ;  /* 0x0000004ae8d8723c */ /* 0x040fec00000810d8 */
[C---:B------:R-:W-:Y:S06]  /*87eb0*/  HMMA.1688.F32.TF32 R140, R232.reuse, R70, R140 ;  /* 0x00000046e88c723c */ /* 0x040fec000008108c */
[C---:B------:R-:W-:Y:S06]  /*87ec0*/  HMMA.1688.F32.TF32 R136, R232.reuse, R66, R136 ;  /* 0x00000042e888723c */ /* 0x040fec0000081088 */
[----:B---3--:R-:W-:-:S15]  /*87ed0*/  HMMA.1688.F32.TF32 R248, R232, R82, R248 ;  /* 0x00000052e8f8723c */ /* 0x008fde00000810f8 */
[----:B------:R-:W-:-:S08]  /*87ee0*/  NOP ;  /* 0x0000000000007918 */ /* 0x000fd00000000000 */
        /* <DEDUP_REMOVED lines=26> */
[----:B------:R-:W3:Y:S01]  /*88090*/  LDL.LU.64 R136, [R1+0x6728] ;  /* 0x0067280001887983 */ /* 0x000ee20000300a00 */
[C---:B------:R-:W-:Y:S06]  /*880a0*/  HMMA.1688.F32.TF32 R236, R232.reuse, R62, R236 ;  /* 0x0000003ee8ec723c */ /* 0x040fec00000810ec */
[C---:B------:R-:W-:Y:S06]  /*880b0*/  HMMA.1688.F32.TF32 R244, R232.reuse, R58, R244 ;  /* 0x0000003ae8f4723c */ /* 0x040fec00000810f4 */
[C---:B------:R-:W-:Y:S11]  /*880c0*/  HMMA.1688.F32.TF32 R212, R232.reuse, R50, R212 ;  /* 0x00000032e8d4723c */ /* 0x040ff600000810d4 */
[----:B------:R-:W-:Y:S04]  /*880d0*/  STL.64 [R1+0x17c0], R236 ;  /* 0x0017c0ec01007387 */ /* 0x000fe80000100a00 */
[----:B------:R1:W-:Y:S01]  /*880e0*/  STL.64 [R1+0x17c8], R238 ;  /* 0x0017c8ee01007387 */ /* 0x0003e20000100a00 */
[C---:B------:R-:W-:Y:S06]  /*880f0*/  HMMA.1688.F32.TF32 R208, R232.reuse, R46, R208 ;  /* 0x0000002ee8d0723c */ /* 0x040fec00000810d0 */
[C---:B-1----:R-:W-:Y:S06]  /*88100*/  HMMA.1688.F32.TF32 R236, R232.reuse, R54, R240 ;  /* 0x00000036e8ec723c */ /* 0x042fec00000810f0 */
[C---:B------:R-:W-:Y:S06]  /*88110*/  HMMA.1688.F32.TF32 R204, R232.reuse, R42, R204 ;  /* 0x0000002ae8cc723c */ /* 0x040fec00000810cc */
[C---:B------:R-:W-:Y:S06]  /*88120*/  HMMA.1688.F32.TF32 R200, R232.reuse, R38, R200 ;  /* 0x00000026e8c8723c */ /* 0x040fec00000810c8 */
[C---:B------:R-:W-:Y:S06]  /*88130*/  HMMA.1688.F32.TF32 R196, R232.reuse, R34, R196 ;  /* 0x00000022e8c4723c */ /* 0x040fec00000810c4 */
[C---:B------:R-:W-:Y:S06]  /*88140*/  HMMA.1688.F32.TF32 R192, R232.reuse, R30, R192 ;  /* 0x0000001ee8c0723c */ /* 0x040fec00000810c0 */
[C---:B------:R-:W-:Y:S06]  /*88150*/  HMMA.1688.F32.TF32 R188, R232.reuse, R26, R188 ;  /* 0x0000001ae8bc723c */ /* 0x040fec00000810bc */
[C---:B------:R-:W-:Y:S01]  /*88160*/  HMMA.1688.F32.TF32 R184, R232.reuse, R22, R184 ;  /* 0x00000016e8b8723c */ /* 0x040fe200000810b8 */
[----:B------:R-:W-:Y:S05]  /*88170*/  STL.64 [R1+0x17b0], R244 ;  /* 0x0017b0f401007387 */ /* 0x000fea0000100a00 */
[----:B------:R-:W-:Y:S01]  /*88180*/  HMMA.1688.F32.TF32 R180, R232, R18, R180 ;  /* 0x00000012e8b4723c */ /* 0x000fe200000810b4 */
[----:B------:R-:W-:Y:S05]  /*88190*/  STL.64 [R1+0x17b8], R246 ;  /* 0x0017b8f601007387 */ /* 0x000fea0000100a00 */
[C---:B------:R-:W-:Y:S01]  /*881a0*/  HMMA.1688.F32.TF32 R176, R228.reuse, R114, R176 ;  /* 0x00000072e4b0723c */ /* 0x040fe200000810b0 */
[----:B------:R-:W-:Y:S05]  /*881b0*/  STL.64 [R1+0x17a0], R236 ;  /* 0x0017a0ec01007387 */ /* 0x000fea0000100a00 */
[C---:B------:R-:W-:Y:S01]  /*881c0*/  HMMA.1688.F32.TF32 R172, R228.reuse, R110, R172 ;  /* 0x0000006ee4ac723c */ /* 0x040fe200000810ac */
[----:B------:R-:W-:Y:S05]  /*881d0*/  STL.64 [R1+0x17a8], R238 ;  /* 0x0017a8ee01007387 */ /* 0x000fea0000100a00 */
[----:B------:R-:W-:Y:S01]  /*881e0*/  HMMA.1688.F32.TF32 R168, R228, R106, R168 ;  /* 0x0000006ae4a8723c */ /* 0x000fe200000810a8 */
[----:B------:R-:W-:Y:S01]  /*881f0*/  STL.64 [R1+0x1790], R212 ;  /* 0x001790d401007387 */ /* 0x000fe20000100a00 */
[----:B------:R-:W-:-:S03]  /*88200*/  IMAD.MOV.U32 R146, RZ, RZ, R252 ;  /* 0x000000ffff927224 */ /* 0x000fc600078e00fc */
[----:B------:R-:W-:Y:S01]  /*88210*/  STL.64 [R1+0x1798], R214 ;  /* 0x001798d601007387 */ /* 0x000fe20000100a00 */
[C---:B------:R-:W-:Y:S01]  /*88220*/  HMMA.1688.F32.TF32 R164, R228.reuse, R102, R164 ;  /* 0x00000066e4a4723c */ /* 0x040fe200000810a4 */
[----:B------:R-:W-:Y:S02]  /*88230*/  IMAD.MOV.U32 R147, RZ, RZ, R3 ;  /* 0x000000ffff937224 */ /* 0x000fe400078e0003 */
[----:B------:R-:W-:Y:S03]  /*88240*/  STL.64 [R1+0x1780], R208 ;  /* 0x001780d001007387 */ /* 0x000fe60000100a00 */
[C---:B------:R-:W-:Y:S01]  /*88250*/  HMMA.1688.F32.TF32 R160, R228.reuse, R98, R160 ;  /* 0x00000062e4a0723c */ /* 0x040fe200000810a0 */
[----:B------:R-:W-:Y:S04]  /*88260*/  STL.64 [R1+0x1788], R210 ;  /* 0x001788d201007387 */ /* 0x000fe80000100a00 */
[----:B------:R-:W-:Y:S01]  /*88270*/  STL.64 [R1+0x1770], R204 ;  /* 0x001770cc01007387 */ /* 0x000fe20000100a00 */
[C---:B------:R-:W-:Y:S03]  /*88280*/  HMMA.1688.F32.TF32 R156, R228.reuse, R94, R156 ;  /* 0x0000005ee49c723c */ /* 0x040fe6000008109c */
[----:B------:R-:W-:Y:S03]  /*88290*/  STL.64 [R1+0x1778], R206 ;  /* 0x001778ce01007387 */ /* 0x000fe60000100a00 */
[C---:B------:R-:W-:Y:S01]  /*882a0*/  HMMA.1688.F32.TF32 R152, R228.reuse, R90, R152 ;  /* 0x0000005ae498723c */ /* 0x040fe20000081098 */
[----:B------:R-:W-:Y:S04]  /*882b0*/  STL.64 [R1+0x1760], R200 ;  /* 0x001760c801007387 */ /* 0x000fe80000100a00 */
[----:B------:R-:W-:Y:S01]  /*882c0*/  STL.64 [R1+0x1768], R202 ;  /* 0x001768ca01007387 */ /* 0x000fe20000100a00 */
[C---:B------:R-:W-:Y:S03]  /*882d0*/  HMMA.1688.F32.TF32 R148, R228.reuse, R86, R148 ;  /* 0x00000056e494723c */ /* 0x040fe60000081094 */
[----:B------:R-:W-:Y:S04]  /*882e0*/  STL.64 [R1+0x1750], R196 ;  /* 0x001750c401007387 */ /* 0x000fe80000100a00 */
[----:B------:R-:W-:Y:S01]  /*882f0*/  STL.64 [R1+0x1758], R198 ;  /* 0x001758c601007387 */ /* 0x000fe20000100a00 */
[----:B------:R-:W-:Y:S03]  /*88300*/  HMMA.1688.F32.TF32 R144, R228, R134, R144 ;  /* 0x00000086e490723c */ /* 0x000fe60000081090 */
        /* <DEDUP_REMOVED lines=18> */
[----:B------:R3:W-:Y:S04]  /*88430*/  STL.64 [R1+0x16b8], R158 ;  /* 0x0016b89e01007387 */ /* 0x0007e80000100a00 */
[----:B------:R-:W-:Y:S04]  /*88440*/  STL.64 [R1+0x16a0], R152 ;  /* 0x0016a09801007387 */ /* 0x000fe80000100a00 */
[----:B------:R-:W-:Y:S04]  /*88450*/  STL.64 [R1+0x16a8], R154 ;  /* 0x0016a89a01007387 */ /* 0x000fe80000100a00 */
[----:B------:R-:W-:Y:S04]  /*88460*/  STL.64 [R1+0x1690], R148 ;  /* 0x0016909401007387 */ /* 0x000fe80000100a00 */
[----:B------:R-:W-:Y:S04]  /*88470*/  STL.64 [R1+0x1698], R150 ;  /* 0x0016989601007387 */ /* 0x000fe80000100a00 */
[----:B-1----:R-:W4:Y:S04]  /*88480*/  LDL.LU R156, [R1+0x460] ;  /* 0x00046000019c7983 */ /* 0x002f280000300800 */
[----:B------:R1:W-:Y:S04]  /*88490*/  STL.64 [R1+0x1680], R144 ;  /* 0x0016809001007387 */ /* 0x0003e80000100a00 */
[----:B------:R1:W-:Y:S01]  /*884a0*/  STL.64 [R1+0x1688], R146 ;  /* 0x0016889201007387 */ /* 0x0003e20000100a00 */
[----:B------:R-:W-:-:S02]  /*884b0*/  IMAD.MOV.U32 R252, RZ, RZ, R190 ;  /* 0x000000fffffc7224 */ /* 0x000fc400078e00be */
[----:B------:R-:W-:Y:S01]  /*884c0*/  IMAD.MOV.U32 R3, RZ, RZ, R191 ;  /* 0x000000ffff037224 */ /* 0x000fe200078e00bf */
[----:B--2---:R-:W-:Y:S04]  /*884d0*/  LDS R233, [R251+UR7+0x42380] ;  /* 0x04238007fbe97984 */ /* 0x004fe80008000800 */
[----:B------:R-:W-:Y:S04]  /*884e0*/  LDS R235, [R251+UR7+0x43380] ;  /* 0x04338007fbeb7984 */ /* 0x000fe80008000800 */
[----:B------:R-:W-:Y:S04]  /*884f0*/  LDS R232, [R0+UR7+0x42380] ;  /* 0x0423800700e87984 */ /* 0x000fe80008000800 */
[----:B------:R-:W2:Y:S01]  /*88500*/  LDS R234, [R0+UR7+0x43380] ;  /* 0x0433800700ea7984 */ /* 0x000ea20008000800 */
[----:B---3--:R-:W-:-:S15]  /*88510*/  HMMA.1688.F32.TF32 R136, R228, R130, R136 ;  /* 0x00000082e488723c */ /* 0x008fde0000081088 */
[----:B------:R-:W-:-:S08]  /*88520*/  NOP ;  /* 0x0000000000007918 */ /* 0x000fd00000000000 */
[----:B------:R-:W-:Y:S04]  /*88530*/  STL.64 [R1+0x1670], R136 ;  /* 0x0016708801007387 */ /* 0x000fe80000100a00 */
[----:B------:R3:W-:Y:S04]  /*88540*/  STL.64 [R1+0x1678], R138 ;  /* 0x0016788a01007387 */ /* 0x0007e80000100a00 */
        /* <DEDUP_REMOVED lines=79> */
[C---:B------:R-:W-:Y:S11]  /*88a40*/  HMMA.1688.F32.TF32 R208, R228.reuse, R82, R204 ;  /* 0x00000052e4d0723c */ /* 0x040ff600000810cc */
[----:B------:R-:W-:Y:S04]  /*88a50*/  STL.64 [R1+0x1660], R236 ;  /* 0x001660ec01007387 */ /* 0x000fe80000100a00 */
[----:B------:R-:W-:Y:S01]  /*88a60*/  STL.64 [R1+0x1668], R238 ;  /* 0x001668ee01007387 */ /* 0x000fe20000100a00 */
[C---:B------:R-:W-:Y:S03]  /*88a70*/  HMMA.1688.F32.TF32 R204, R228.reuse, R78, R148 ;  /* 0x0000004ee4cc723c */ /* 0x040fe60000081094 */
[----:B------:R-:W-:Y:S04]  /*88a80*/  STL.64 [R1+0x1650], R212 ;  /* 0x001650d401007387 */ /* 0x000fe80000100a00 */
[----:B------:R-:W-:Y:S04]  /*88a90*/  STL.64 [R1+0x1658], R214 ;  /* 0x001658d601007387 */ /* 0x000fe80000100a00 */
[----:B------:R-:W-:Y:S04]  /*88aa0*/  STL.64 [R1+0x1640], R136 ;  /* 0x0016408801007387 */ /* 0x000fe80000100a00 */
[----:B------:R1:W-:Y:S02]  /*88ab0*/  STL.64 [R1+0x1648], R138 ;  /* 0x0016488a01007387 */ /* 0x0003e40000100a00 */
[C---:B-1----:R-:W-:Y:S02]  /*88ac0*/  HMMA.1688.F32.TF32 R136, R228.reuse, R14, R144 ;  /* 0x0000000ee488723c */ /* 0x042fe40000081090 */
[----:B------:R-:W-:Y:S04]  /*88ad0*/  STL.64 [R1+0x1630], R208 ;  /* 0x001630d001007387 */ /* 0x000fe80000100a00 */
[----:B------:R-:W-:Y:S04]  /*88ae0*/  STL.64 [R1+0x1638], R210 ;  /* 0x001638d201007387 */ /* 0x000fe80000100a00 */
[----:B------:R-:W2:Y:S04]  /*88af0*/  LDL.LU R148, [R1+0x440] ;  /* 0x0004400001947983 */ /* 0x000ea80000300800 */
[----:B------:R-:W-:Y:S04]  /*88b00*/  STL.64 [R1+0x1620], R204 ;  /* 0x001620cc01007387 */ /* 0x000fe80000100a00 */
[----:B------:R-:W-:Y:S05]  /*88b10*/  STL.64 [R1+0x1628], R206 ;  /* 0x001628ce01007387 */ /* 0x000fea0000100a00 */
[----:B------:R-:W-:Y:S04]  /*88b20*/  STL.64 [R1+0x1610], R136 ;  /* 0x0016108801007387 */ /* 0x000fe80000100a00 */
[----:B------:R1:W-:Y:S04]  /*88b30*/  STL.64 [R1+0x1618], R138 ;  /* 0x0016188a01007387 */ /* 0x0003e80000100a00 */
[----:B------:R-:W2:Y:S04]  /*88b40*/  LDL.LU R149, [R1+0x444] ;  /* 0x0004440001957983 */ /* 0x000ea80000300800 */
[----:B------:R-:W2:Y:S01]  /*88b50*/  LDL.LU R150, [R1+0x448] ;  /* 0x0004480001967983 */ /* 0x000ea20000300800 */
[C---:B-1----:R-:W-:Y:S03]  /*88b60*/  HMMA.1688.F32.TF32 R136, R228.reuse, R10, R200 ;  /* 0x0000000ae488723c */ /* 0x042fe600000810c8 */
[----:B------:R-:W2:Y:S04]  /*88b70*/  LDL.LU R151, [R1+0x44c] ;  /* 0x00044c0001977983 */ /* 0x000ea80000300800 */
[----:B------:R-:W3:Y:S01]  /*88b80*/  LDL.LU R144, [R1+0x430] ;  /* 0x0004300001907983 */ /* 0x000ee20000300800 */
[C---:B------:R-:W-:Y:S03]  /*88b90*/  HMMA.1688.F32.TF32 R196, R228.reuse, R74, R196 ;  /* 0x0000004ae4c4723c */ /* 0x040fe600000810c4 */
[----:B------:R-:W3:Y:S04]  /*88ba0*/  LDL.LU R145, [R1+0x434] ;  /* 0x0004340001917983 */ /* 0x000ee80000300800 */
[----:B------:R-:W3:Y:S01]  /*88bb0*/  LDL.LU R146, [R1+0x438] ;  /* 0x0004380001927983 */ /* 0x000ee20000300800 */
[C---:B------:R-:W-:Y:S03]  /*88bc0*/  HMMA.1688.F32.TF32 R192, R228.reuse, R70, R192 ;  /* 0x00000046e4c0723c */ /* 0x040fe600000810c0 */
[----:B------:R-:W3:Y:S04]  /*88bd0*/  LDL.LU R147, [R1+0x43c] ;  /* 0x00043c0001937983 */ /* 0x000ee80000300800 */
        /* <DEDUP_REMOVED lines=30> */
[----:B------:R-:W-:Y:S04]  /*88dc0*/  STL.64 [R1+0x1568], R162 ;  /* 0x001568a201007387 */ /* 0x000fe80000100a00 */
[----:B------:R-:W4:Y:S04]  /*88dd0*/  LDL.LU R248, [R1+0x2c0] ;  /* 0x0002c00001f87983 */ /* 0x000f280000300800 */
[----:B------:R-:W-:Y:S04]  /*88de0*/  STL.64 [R1+0x1550], R156 ;  /* 0x0015509c01007387 */ /* 0x000fe80000100a00 */
[----:B------:R-:W-:Y:S05]  /*88df0*/  STL.64 [R1+0x1558], R158 ;  /* 0x0015589e01007387 */ /* 0x000fea0000100a00 */
        /* <DEDUP_REMOVED lines=8> */
[----:B------:R-:W4:Y:S01]  /*88e80*/  LDL.LU R247, [R1+0x2dc] ;  /* 0x0002dc0001f77983 */ /* 0x000f220000300800 */
[----:B------:R-:W-:-:S03]  /*88e90*/  IMAD.MOV.U32 R240, RZ, RZ, R140 ;  /* 0x000000fffff07224 */ /* 0x000fc600078e008c */
[----:B------:R-:W4:Y:S04]  /*88ea0*/  LDL.LU R236, [R1+0x2e0] ;  /* 0x0002e00001ec7983 */ /* 0x000f280000300800 */
[----:B------:R-:W4:Y:S04]  /*88eb0*/  LDL.LU R237, [R1+0x2e4] ;  /* 0x0002e40001ed7983 */ /* 0x000f280000300800 */
[----:B------:R-:W4:Y:S04]  /*88ec0*/  LDL.LU R238, [R1+0x2e8] ;  /* 0x0002e80001ee7983 */ /* 0x000f280000300800 */
[----:B------:R-:W4:Y:S04]  /*88ed0*/  LDL.LU R239, [R1+0x2ec] ;  /* 0x0002ec0001ef7983 */ /* 0x000f280000300800 */
[----:B------:R-:W4:Y:S01]  /*88ee0*/  LDL.LU R140, [R1+0x6724] ;  /* 0x00672400018c7983 */ /* 0x000f220000300800 */
[----:B------:R-:W-:Y:S01]  /*88ef0*/  MOV R241, R141 ;  /* 0x0000008d00f17202 */ /* 0x000fe20000000f00 */
[----:B------:R-:W-:-:S02]  /*88f00*/  IMAD.MOV.U32 R242, RZ, RZ, R142 ;  /* 0x000000fffff27224 */ /* 0x000fc400078e008e */
[----:B------:R-:W4:Y:S01]  /*88f10*/  LDL.LU R141, [R1+0x6720] ;  /* 0x00672000018d7983 */ /* 0x000f220000300800 */
[----:B------:R-:W-:-:S03]  /*88f20*/  IMAD.MOV.U32 R243, RZ, RZ, R143 ;  /* 0x000000fffff37224 */ /* 0x000fc600078e008f */
[----:B------:R-:W4:Y:S04]  /*88f30*/  LDL.LU R142, [R1+0x671c] ;  /* 0x00671c00018e7983 */ /* 0x000f280000300800 */
[----:B------:R-:W4:Y:S01]  /*88f40*/  LDL.LU R143, [R1+0x6718] ;  /* 0x00671800018f7983 */ /* 0x000f220000300800 */
[C---:B--2---:R-:W-:Y:S03]  /*88f50*/  HMMA.1688.F32.TF32 R152, R228.reuse, R26, R148 ;  /* 0x0000001ae498723c */ /* 0x044fe60000081094 */
[----:B------:R-:W2:Y:S03]  /*88f60*/  LDL.LU R148, [R1+0x320] ;  /* 0x0003200001947983 */ /* 0x000ea60000300800 */
[----:B---3--:R-:W-:-:S15]  /*88f70*/  HMMA.1688.F32.TF32 R136, R228, R22, R144 ;  /* 0x00000016e488723c */ /* 0x008fde0000081090 */
[----:B------:R-:W-:-:S02]  /*88f80*/  NOP ;  /* 0x0000000000007918 */ /* 0x000fc40000000000 */
[----:B------:R-:W-:Y:S04]  /*88f90*/  STL.64 [R1+0x1530], R152 ;  /* 0x0015309801007387 */ /* 0x000fe80000100a00 */
[----:B------:R1:W-:Y:S04]  /*88fa0*/  STL.64 [R1+0x1538], R154 ;  /* 0x0015389a01007387 */ /* 0x0003e80000100a00 */
[----:B------:R-:W-:Y:S04]  /*88fb0*/  STL.64 [R1+0x1520], R136 ;  /* 0x0015208801007387 */ /* 0x000fe80000100a00 */
[----:B------:R3:W-:Y:S04]  /*88fc0*/  STL.64 [R1+0x1528], R138 ;  /* 0x0015288a01007387 */ /* 0x0007e80000100a00 */
[----:B------:R-:W2:Y:S04]  /*88fd0*/  LDL.LU R149, [R1+0x324] ;  /* 0x0003240001957983 */ /* 0x000ea80000300800 */
[----:B------:R-:W2:Y:S01]  /*88fe0*/  LDL.LU R150, [R1+0x328] ;  /* 0x0003280001967983 */ /* 0x000ea20000300800 */
[----:B----4-:R-:W-:-:S03]  /*88ff0*/  IMAD.MOV.U32 R151, RZ, RZ, R140 ;  /* 0x000000ffff977224 */ /* 0x010fc600078e008c */
[----:B------:R-:W4:Y:S01]  /*89000*/  LDL.LU R140, [R1+0x6714] ;  /* 0x00671400018c7983 */ /* 0x000f220000300800 */
[----:B-1----:R-:W-:-:S03]  /*89010*/  IMAD.MOV.U32 R155, RZ, RZ, R141 ;  /* 0x000000ffff9b7224 */ /* 0x002fc600078e008d */
[----:B------:R-:W3:Y:S01]  /*89020*/  LDL.LU R152, [R1+0x330] ;  /* 0x0003300001987983 */ /* 0x000ee20000300800 */
[----:B------:R-:W-:Y:S02]  /*89030*/  IMAD.MOV.U32 R154, RZ, RZ, R142 ;  /* 0x000000ffff9a7224 */ /* 0x000fe400078e008e */
[----:B------:R-:W-:Y:S02]  /*89040*/  IMAD.MOV.U32 R153, RZ, RZ, R143 ;  /* 0x000000ffff997224 */ /* 0x000fe400078e008f */
[----:B------:R-:W2:Y:S04]  /*89050*/  LDL.LU R143, [R1+0x6710] ;  /* 0x00671000018f7983 */ /* 0x000ea80000300800 */
[----:B------:R-:W3:Y:S04]  /*89060*/  LDL.LU R142, [R1+0x670c] ;  /* 0x00670c00018e7983 */ /* 0x000ee80000300800 */
[----:B------:R-:W2:Y:S04]  /*89070*/  LDL.LU R141, [R1+0x6708] ;  /* 0x00670800018d7983 */ /* 0x000ea80000300800 */
[----:B------:R-:W3:Y:S04]  /*89080*/  LDL.LU R156, [R1+0x340] ;  /* 0x00034000019c7983 */ /* 0x000ee80000300800 */
[----:B------:R-:W3:Y:S04]  /*89090*/  LDL.LU R157, [R1+0x344] ;  /* 0x00034400019d7983 */ /* 0x000ee80000300800 */
[----:B------:R-:W3:Y:S01]  /*890a0*/  LDL.LU R158, [R1+0x348] ;  /* 0x00034800019e7983 */ /* 0x000ee20000300800 */
[----:B----4-:R-:W-:-:S03]  /*890b0*/  IMAD.MOV.U32 R159, RZ, RZ, R140 ;  /* 0x000000ffff9f7224 */ /* 0x010fc600078e008c */
[----:B------:R-:W4:Y:S04]  /*890c0*/  LDL.LU R140, [R1+0x6704] ;  /* 0x00670400018c7983 */ /* 0x000f280000300800 */
[----:B------:R-:W3:Y:S04]  /*890d0*/  LDL.LU R164, [R1+0x360] ;  /* 0x0003600001a47983 */ /* 0x000ee80000300800 */
[----:B------:R-:W3:Y:S04]  /*890e0*/  LDL.LU R165, [R1+0x364] ;  /* 0x0003640001a57983 */ /* 0x000ee80000300800 */
[----:B------:R-:W3:Y:S04]  /*890f0*/  LDL.LU R166, [R1+0x368] ;  /* 0x0003680001a67983 */ /* 0x000ee80000300800 */
[----:B------:R-:W3:Y:S04]  /*89100*/  LDL.LU R167, [R1+0x36c] ;  /* 0x00036c0001a77983 */ /* 0x000ee80000300800 */
[----:B------:R-:W3:Y:S04]  /*89110*/  LDL.LU R168, [R1+0x370] ;  /* 0x0003700001a87983 */ /* 0x000ee80000300800 */
[----:B------:R-:W3:Y:S04]  /*89120*/  LDL.LU R169, [R1+0x374] ;  /* 0x0003740001a97983 */ /* 0x000ee80000300800 */
[----:B------:R-:W3:Y:S01]  /*89130*/  LDL.LU R170, [R1+0x378] ;  /* 0x0003780001aa7983 */ /* 0x000ee20000300800 */
[----:B----4-:R-:W-:-:S03]  /*89140*/  MOV R171, R140 ;  /* 0x0000008c00ab7202 */ /* 0x010fc60000000f00 */
        /* <DEDUP_REMOVED lines=41> */
[----:B--2---:R-:W-:-:S03]  /*893e0*/  IMAD.MOV.U32 R160, RZ, RZ, R141 ;  /* 0x000000ffffa07224 */ /* 0x004fc600078e008d */
[----:B------:R-:W2:Y:S01]  /*893f0*/  LDL.LU R176, [R1+0x390] ;  /* 0x0003900001b07983 */ /* 0x000ea20000300800 */
[----:B---3--:R-:W-:-:S03]  /*89400*/  IMAD.MOV.U32 R161, RZ, RZ, R142 ;  /* 0x000000ffffa17224 */ /* 0x008fc600078e008e */
[----:B------:R-:W2:Y:S01]  /*89410*/  LDL.LU R177, [R1+0x394] ;  /* 0x0003940001b17983 */ /* 0x000ea20000300800 */
[----:B------:R-:W-:-:S03]  /*89420*/  IMAD.MOV.U32 R162, RZ, RZ, R143 ;  /* 0x000000ffffa27224 */ /* 0x000fc600078e008f */
[----:B------:R-:W2:Y:S01]  /*89430*/  LDL.LU R178, [R1+0x398] ;  /* 0x0003980001b27983 */ /* 0x000ea20000300800 */
[----:B----4-:R-:W-:-:S03]  /*89440*/  IMAD.MOV.U32 R179, RZ, RZ, R140 ;  /* 0x000000ffffb37224 */ /* 0x010fc600078e008c */
        /* <DEDUP_REMOVED lines=19> */
[C---:B--2---:R-:W-:Y:S06]  /*89580*/  HMMA.1688.F32.TF32 R176, R232.reuse, R130, R176 ;  /* 0x00000082e8b0723c */ /* 0x044fec00000810b0 */
[C---:B------:R-:W-:Y:S06]  /*89590*/  HMMA.1688.F32.TF32 R168, R232.reuse, R122, R168 ;  /* 0x0000007ae8a8723c */ /* 0x040fec00000810a8 */
[C---:B------:R-:W-:Y:S06]  /*895a0*/  HMMA.1688.F32.TF32 R164, R232.reuse, R118, R164 ;  /* 0x00000076e8a4723c */ /* 0x040fec00000810a4 */
[C---:B------:R-:W-:Y:S06]  /*895b0*/  HMMA.1688.F32.TF32 R156, R232.reuse, R78, R156 ;  /* 0x0000004ee89c723c */ /* 0x040fec000008109c */
[C---:B------:R-:W-:Y:S06]  /*895c0*/  HMMA.1688.F32.TF32 R152, R232.reuse, R14, R152 ;  /* 0x0000000ee898723c */ /* 0x040fec0000081098 */
[----:B------:R-:W-:Y:S06]  /*895d0*/  HMMA.1688.F32.TF32 R148, R232, R10, R148 ;  /* 0x0000000ae894723c */ /* 0x000fec0000081094 */
[----:B---3--:R-:W-:Y:S01]  /*895e0*/  HMMA.1688.F32.TF32 R136, R228, R18, R140 ;  /* 0x00000012e488723c */ /* 0x008fe2000008108c */
[----:B------:R-:W2:-:S15]  /*895f0*/  LDL.LU R228, [R1+0x300] ;  /* 0x0003000001e47983 */ /* 0x000e9e0000300800 */
[----:B------:R-:W-:-:S07]  /*89600*/  NOP ;  /* 0x0000000000007918 */ /* 0x000fce0000000000 */
[----:B------:R-:W-:Y:S04]  /*89610*/  STL.64 [R1+0x1510], R136 ;  /* 0x0015108801007387 */ /* 0x000fe80000100a00 */
[----:B------:R-:W-:Y:S04]  /*89620*/  STL.64 [R1+0x1518], R138 ;  /* 0x0015188a01007387 */ /* 0x000fe80000100a00 */
[----:B------:R-:W2:Y:S04]  /*89630*/  LDL.LU R229, [R1+0x304] ;  /* 0x0003040001e57983 */ /* 0x000ea80000300800 */
[----:B------:R-:W2:Y:S04]  /*89640*/  LDL.LU R230, [R1+0x308] ;  /* 0x0003080001e67983 */ /* 0x000ea80000300800 */
[----:B------:R-:W2:Y:S04]  /*89650*/  LDL.LU R231, [R1+0x30c] ;  /* 0x00030c0001e77983 */ /* 0x000ea80000300800 */
[----:B------:R-:W3:Y:S04]  /*89660*/  LDL.LU R140, [R1+0x2f0] ;  /* 0x0002f000018c7983 */ /* 0x000ee80000300800 */
[----:B------:R-:W3:Y:S04]  /*89670*/  LDL.LU R141, [R1+0x2f4] ;  /* 0x0002f400018d7983 */ /* 0x000ee80000300800 */
[----:B------:R-:W3:Y:S04]  /*89680*/  LDL.LU R142, [R1+0x2f8] ;  /* 0x0002f800018e7983 */ /* 0x000ee80000300800 */
[----:B------:R-:W3:Y:S04]  /*89690*/  LDL.LU R143, [R1+0x2fc] ;  /* 0x0002fc00018f7983 */ /* 0x000ee80000300800 */
[----:B------:R-:W-:Y:S04]  /*896a0*/  STL.64 [R1+0x1500], R212 ;  /* 0x001500d401007387 */ /* 0x000fe80000100a00 */
[----:B------:R1:W-:Y:S04]  /*896b0*/  STL.64 [R1+0x1508], R214 ;  /* 0x001508d601007387 */ /* 0x0003e80000100a00 */
[----:B-1----:R-:W3:Y:S04]  /*896c0*/  LDL.LU.64 R214, [R1+0x66e8] ;  /* 0x0066e80001d67983 */ /* 0x002ee80000300a00 */
[----:B------:R-:W3:Y:S04]  /*896d0*/  LDL.LU.64 R212, [R1+0x66e0] ;  /* 0x0066e00001d47983 */ /* 0x000ee80000300a00 */
        /* <DEDUP_REMOVED lines=13> */
[----:B------:R1:W-:Y:S01]  /*897b0*/  STL.64 [R1+0x14c8], R198 ;  /* 0x0014c8c601007387 */ /* 0x0003e20000100a00 */
[C---:B----4-:R-:W-:Y:S03]  /*897c0*/  HMMA.1688.F32.TF32 R160, R232.reuse, R82, R160 ;  /* 0x00000052e8a0723c */ /* 0x050fe600000810a0 */
        /* <DEDUP_REMOVED lines=15> */
[----:B------:R1:W-:Y:S01]  /*898c0*/  STL.64 [R1+0x1488], R182 ;  /* 0x001488b601007387 */ /* 0x0003e20000100a00 */
[C---:B------:R-:W-:Y:S03]  /*898d0*/  HMMA.1688.F32.TF32 R144, R232.reuse, R74, R144 ;  /* 0x0000004ae890723c */ /* 0x040fe60000081090 */
        /* <DEDUP_REMOVED lines=37> */
[----:B------:R-:W4:Y:S01]  /*89b30*/  LDL.LU.64 R144, [R1+0x65d0] ;  /* 0x0065d00001907983 */ /* 0x000f220000300a00 */
[C---:B--2---:R-:W-:Y:S06]  /*89b40*/  HMMA.1688.F32.TF32 R228, R232.reuse, R70, R228 ;  /* 0x00000046e8e4723c */ /* 0x044fec00000810e4 */
[----:B---3--:R-:W-:-:S15]  /*89b50*/  HMMA.1688.F32.TF32 R140, R232, R66, R140 ;  /* 0x00000042e88c723c */ /* 0x008fde000008108c */
[----:B------:R-:W-:-:S02]  /*89b60*/  NOP ;  /* 0x0000000000007918 */ /* 0x000fc40000000000 */
[----:B------:R-:W-:Y:S04]  /*89b70*/  STL.64 [R1+0x13e0], R228 ;  /* 0x0013e0e401007387 */ /* 0x000fe80000100a00 */
[----:B------:R1:W-:Y:S04]  /*89b80*/  STL.64 [R1+0x13e8], R230 ;  /* 0x0013e8e601007387 */ /* 0x0003e80000100a00 */
[----:B------:R-:W-:Y:S04]  /*89b90*/  STL.64 [R1+0x13d0], R140 ;  /* 0x0013d08c01007387 */ /* 0x000fe80000100a00 */
[----:B------:R2:W-:Y:S01]  /*89ba0*/  STL.64 [R1+0x13d8], R142 ;  /* 0x0013d88e01007387 */ /* 0x0005e20000100a00 */
[C---:B-1----:R-:W-:Y:S06]  /*89bb0*/  HMMA.1688.F32.TF32 R228, R232.reuse, R62, R236 ;  /* 0x0000003ee8e4723c */ /* 0x042fec00000810ec */
[C---:B--2---:R-:W-:Y:S06]  /*89bc0*/  HMMA.1688.F32.TF32 R140, R232.reuse, R58, R244 ;  /* 0x0000003ae88c723c */ /* 0x044fec00000810f4 */
[C---:B------:R-:W-:Y:S11]  /*89bd0*/  HMMA.1688.F32.TF32 R236, R232.reuse, R54, R248 ;  /* 0x00000036e8ec723c */ /* 0x040ff600000810f8 */
[----:B------:R-:W-:Y:S04]  /*89be0*/  STL.64 [R1+0x13c0], R228 ;  /* 0x0013c0e401007387 */ /* 0x000fe80000100a00 */
[----:B------:R1:W-:Y:S04]  /*89bf0*/  STL.64 [R1+0x13c8], R230 ;  /* 0x0013c8e601007387 */ /* 0x0003e80000100a00 */
[----:B------:R-:W-:Y:S04]  /*89c00*/  STL.64 [R1+0x13b0], R140 ;  /* 0x0013b08c01007387 */ /* 0x000fe80000100a00 */
[----:B------:R2:W-:Y:S01]  /*89c10*/  STL.64 [R1+0x13b8], R142 ;  /* 0x0013b88e01007387 */ /* 0x0005e20000100a00 */
[----:B-1----:R-:W-:Y:S03]  /*89c20*/  HMMA.1688.F32.TF32 R228, R232, R50, R240 ;  /* 0x00000032e8e4723c */ /* 0x002fe600000810f0 */
[----:B------:R-:W-:Y:S04]  /*89c30*/  STL.64 [R1+0x13a0], R236 ;  /* 0x0013a0ec01007387 */ /* 0x000fe80000100a00 */
[----:B------:R-:W-:Y:S01]  /*89c40*/  STL.64 [R1+0x13a8], R238 ;  /* 0x0013a8ee01007387 */ /* 0x000fe20000100a00 */
[----:B------:R-:W-:-:S02]  /*89c50*/  LOP3.LUT R138, R0, 0x40, RZ, 0x3c, !PT ;  /* 0x00000040008a7812 */ /* 0x000fc400078e3cff */
[----:B------:R-:W-:-:S03]  /*89c60*/  LOP3.LUT R139, R0, 0x60, RZ, 0x3c, !PT ;  /* 0x00000060008b7812 */ /* 0x000fc600078e3cff */
[----:B------:R-:W-:Y:S04]  /*89c70*/  LDS R136, [R138+UR7+0x42380] ;  /* 0x042380078a887984 */ /* 0x000fe80008000800 */
[----:B------:R-:W-:Y:S04]  /*89c80*/  LDS R137, [R139+UR7+0x42380] ;  /* 0x042380078b897984 */ /* 0x000fe80008000800 */
[----:B------:R-:W-:Y:S04]  /*89c90*/  LDS R138, [R138+UR7+0x43380] ;  /* 0x043380078a8a7984 */ /* 0x000fe80008000800 */
[----:B------:R-:W-:Y:S04]  /*89ca0*/  STL.64 [R1+0x1390], R228 ;  /* 0x001390e401007387 */ /* 0x000fe80000100a00 */
[----:B------:R-:W-:Y:S04]  /*89cb0*/  STL.64 [R1+0x1398], R230 ;  /* 0x001398e601007387 */ /* 0x000fe80000100a00 */
[----:B------:R-:W1:Y:S01]  /*89cc0*/  LDS R139, [R139+UR7+0x43380] ;  /* 0x043380078b8b7984 */ /* 0x000e620008000800 */
[C---:B----4-:R-:W-:Y:S06]  /*89cd0*/  HMMA.1688.F32.TF32 R148, R232.reuse, R42, R148 ;  /* 0x0000002ae894723c */ /* 0x050fec0000081094 */
[C---:B--2---:R-:W-:Y:S06]  /*89ce0*/  HMMA.1688.F32.TF32 R140, R232.reuse, R46, R144 ;  /* 0x0000002ee88c723c */ /* 0x044fec0000081090 */
[----:B------:R-:W-:-:S15]  /*89cf0*/  HMMA.1688.F32.TF32 R144, R232, R38, R152 ;  /* 0x00000026e890723c */ /* 0x000fde0000081098 */
[----:B------:R-:W-:-:S02]  /*89d00*/  NOP ;  /* 0x0000000000007918 */ /* 0x000fc40000000000 */
        /* <DEDUP_REMOVED lines=12> */
[----:B------:R-:W-:Y:S04]  /*89dd0*/  STL.64 [R1+0x1340], R148 ;  /* 0x0013409401007387 */ /* 0x000fe80000100a00 */
[----:B------:R2:W-:Y:S05]  /*89de0*/  STL.64 [R1+0x1348], R150 ;  /* 0x0013489601007387 */ /* 0x0005ea0000100a00 */
[----:B------:R-:W-:Y:S04]  /*89df0*/  STL.64 [R1+0x1330], R144 ;  /* 0x0013309001007387 */ /* 0x000fe80000100a00 */
[----:B------:R1:W-:Y:S01]  /*89e00*/  STL.64 [R1+0x1338], R146 ;  /* 0x0013389201007387 */ /* 0x0003e20000100a00 */
[----:B--2---:R-:W-:Y:S03]  /*89e10*/  HMMA.1688.F32.TF32 R148, R232, R18, R172 ;  /* 0x00000012e894723c */ /* 0x004fe600000810ac */
[----:B------:R-:W-:Y:S03]  /*89e20*/  STL.64 [R1+0x1320], R140 ;  /* 0x0013208c01007387 */ /* 0x000fe60000100a00 */
[C---:B-1----:R-:W-:Y:S01]  /*89e30*/  HMMA.1688.F32.TF32 R144, R136.reuse, R114, R176 ;  /* 0x000000728890723c */ /* 0x042fe200000810b0 */
[----:B------:R1:W-:Y:S05]  /*89e40*/  STL.64 [R1+0x1328], R142 ;  /* 0x0013288e01007387 */ /* 0x0003ea0000100a00 */
[C---:B-1----:R-:W-:Y:S11]  /*89e50*/  HMMA.1688.F32.TF32 R140, R136.reuse, R110, R180 ;  /* 0x0000006e888c723c */ /* 0x042ff600000810b4 */
        /* <DEDUP_REMOVED lines=9> */
[----:B------:R1:W-:-:S12]  /*89ef0*/  STL.64 [R1+0x6450], R100 ;  /* 0x0064506401007387 */ /* 0x0003d80000100a00 */
[----:B------:R-:W-:Y:S04]  /*89f00*/  STL.64 [R1+0x12e0], R108 ;  /* 0x0012e06c01007387 */ /* 0x000fe80000100a00 */
[----:B------:R2:W-:Y:S01]  /*89f10*/  STL.64 [R1+0x12e8], R110 ;  /* 0x0012e86e01007387 */ /* 0x0005e20000100a00 */
[C---:B-1----:R-:W-:Y:S06]  /*89f20*/  HMMA.1688.F32.TF32 R100, R136.reuse, R94, R196 ;  /* 0x0000005e8864723c */ /* 0x042fec00000810c4 */
[C---:B--2---:R-:W-:Y:S01]  /*89f30*/  HMMA.1688.F32.TF32 R108, R136.reuse, R98, R192 ;  /* 0x00000062886c723c */ /* 0x044fe200000810c0 */
[----:B------:R-:W-:Y:S04]  /*89f40*/  STL.64 [R1+0x12d0], R140 ;  /* 0x0012d08c01007387 */ /* 0x000fe80000100a00 */
[----:B------:R-:W-:Y:S04]  /*89f50*/  STL.64 [R1+0x12d8], R142 ;  /* 0x0012d88e01007387 */ /* 0x000fe80000100a00 */
[----:B------:R1:W-:Y:S02]  /*89f60*/  STL.64 [R1+0x6458], R96 ;  /* 0x0064586001007387 */ /* 0x0003e40000100a00 */
[----:B-1----:R-:W-:-:S12]  /*89f70*/  HMMA.1688.F32.TF32 R96, R136, R90, R200 ;  /* 0x0000005a8860723c */ /* 0x002fd800000810c8 */
[----:B------:R-:W-:Y:S04]  /*89f80*/  STL.64 [R1+0x12c0], R108 ;  /* 0x0012c06c01007387 */ /* 0x000fe80000100a00 */
[----:B------:R-:W-:Y:S04]  /*89f90*/  STL.64 [R1+0x12c8], R110 ;  /* 0x0012c86e01007387 */ /* 0x000fe80000100a00 */
[----:B------:R1:W-:Y:S04]  /*89fa0*/  STL.64 [R1+0x6460], R92 ;  /* 0x0064605c01007387 */ /* 0x0003e80000100a00 */
[----:B------:R-:W-:Y:S04]  /*89fb0*/  STL.64 [R1+0x12b0], R100 ;  /* 0x0012b06401007387 */ /* 0x000fe80000100a00 */
[----:B------:R-:W-:Y:S04]  /*89fc0*/  STL.64 [R1+0x12b8], R102 ;  /* 0x0012b86601007387 */ /* 0x000fe80000100a00 */
[----:B-1----:R-:W2:Y:S04]  /*89fd0*/  LDL R92, [R1+0x4c88] ;  /* 0x004c8800015c7983 */ /* 0x002ea80000100800 */
[----:B------:R1:W-:Y:S04]  /*89fe0*/  STL.64 [R1+0x6468], R88 ;  /* 0x0064685801007387 */ /* 0x0003e80000100a00 */
[----:B------:R-:W-:Y:S04]  /*89ff0*/  STL.64 [R1+0x12a0], R96 ;  /* 0x0012a06001007387 */ /* 0x000fe80000100a00 */
[----:B------:R3:W-:Y:S01]  /*8a000*/  STL.64 [R1+0x12a8], R98 ;  /* 0x0012a86201007387 */ /* 0x0007e20000100a00 */
[C---:B-1----:R-:W-:Y:S06]  /*8a010*/  HMMA.1688.F32.TF32 R88, R136.reuse, R134, R208 ;  /* 0x000000868858723c */ /* 0x042fec00000810d0 */
[----:B---3--:R-:W-:Y:S01]  /*8a020*/  HMMA.1688.F32.TF32 R96, R136, R86, R204 ;  /* 0x000000568860723c */ /* 0x008fe200000810cc */
[----:B------:R-:W-:-:S02]  /*8a030*/  IMAD.MOV.U32 R240, RZ, RZ, R6 ;  /* 0x000000fffff07224 */ /* 0x000fc400078e0006 */
[----:B------:R-:W-:Y:S01]  /*8a040*/  IMAD.MOV.U32 R241, RZ, RZ, R7 ;  /* 0x000000fffff17224 */ /* 0x000fe200078e0007 */
[----:B------:R-:W-:Y:S01]  /*8a050*/  MOV R243, R84 ;  /* 0x0000005400f37202 */ /* 0x000fe20000000f00 */
[----:B------:R-:W-:Y:S01]  /*8a060*/  IMAD.MOV.U32 R242, RZ, RZ, R85 ;  /* 0x000000fffff27224 */ /* 0x000fe200078e0055 */
[----:B------:R-:W-:Y:S01]  /*8a070*/  HMMA.1688.F32.TF32 R100, R136, R130, R212 ;  /* 0x000000828864723c */ /* 0x000fe200000810d4 */
[----:B------:R-:W-:Y:S02]  /*8a080*/  IMAD.MOV.U32 R248, RZ, RZ, R224 ;  /* 0x000000fffff87224 */ /* 0x000fe400078e00e0 */
[----:B------:R-:W-:Y:S02]  /*8a090*/  IMAD.MOV.U32 R249, RZ, RZ, R225 ;  /* 0x000000fffff97224 */ /* 0x000fe400078e00e1 */
[----:B------:R-:W-:Y:S02]  /*8a0a0*/  IMAD.MOV.U32 R250, RZ, RZ, R227 ;  /* 0x000000fffffa7224 */ /* 0x000fe400078e00e3 */
[----:B------:R-:W-:Y:S01]  /*8a0b0*/  IMAD.MOV.U32 R251, RZ, RZ, R226 ;  /* 0x000000fffffb7224 */ /* 0x000fe200078e00e2 */
[----:B------:R-:W-:Y:S01]  /*8a0c0*/  LOP3.LUT R231, R0, 0x20, RZ, 0x3c, !PT ;  /* 0x0000002000e77812 */ /* 0x000fe200078e3cff */
[----:B------:R-:W-:Y:S01]  /*8a0d0*/  IMAD.MOV.U32 R246, RZ, RZ, R5 ;  /* 0x000000fffff67224 */ /* 0x000fe200078e0005 */
[----:B------:R-:W-:Y:S01]  /*8a0e0*/  LDS R86, [R0+UR7+0x45000] ;  /* 0x0450000700567984 */ /* 0x000fe20008000800 */
[----:B------:R-:W-:-:S03]  /*8a0f0*/  IMAD.MOV.U32 R247, RZ, RZ, R4 ;  /* 0x000000fffff77224 */ /* 0x000fc600078e0004 */
[----:B------:R-:W-:Y:S04]  /*8a100*/  LDS R87, [R231+UR7+0x45000] ;  /* 0x04500007e7577984 */ /* 0x000fe80008000800 */
[----:B------:R-:W-:Y:S04]  /*8a110*/  STL.64 [R1+0x1290], R96 ;  /* 0x0012906001007387 */ /* 0x000fe80000100a00 */
[----:B------:R1:W-:Y:S04]  /*8a120*/  STL.64 [R1+0x1298], R98 ;  /* 0x0012986201007387 */ /* 0x0003e80000100a00 */
[----:B------:R-:W-:Y:S04]  /*8a130*/  STL.64 [R1+0x1280], R88 ;  /* 0x0012805801007387 */ /* 0x000fe80000100a00 */
[----:B------:R3:W-:Y:S01]  /*8a140*/  STL.64 [R1+0x1288], R90 ;  /* 0x0012885a01007387 */ /* 0x0007e20000100a00 */
[C---:B-1----:R-:W-:Y:S06]  /*8a150*/  HMMA.1688.F32.TF32 R96, R136.reuse, R126, R216 ;  /* 0x0000007e8860723c */ /* 0x042fec00000810d8 */
[----:B---3--:R-:W-:Y:S01]  /*8a160*/  HMMA.1688.F32.TF32 R88, R136, R122, R220 ;  /* 0x0000007a8858723c */ /* 0x008fe200000810dc */
[----:B------:R-:W-:Y:S04]  /*8a170*/  STL.64 [R1+0x1270], R100 ;  /* 0x0012706401007387 */ /* 0x000fe80000100a00 */
[----:B------:R-:W-:-:S12]  /*8a180*/  STL.64 [R1+0x1278], R102 ;  /* 0x0012786601007387 */ /* 0x000fd80000100a00 */
[----:B------:R-:W-:Y:S04]  /*8a190*/  STL.64 [R1+0x1260], R96 ;  /* 0x0012606001007387 */ /* 0x000fe80000100a00 */
[----:B------:R-:W-:Y:S04]  /*8a1a0*/  STL.64 [R1+0x1268], R98 ;  /* 0x0012686201007387 */ /* 0x000fe80000100a00 */
[----:B------:R-:W3:Y:S04]  /*8a1b0*/  LDL.LU R6, [R1+0x65cc] ;  /* 0x0065cc0001067983 */ /* 0x000ee80000300800 */
[----:B------:R-:W-:Y:S04]  /*8a1c0*/  STL.64 [R1+0x1250], R88 ;  /* 0x0012505801007387 */ /* 0x000fe80000100a00 */
[----:B------:R1:W-:Y:S04]  /*8a1d0*/  STL.64 [R1+0x1258], R90 ;  /* 0x0012585a01007387 */ /* 0x0003e80000100a00 */
[----:B------:R-:W4:Y:S04]  /*8a1e0*/  LDL.LU R7, [R1+0x65c8] ;  /* 0x0065c80001077983 */ /* 0x000f280000300800 */
        /* <DEDUP_REMOVED lines=8> */
[----:B--2---:R-:W-:Y:S04]  /*8a270*/  LDSM.16.M88.4 R220, [R92+UR8+0x2000] ;  /* 0x002000085cdc783b */ /* 0x004fe80008000200 */
        /* <DEDUP_REMOVED lines=11> */
[----:B---3--:R-:W-:-:S02]  /*8a330*/  IMAD.MOV.U32 R239, RZ, RZ, R85 ;  /* 0x000000ffffef7224 */ /* 0x008fc400078e0055 */
[----:B----4-:R-:W-:Y:S02]  /*8a340*/  IMAD.MOV.U32 R238, RZ, RZ, R84 ;  /* 0x000000ffffee7224 */ /* 0x010fe400078e0054 */
[----:B------:R-:W2:Y:S04]  /*8a350*/  LDL.LU R84, [R1+0x65ac] ;  /* 0x0065ac0001547983 */ /* 0x000ea80000300800 */
[----:B------:R-:W3:Y:S01]  /*8a360*/  LDL.LU R85, [R1+0x65a8] ;  /* 0x0065a80001557983 */ /* 0x000ee20000300800 */
[----:B------:R-:W-:Y:S02]  /*8a370*/  IMAD.MOV.U32 R143, RZ, RZ, R224 ;  /* 0x000000ffff8f7224 */ /* 0x000fe400078e00e0 */
[----:B------:R-:W-:Y:S02]  /*8a380*/  IMAD.MOV.U32 R142, RZ, RZ, R225 ;  /* 0x000000ffff8e7224 */ /* 0x000fe400078e00e1 */
[----:B------:R-:W-:-:S02]  /*8a390*/  IMAD.MOV.U32 R140, RZ, RZ, R227 ;  /* 0x000000ffff8c7224 */ /* 0x000fc400078e00e3 */
[----:B------:R-:W4:Y:S01]  /*8a3a0*/  LDL.LU R227, [R1+0x65a4] ;  /* 0x0065a40001e37983 */ /* 0x000f220000300800 */
[----:B------:R-:W-:-:S03]  /*8a3b0*/  MOV R141, R226 ;  /* 0x000000e2008d7202 */ /* 0x000fc60000000f00 */
[----:B------:R-:W2:Y:S04]  /*8a3c0*/  LDL.LU R226, [R1+0x65a0] ;  /* 0x0065a00001e27983 */ /* 0x000ea80000300800 */
[----:B------:R-:W3:Y:S04]  /*8a3d0*/  LDL.LU R225, [R1+0x659c] ;  /* 0x00659c0001e17983 */ /* 0x000ee80000300800 */
[----:B------:R-:W3:Y:S04]  /*8a3e0*/  LDL.LU R224, [R1+0x6598] ;  /* 0x0065980001e07983 */ /* 0x000ee80000300800 */
[----:B------:R-:W3:Y:S04]  /*8a3f0*/  LDL.LU R148, [R1+0xea0] ;  /* 0x000ea00001947983 */ /* 0x000ee80000300800 */
[----:B------:R-:W3:Y:S04]  /*8a400*/  LDL.LU R149, [R1+0xea4] ;  /* 0x000ea40001957983 */ /* 0x000ee80000300800 */
[----:B------:R-:W3:Y:S04]  /*8a410*/  LDL.LU R150, [R1+0xea8] ;  /* 0x000ea80001967983 */ /* 0x000ee80000300800 */
[----:B------:R-:W3:Y:S04]  /*8a420*/  LDL.LU R151, [R1+0xeac] ;  /* 0x000eac0001977983 */ /* 0x000ee80000300800 */
[----:B------:R-:W1:Y:S04]  /*8a430*/  LDL.LU R156, [R1+0xec0] ;  /* 0x000ec000019c7983 */ /* 0x000e680000300800 */
[----:B------:R-:W1:Y:S04]  /*8a440*/  LDL.LU R157, [R1+0xec4] ;  /* 0x000ec400019d7983 */ /* 0x000e680000300800 */
[----:B------:R-:W1:Y:S04]  /*8a450*/  LDL.LU R158, [R1+0xec8] ;  /* 0x000ec800019e7983 */ /* 0x000e680000300800 */
[----:B------:R-:W1:Y:S01]  /*8a460*/  LDL.LU R159, [R1+0xecc] ;  /* 0x000ecc00019f7983 */ /* 0x000e620000300800 */
[----:B----4-:R-:W-:-:S02]  /*8a470*/  IMAD.MOV.U32 R155, RZ, RZ, R227 ;  /* 0x000000ffff9b7224 */ /* 0x010fc400078e00e3 */
[----:B--2---:R-:W-:Y:S02]  /*8a480*/  IMAD.MOV.U32 R154, RZ, RZ, R226 ;  /* 0x000000ffff9a7224 */ /* 0x004fe400078e00e2 */
[----:B---3--:R-:W-:Y:S02]  /*8a490*/  IMAD.MOV.U32 R153, RZ, RZ, R225 ;  /* 0x000000ffff997224 */ /* 0x008fe400078e00e1 */
[----:B------:R-:W-:Y:S02]  /*8a4a0*/  IMAD.MOV.U32 R152, RZ, RZ, R224 ;  /* 0x000000ffff987224 */ /* 0x000fe400078e00e0 */
[----:B------:R-:W2:Y:S04]  /*8a4b0*/  LDL.LU R224, [R1+0x6594] ;  /* 0x0065940001e07983 */ /* 0x000ea80000300800 */
[----:B------:R-:W2:Y:S04]  /*8a4c0*/  LDL.LU R225, [R1+0x6590] ;  /* 0x0065900001e17983 */ /* 0x000ea80000300800 */
[----:B------:R-:W2:Y:S04]  /*8a4d0*/  LDL.LU R226, [R1+0x658c] ;  /* 0x00658c0001e27983 */ /* 0x000ea80000300800 */
[----:B------:R-:W2:Y:S04]  /*8a4e0*/  LDL.LU R227, [R1+0x6588] ;  /* 0x0065880001e37983 */ /* 0x000ea80000300800 */
[----:B------:R-:W3:Y:S04]  /*8a4f0*/  LDL.LU R144, [R1+0xe90] ;  /* 0x000e900001907983 */ /* 0x000ee80000300800 */
[----:B------:R-:W3:Y:S01]  /*8a500*/  LDL.LU R145, [R1+0xe94] ;  /* 0x000e940001917983 */ /* 0x000ee20000300800 */
[----:B------:R-:W-:-:S02]  /*8a510*/  IMAD.MOV.U32 R146, RZ, RZ, R85 ;  /* 0x000000ffff927224 */ /* 0x000fc400078e0055 */
[----:B------:R-:W-:Y:S01]  /*8a520*/  IMAD.MOV.U32 R244, RZ, RZ, R7 ;  /* 0x000000fffff47224 */ /* 0x000fe200078e0007 */
[----:B------:R-:W-:Y:S01]  /*8a530*/  LDS R85, [R231+UR7+0x44000] ;  /* 0x04400007e7557984 */ /* 0x000fe20008000800 */
[----:B------:R-:W-:-:S03]  /*8a540*/  IMAD.MOV.U32 R245, RZ, RZ, R6 ;  /* 0x000000fffff57224 */ /* 0x000fc600078e0006 */
[----:B------:R-:W4:Y:S01]  /*8a550*/  LDSM.16.M88.4 R228, [R92+UR8] ;  /* 0x000000085ce4783b */ /* 0x000f220008000200 */
[C---:B-1----:R-:W-:Y:S01]  /*8a560*/  HMMA.1688.F32.TF32 R88, R136.reuse, R82, R156 ;  /* 0x000000528858723c */ /* 0x042fe2000008109c */
[----:B------:R-:W-:Y:S02]  /*8a570*/  MOV R147, R84 ;  /* 0x0000005400937202 */ /* 0x000fe40000000f00 */
[----:B------:R-:W-:Y:S03]  /*8a580*/  LDS R84, [R0+UR7+0x44000] ;  /* 0x0440000700547984 */ /* 0x000fe60008000800 */
[----:B--2---:R-:W-:Y:S01]  /*8a590*/  HMMA.1688.F32.TF32 R4, R136, R118, R224 ;  /* 0x000000768804723c */ /* 0x004fe200000810e0 */
[----:B------:R-:W1:-:S15]  /*8a5a0*/  LDSM.16.M88.4 R224, [R92+UR8+0x1000] ;  /* 0x001000085ce0783b */ /* 0x000e5e0008000200 */
[----:B------:R-:W-:-:S07]  /*8a5b0*/  NOP ;  /* 0x0000000000007918 */ /* 0x000fce0000000000 */
[----:B------:R-:W-:Y:S04]  /*8a5c0*/  STL [R1+0x63b4], R4 ;  /* 0x0063b40401007387 */ /* 0x000fe80000100800 */
[----:B------:R-:W-:Y:S04]  /*8a5d0*/  STL [R1+0x63b0], R5 ;  /* 0x0063b00501007387 */ /* 0x000fe80000100800 */
[----:B------:R-:W-:Y:S04]  /*8a5e0*/  STL [R1+0x63ac], R6 ;  /* 0x0063ac0601007387 */ /* 0x000fe80000100800 */
[----:B------:R2:W-:Y:S02]  /*8a5f0*/  STL [R1+0x63a8], R7 ;  /* 0x0063a80701007387 */ /* 0x0005e40000100800 */
[C---:B--2---:R-:W-:Y:S02]  /*8a600*/  HMMA.1688.F32.TF32 R4, R136.reuse, R78, R152 ;  /* 0x0000004e8804723c */ /* 0x044fe40000081098 */
[----:B----4-:R-:W-:Y:S04]  /*8a610*/  STL [R1+0x637c], R230 ;  /* 0x00637ce601007387 */ /* 0x010fe80000100800 */
[----:B------:R-:W-:Y:S04]  /*8a620*/  STL [R1+0x6378], R231 ;  /* 0x006378e701007387 */ /* 0x000fe80000100800 */
[----:B-1----:R-:W-:Y:S04]  /*8a630*/  STL [R1+0x6384], R226 ;  /* 0x006384e201007387 */ /* 0x002fe80000100800 */
[----:B------:R-:W-:Y:S04]  /*8a640*/  STL [R1+0x6380], R227 ;  /* 0x006380e301007387 */ /* 0x000fe80000100800 */
[----:B------:R-:W-:Y:S04]  /*8a650*/  STL [R1+0x638c], R222 ;  /* 0x00638cde01007387 */ /* 0x000fe80000100800 */
[----:B------:R-:W-:Y:S04]  /*8a660*/  STL [R1+0x6388], R223 ;  /* 0x006388df01007387 */ /* 0x000fe80000100800 */
[----:B------:R-:W-:Y:S04]  /*8a670*/  STL [R1+0x6394], R218 ;  /* 0x006394da01007387 */ /* 0x000fe80000100800 */
[----:B------:R-:W-:Y:S04]  /*8a680*/  STL [R1+0x6390], R219 ;  /* 0x006390db01007387 */ /* 0x000fe80000100800 */
[----:B------:R1:W-:Y:S04]  /*8a690*/  STL.64 [R1+0x6470], R80 ;  /* 0x0064705001007387 */ /* 0x0003e80000100a00 */
[----:B------:R-:W-:Y:S04]  /*8a6a0*/  STL.64 [R1+0x1230], R88 ;  /* 0x0012305801007387 */ /* 0x000fe80000100a00 */
[----:B------:R-:W-:Y:S01]  /*8a6b0*/  STL.64 [R1+0x1238], R90 ;  /* 0x0012385a01007387 */ /* 0x000fe20000100a00 */
[C---:B-1----:R-:W-:Y:S03]  /*8a6c0*/  HMMA.1688.F32.TF32 R80, R136.reuse, R14, R148 ;  /* 0x0000000e8850723c */ /* 0x042fe60000081094 */
[----:B------:R3:W-:Y:S04]  /*8a6d0*/  STL.64 [R1+0x6478], R76 ;  /* 0x0064784c01007387 */ /* 0x0007e80000100a00 */
[----:B------:R-:W-:Y:S04]  /*8a6e0*/  STL.64 [R1+0x1220], R4 ;  /* 0x0012200401007387 */ /* 0x000fe80000100a00 */
[----:B------:R1:W-:Y:S01]  /*8a6f0*/  STL.64 [R1+0x1228], R6 ;  /* 0x0012280601007387 */ /* 0x0003e20000100a00 */
[C---:B---3--:R-:W-:Y:S06]  /*8a700*/  HMMA.1688.F32.TF32 R76, R136.reuse, R10, R144 ;  /* 0x0000000a884c723c */ /* 0x048fec0000081090 */
[C---:B-1----:R-:W-:Y:S05]  /*8a710*/  HMMA.1688.F32.TF32 R4, R136.reuse, R74, R140 ;  /* 0x0000004a8804723c */ /* 0x042fea000008108c */
        /* <DEDUP_REMOVED lines=14> */
[----:B-1----:R-:W-:Y:S03]  /*8a800*/  HMMA.1688.F32.TF32 R64, R136, R62, R248 ;  /* 0x0000003e8840723c */ /* 0x002fe600000810f8 */
[----:B------:R1:W-:Y:S04]  /*8a810*/  STL.64 [R1+0x11d8], R6 ;  /* 0x0011d80601007387 */ /* 0x0003e80000100a00 */
[----:B------:R-:W2:Y:S01]  /*8a820*/  LDL.LU R248, [R1+0xd50] ;  /* 0x000d500001f87983 */ /* 0x000ea20000300800 */
[----:B------:R-:W-:-:S02]  /*8a830*/  LOP3.LUT R106, R0, 0x40, RZ, 0x3c, !PT ;  /* 0x00000040006a7812 */ /* 0x000fc400078e3cff */
[----:B------:R-:W-:Y:S01]  /*8a840*/  LOP3.LUT R107, R0, 0x60, RZ, 0x3c, !PT ;  /* 0x00000060006b7812 */ /* 0x000fe200078e3cff */
[----:B------:R-:W-:Y:S01]  /*8a850*/  LDS R62, [R0+UR7+0x45200] ;  /* 0x04520007003e7984 */ /* 0x000fe20008000800 */
[----:B-1----:R-:W-:Y:S11]  /*8a860*/  HMMA.1688.F32.TF32 R4, R136, R58, R240 ;  /* 0x0000003a8804723c */ /* 0x002ff600000810f0 */
[----:B------:R-:W-:Y:S04]  /*8a870*/  STL.64 [R1+0x11c0], R64 ;  /* 0x0011c04001007387 */ /* 0x000fe80000100a00 */
[----:B------:R1:W-:Y:S08]  /*8a880*/  STL.64 [R1+0x11c8], R66 ;  /* 0x0011c84201007387 */ /* 0x0003f00000100a00 */
        /* <DEDUP_REMOVED lines=54> */
[----:B------:R4:W-:Y:S01]  /*8abf0*/  STL.64 [R1+0x6498], R56 ;  /* 0x0064983801007387 */ /* 0x0009e20000100a00 */
[----:B------:R-:W-:-:S02]  /*8ac00*/  IMAD.MOV.U32 R241, RZ, RZ, R133 ;  /* 0x000000fffff17224 */ /* 0x000fc400078e0085 */
[----:B------:R-:W-:Y:S02]  /*8ac10*/  IMAD.MOV.U32 R242, RZ, RZ, R132 ;  /* 0x000000fffff27224 */ /* 0x000fe400078e0084 */
[----:B------:R-:W-:Y:S01]  /*8ac20*/  IMAD.MOV.U32 R243, RZ, RZ, R2 ;  /* 0x000000fffff37224 */ /* 0x000fe200078e0002 */
[----:B------:R-:W-:Y:S01]  /*8ac30*/  LDSM.16.M88.4 R132, [R92+UR8+0x1a000] ;  /* 0x01a000085c84783b */ /* 0x000fe20008000200 */
[C---:B-1----:R-:W-:Y:S06]  /*8ac40*/  HMMA.1688.F32.TF32 R64, R136.reuse, R54, R232 ;  /* 0x000000368840723c */ /* 0x042fec00000810e8 */
[----:B----4-:R-:W-:Y:S01]  /*8ac50*/  HMMA.1688.F32.TF32 R56, R136, R50, R172 ;  /* 0x000000328838723c */ /* 0x010fe200000810ac */
[----:B------:R-:W-:Y:S01]  /*8ac60*/  IMAD.MOV.U32 R232, RZ, RZ, R121 ;  /* 0x000000ffffe87224 */ /* 0x000fe200078e0079 */
[----:B------:R-:W-:-:S15]  /*8ac70*/  LDSM.16.M88.4 R172, [R92+UR8+0xe000] ;  /* 0x00e000085cac783b */ /* 0x000fde0008000200 */
[----:B------:R-:W-:Y:S01]  /*8ac80*/  STL.64 [R1+0x11a0], R64 ;  /* 0x0011a04001007387 */ /* 0x000fe20000100a00 */
[----:B------:R-:W-:Y:S01]  /*8ac90*/  MOV R4, R66 ;  /* 0x0000004200047202 */ /* 0x000fe20000000f00 */
[----:B------:R-:W-:Y:S02]  /*8aca0*/  IMAD.MOV.U32 R5, RZ, RZ, R67 ;  /* 0x000000ffff057224 */ /* 0x000fe400078e0043 */
[----:B------:R-:W-:Y:S03]  /*8acb0*/  STL.64 [R1+0x64a0], R52 ;  /* 0x0064a03401007387 */ /* 0x000fe60000100a00 */
[----:B------:R-:W-:Y:S02]  /*8acc0*/  IMAD.MOV.U32 R6, RZ, RZ, R56 ;  /* 0x000000ffff067224 */ /* 0x000fe400078e0038 */
[----:B------:R-:W-:Y:S01]  /*8acd0*/  IMAD.MOV.U32 R7, RZ, RZ, R57 ;  /* 0x000000ffff077224 */ /* 0x000fe200078e0039 */
[----:B------:R-:W-:Y:S04]  /*8ace0*/  STL [R1+0x1198], R58 ;  /* 0x0011983a01007387 */ /* 0x000fe80000100800 */
[----:B------:R-:W-:Y:S04]  /*8acf0*/  STL.64 [R1+0x64a8], R48 ;  /* 0x0064a83001007387 */ /* 0x000fe80000100a00 */
[----:B------:R-:W-:Y:S04]  /*8ad00*/  STL.64 [R1+0x63c0], R6 ;  /* 0x0063c00601007387 */ /* 0x000fe80000100a00 */
[----:B------:R3:W-:Y:S02]  /*8ad10*/  STL.64 [R1+0x63b8], R4 ;  /* 0x0063b80401007387 */ /* 0x0007e40000100a00 */
[C---:B---3--:R-:W-:Y:S02]  /*8ad20*/  HMMA.1688.F32.TF32 R4, R136.reuse, R46, R168 ;  /* 0x0000002e8804723c */ /* 0x048fe400000810a8 */
[----:B------:R2:W-:Y:S04]  /*8ad30*/  STL.64 [R1+0x64b0], R44 ;  /* 0x0064b02c01007387 */ /* 0x0005e80000100a00 */
[----:B------:R-:W-:Y:S01]  /*8ad40*/  LDSM.16.M88.4 R168, [R92+UR8+0x11000] ;  /* 0x011000085ca8783b */ /* 0x000fe20008000200 */
[----:B--2---:R-:W-:Y:S03]  /*8ad50*/  HMMA.1688.F32.TF32 R44, R136, R42, R164 ;  /* 0x0000002a882c723c */ /* 0x004fe600000810a4 */
[----:B------:R-:W-:-:S13]  /*8ad60*/  LDSM.16.M88.4 R164, [R92+UR8+0x12000] ;  /* 0x012000085ca4783b */ /* 0x000fda0008000200 */
[----:B------:R-:W-:Y:S04]  /*8ad70*/  STL.64 [R1+0x1180], R4 ;  /* 0x0011800401007387 */ /* 0x000fe80000100a00 */
[----:B------:R1:W-:Y:S02]  /*8ad80*/  STL.64 [R1+0x1188], R6 ;  /* 0x0011880601007387 */ /* 0x0003e40000100a00 */
[C---:B-1----:R-:W-:Y:S02]  /*8ad90*/  HMMA.1688.F32.TF32 R4, R136.reuse, R38, R160 ;  /* 0x000000268804723c */ /* 0x042fe400000810a0 */
[----:B------:R-:W-:Y:S04]  /*8ada0*/  STL.64 [R1+0x64c0], R40 ;  /* 0x0064c02801007387 */ /* 0x000fe80000100a00 */
[----:B------:R-:W-:Y:S04]  /*8adb0*/  STL.64 [R1+0x1170], R44 ;  /* 0x0011702c01007387 */ /* 0x000fe80000100a00 */
[----:B------:R-:W-:Y:S04]  /*8adc0*/  STL.64 [R1+0x1178], R46 ;  /* 0x0011782e01007387 */ /* 0x000fe80000100a00 */
[----:B------:R1:W-:Y:S04]  /*8add0*/  STL.64 [R1+0x64c8], R36 ;  /* 0x0064c82401007387 */ /* 0x0003e80000100a00 */
[----:B------:R-:W-:Y:S01]  /*8ade0*/  LDSM.16.M88.4 R160, [R92+UR8+0x13000] ;  /* 0x013000085ca0783b */ /* 0x000fe20008000200 */
[C---:B-1----:R-:W-:Y:S04]  /*8adf0*/  HMMA.1688.F32.TF32 R36, R136.reuse, R34, R156 ;  /* 0x000000228824723c */ /* 0x042fe8000008109c */
[----:B------:R-:W-:Y:S04]  /*8ae00*/  STL.64 [R1+0x1160], R4 ;  /* 0x0011600401007387 */ /* 0x000fe80000100a00 */
[----:B------:R1:W-:Y:S04]  /*8ae10*/  STL.64 [R1+0x1168], R6 ;  /* 0x0011680601007387 */ /* 0x0003e80000100a00 */
[----:B------:R-:W-:Y:S01]  /*8ae20*/  LDSM.16.M88.4 R156, [R92+UR8+0x14000] ;  /* 0x014000085c9c783b */ /* 0x000fe20008000200 */
[C---:B-1----:R-:W-:Y:S03]  /*8ae30*/  HMMA.1688.F32.TF32 R4, R136.reuse, R30, R152 ;  /* 0x0000001e8804723c */ /* 0x042fe60000081098 */
[----:B------:R-:W-:Y:S04]  /*8ae40*/  STL.64 [R1+0x64d0], R32 ;  /* 0x0064d02001007387 */ /* 0x000fe80000100a00 */
[----:B------:R-:W-:Y:S04]  /*8ae50*/  LDSM.16.M88.4 R152, [R92+UR8+0x15000] ;  /* 0x015000085c98783b */ /* 0x000fe80008000200 */
[----:B------:R-:W-:Y:S04]  /*8ae60*/  STL.64 [R1+0x1150], R36 ;  /* 0x0011502401007387 */ /* 0x000fe80000100a00 */
[----:B------:R-:W-:Y:S04]  /*8ae70*/  STL.64 [R1+0x1158], R38 ;  /* 0x0011582601007387 */ /* 0x000fe80000100a00 */
[----:B------:R1:W-:Y:S04]  /*8ae80*/  STL.64 [R1+0x64d8], R28 ;  /* 0x0064d81c01007387 */ /* 0x0003e80000100a00 */
[----:B------:R-:W-:Y:S01]  /*8ae90*/  STL.64 [R1+0x1140], R4 ;  /* 0x0011400401007387 */ /* 0x000fe20000100a00 */
[C---:B-1----:R-:W-:Y:S03]  /*8aea0*/  HMMA.1688.F32.TF32 R28, R136.reuse, R26, R148 ;  /* 0x0000001a881c723c */ /* 0x042fe60000081094 */
[----:B------:R1:W-:Y:S04]  /*8aeb0*/  STL.64 [R1+0x1148], R6 ;  /* 0x0011480601007387 */ /* 0x0003e80000100a00 */
[----:B------:R-:W-:Y:S01]  /*8aec0*/  LDSM.16.M88.4 R148, [R92+UR8+0x16000] ;  /* 0x016000085c94783b */ /* 0x000fe20008000200 */
[----:B-1----:R-:W-:Y:S03]  /*8aed0*/  HMMA.1688.F32.TF32 R4, R136, R22, R144 ;  /* 0x000000168804723c */ /* 0x002fe60000081090 */
[----:B------:R1:W-:Y:S04]  /*8aee0*/  STL.64 [R1+0x64e0], R24 ;  /* 0x0064e01801007387 */ /* 0x0003e80000100a00 */
[----:B------:R-:W-:Y:S01]  /*8aef0*/  LDSM.16.M88.4 R144, [R92+UR8+0x17000] ;  /* 0x017000085c90783b */ /* 0x000fe20008000200 */
[----:B------:R-:W-:-:S02]  /*8af00*/  IMAD.MOV.U32 R233, RZ, RZ, R120 ;  /* 0x000000ffffe97224 */ /* 0x000fc400078e0078 */
[----:B------:R-:W-:Y:S01]  /*8af10*/  IMAD.MOV.U32 R234, RZ, RZ, R117 ;  /* 0x000000ffffea7224 */ /* 0x000fe200078e0075 */
[----:B------:R-:W-:Y:S04]  /*8af20*/  LDSM.16.M88.4 R120, [R92+UR8+0x1d000] ;  /* 0x01d000085c78783b */ /* 0x000fe80008000200 */
[----:B------:R-:W-:Y:S01]  /*8af30*/  STL.64 [R1+0x1130], R28 ;  /* 0x0011301c01007387 */ /* 0x000fe20000100a00 */
[----:B-1----:R-:W-:Y:S03]  /*8af40*/  HMMA.1688.F32.TF32 R24, R84, R228, R236 ;  /* 0x000000e45418723c */ /* 0x002fe600000810ec */
[----:B------:R1:W-:Y:S01]  /*8af50*/  STL.64 [R1+0x1138], R30 ;  /* 0x0011381e01007387 */ /* 0x0003e20000100a00 */
[----:B------:R-:W-:-:S03]  /*8af60*/  IMAD.MOV.U32 R235, RZ, RZ, R116 ;  /* 0x000000ffffeb7224 */ /* 0x000fc600078e0074 */
[----:B------:R-:W-:Y:S01]  /*8af70*/  IMAD.MOV.U32 R236, RZ, RZ, R13 ;  /* 0x000000ffffec7224 */ /* 0x000fe200078e000d */
[----:B------:R-:W-:Y:S04]  /*8af80*/  LDSM.16.M88.4 R116, [R92+UR8+0x1e000] ;  /* 0x01e000085c74783b */ /* 0x000fe80008000200 */
[----:B------:R-:W-:Y:S01]  /*8af90*/  STL.64 [R1+0x1120], R4 ;  /* 0x0011200401007387 */ /* 0x000fe20000100a00 */
[----:B-1----:R-:W-:Y:S03]  /*8afa0*/  HMMA.1688.F32.TF32 R28, R136, R18, R140 ;  /* 0x00000012881c723c */ /* 0x002fe6000008108c */
[----:B------:R1:W-:Y:S01]  /*8afb0*/  STL.64 [R1+0x1128], R6 ;  /* 0x0011280601007387 */ /* 0x0003e20000100a00 */
[----:B------:R-:W-:-:S02]  /*8afc0*/  IMAD.MOV.U32 R237, RZ, RZ, R12 ;  /* 0x000000ffffed7224 */ /* 0x000fc400078e000c */
[----:B------:R-:W-:Y:S01]  /*8afd0*/  IMAD.MOV.U32 R238, RZ, RZ, R9 ;  /* 0x000000ffffee7224 */ /* 0x000fe200078e0009 */
[----:B------:R-:W2:Y:S01]  /*8afe0*/  LDSM.16.M88.4 R12, [R92+UR8+0xf000] ;  /* 0x00f000085c0c783b */ /* 0x000ea20008000200 */
[----:B------:R-:W-:-:S03]  /*8aff0*/  IMAD.MOV.U32 R239, RZ, RZ, R8 ;  /* 0x000000ffffef7224 */ /* 0x000fc600078e0008 */
[----:B------:R-:W3:Y:S01]  /*8b000*/  LDSM.16.M88.4 R8, [R92+UR8+0x10000] ;  /* 0x010000085c08783b */ /* 0x000ee20008000200 */
[C---:B-1----:R-:W-:Y:S03]  /*8b010*/  HMMA.1688.F32.TF32 R4, R84.reuse, R224, R244 ;  /* 0x000000e05404723c */ /* 0x042fe600000810f4 */
[----:B------:R-:W1:Y:S04]  /*8b020*/  LDSM.16.M88.4 R140, [R92+UR8+0x18000] ;  /* 0x018000085c8c783b */ /* 0x000e680008000200 */
[----:B------:R-:W4:Y:S04]  /*8b030*/  LDSM.16.M88.4 R136, [R92+UR8+0x19000] ;  /* 0x019000085c88783b */ /* 0x000f280008000200 */
[----:B------:R-:W-:Y:S04]  /*8b040*/  LDS R18, [R106+UR7+0x45000] ;  /* 0x045000076a127984 */ /* 0x000fe80008000800 */
[----:B------:R-:W-:Y:S04]  /*8b050*/  STL.64 [R1+0x1110], R28 ;  /* 0x0011101c01007387 */ /* 0x000fe80000100a00 */
[----:B------:R-:W-:Y:S04]  /*8b060*/  STL.64 [R1+0x1118], R30 ;  /* 0x0011181e01007387 */ /* 0x000fe80000100a00 */
[----:B------:R-:W-:Y:S04]  /*8b070*/  STL.64 [R1+0x1100], R24 ;  /* 0x0011001801007387 */ /* 0x000fe80000100a00 */
[----:B------:R2:W-:Y:S04]  /*8b080*/  STL.64 [R1+0x1108], R26 ;  /* 0x0011081a01007387 */ /* 0x0005e80000100a00 */
[----:B------:R-:W-:Y:S04]  /*8b090*/  STL.64 [R1+0x10f0], R4 ;  /* 0x0010f00401007387 */ /* 0x000fe80000100a00 */
[----:B------:R3:W-:Y:S01]  /*8b0a0*/  STL.64 [R1+0x10f8], R6 ;  /* 0x0010f80601007387 */ /* 0x0007e20000100a00 */
[----:B--2---:R-:W-:Y:S03]  /*8b0b0*/  HMMA.1688.F32.TF32 R24, R84, R220, R248 ;  /* 0x000000dc5418723c */ /* 0x004fe600000810f8 */
[----:B------:R-:W-:Y:S01]  /*8b0c0*/  LDS R19, [R107+UR7+0x45000] ;  /* 0x045000076b137984 */ /* 0x000fe20008000800 */
[----:B------:R-:W-:Y:S01]  /*8b0d0*/  IMAD.MOV.U32 R2, RZ, RZ, R59 ;  /* 0x000000ffff027224 */ /* 0x000fe200078e003b */
[----:B------:R-:W-:-:S02]  /*8b0e0*/  LOP3.LUT R63, R0, 0x20, RZ, 0x3c, !PT ;  /* 0x00000020003f7812 */ /* 0x000fc400078e3cff */
[----:B------:R-:W-:Y:S01]  /*8b0f0*/  LDS R22, [R0+UR7+0x45080] ;  /* 0x0450800700167984 */ /* 0x000fe20008000800 */
[----:B---3--:R-:W-:Y:S01]  /*8b100*/  HMMA.1688.F32.TF32 R4, R84, R216, R240 ;  /* 0x000000d85404723c */ /* 0x008fe200000810f0 */
[----:B------:R-:W-:Y:S02]  /*8b110*/  IMAD.MOV.U32 R248, RZ, RZ, R113 ;  /* 0x000000fffff87224 */ /* 0x000fe400078e0071 */
[----:B------:R-:W-:Y:S01]  /*8b120*/  IMAD.MOV.U32 R249, RZ, RZ, R112 ;  /* 0x000000fffff97224 */ /* 0x000fe200078e0070 */
[----:B------:R-:W-:Y:S01]  /*8b130*/  MOV R251, R16 ;  /* 0x0000001000fb7202 */ /* 0x000fe20000000f00 */
[----:B------:R-:W-:Y:S02]  /*8b140*/  LDSM.16.M88.4 R112, [R92+UR8+0x1f000] ;  /* 0x01f000085c70783b */ /* 0x000fe40008000200 */
[----:B------:R-:W-:Y:S02]  /*8b150*/  IMAD.MOV.U32 R240, RZ, RZ, R129 ;  /* 0x000000fffff07224 */ /* 0x000fe400078e0081 */
[----:B------:R-:W-:Y:S01]  /*8b160*/  IMAD.MOV.U32 R241, RZ, RZ, R128 ;  /* 0x000000fffff17224 */ /* 0x000fe200078e0080 */
[----:B------:R-:W-:Y:S01]  /*8b170*/  MOV R243, R124 ;  /* 0x0000007c00f37202 */ /* 0x000fe20000000f00 */
[----:B------:R-:W2:Y:S01]  /*8b180*/  LDSM.16.M88.4 R128, [R92+UR8+0x1b000] ;  /* 0x01b000085c80783b */ /* 0x000ea20008000200 */
[----:B------:R-:W-:-:S03]  /*8b190*/  IMAD.MOV.U32 R242, RZ, RZ, R125 ;  /* 0x000000fffff27224 */ /* 0x000fc600078e007d */
[----:B------:R-:W3:Y:S04]  /*8b1a0*/  LDSM.16.M88.4 R124, [R92+UR8+0x1c000] ;  /* 0x01c000085c7c783b */ /* 0x000ee80008000200 */
[----:B------:R-:W-:Y:S04]  /*8b1b0*/  STL.64 [R1+0x10e0], R24 ;  /* 0x0010e01801007387 */ /* 0x000fe80000100a00 */
[----:B------:R3:W-:Y:S04]  /*8b1c0*/  STL.64 [R1+0x10e8], R26 ;  /* 0x0010e81a01007387 */ /* 0x0007e80000100a00 */
[----:B------:R-:W-:Y:S04]  /*8b1d0*/  STL.64 [R1+0x10d0], R4 ;  /* 0x0010d00401007387 */ /* 0x000fe80000100a00 */
[----:B------:R3:W-:Y:S04]  /*8b1e0*/  STL.64 [R1+0x10d8], R6 ;  /* 0x0010d80601007387 */ /* 0x0007e80000100a00 */
        /* <DEDUP_REMOVED lines=32> */
[----:B--2---:R-:W-:Y:S04]  /*8b3f0*/  STL [R1+0x6204], R130 ;  /* 0x0062048201007387 */ /* 0x004fe80000100800 */
[----:B------:R-:W-:Y:S04]  /*8b400*/  STL [R1+0x6200], R131 ;  /* 0x0062008301007387 */ /* 0x000fe80000100800 */
[----:B---3--:R-:W-:Y:S04]  /*8b410*/  STL [R1+0x620c], R126 ;  /* 0x00620c7e01007387 */ /* 0x008fe80000100800 */
[----:B------:R-:W-:Y:S04]  /*8b420*/  STL [R1+0x6208], R127 ;  /* 0x0062087f01007387 */ /* 0x000fe80000100800 */
[----:B------:R-:W-:Y:S04]  /*8b430*/  STL [R1+0x6214], R122 ;  /* 0x0062147a01007387 */ /* 0x000fe80000100800 */
[----:B------:R-:W-:Y:S04]  /*8b440*/  STL [R1+0x6210], R123 ;  /* 0x0062107b01007387 */ /* 0x000fe80000100800 */
[----:B------:R1:W-:Y:S04]  /*8b450*/  STL [R1+0x621c], R118 ;  /* 0x00621c7601007387 */ /* 0x0003e80000100800 */
[----:B------:R2:W-:Y:S04]  /*8b460*/  STL [R1+0x6218], R119 ;  /* 0x0062187701007387 */ /* 0x0005e80000100800 */
[----:B------:R-:W3:Y:S04]  /*8b470*/  LDL.LU R244, [R1+0x3080] ;  /* 0x0030800001f47983 */ /* 0x000ee80000300800 */
[----:B------:R-:W3:Y:S04]  /*8b480*/  LDL.LU R245, [R1+0x3084] ;  /* 0x0030840001f57983 */ /* 0x000ee80000300800 */
[----:B------:R-:W3:Y:S04]  /*8b490*/  LDL.LU R246, [R1+0x3088] ;  /* 0x0030880001f67983 */ /* 0x000ee80000300800 */
[----:B------:R-:W3:Y:S01]  /*8b4a0*/  LDL.LU R247, [R1+0x308c] ;  /* 0x00308c0001f77983 */ /* 0x000ee20000300800 */
[----:B------:R-:W-:Y:S03]  /*8b4b0*/  HMMA.1688.F32.TF32 R24, R84, R212, R236 ;  /* 0x000000d45418723c */ /* 0x000fe600000810ec */
[----:B------:R-:W-:Y:S04]  /*8b4c0*/  STL [R1+0x6224], R114 ;  /* 0x0062247201007387 */ /* 0x000fe80000100800 */
[----:B------:R4:W-:Y:S01]  /*8b4d0*/  STL [R1+0x6220], R115 ;  /* 0x0062207301007387 */ /* 0x0009e20000100800 */
[----:B------:R-:W-:-:S03]  /*8b4e0*/  IMAD.MOV.U32 R250, RZ, RZ, R17 ;  /* 0x000000fffffa7224 */ /* 0x000fc600078e0011 */
[----:B------:R-:W-:Y:S04]  /*8b4f0*/  LDS R16, [R106+UR7+0x44000] ;  /* 0x044000076a107984 */ /* 0x000fe80008000800 */
[----:B------:R-:W-:Y:S08]  /*8b500*/  LDS R23, [R63+UR7+0x45080] ;  /* 0x045080073f177984 */ /* 0x000ff00008000800 */
[----:B------:R-:W-:Y:S04]  /*8b510*/  STL.64 [R1+0x10c0], R24 ;  /* 0x0010c01801007387 */ /* 0x000fe80000100a00 */
[----:B------:R-:W-:Y:S04]  /*8b520*/  STL.64 [R1+0x10c8], R26 ;  /* 0x0010c81a01007387 */ /* 0x000fe80000100a00 */
[----:B------:R-:W4:Y:S04]  /*8b530*/  LDL.LU R236, [R1+0x3070] ;  /* 0x0030700001ec7983 */ /* 0x000f280000300800 */
[----:B------:R-:W4:Y:S04]  /*8b540*/  LDL.LU R237, [R1+0x3074] ;  /* 0x0030740001ed7983 */ /* 0x000f280000300800 */
[----:B------:R-:W4:Y:S04]  /*8b550*/  LDL.LU R238, [R1+0x3078] ;  /* 0x0030780001ee7983 */ /* 0x000f280000300800 */
[----:B------:R-:W4:Y:S01]  /*8b560*/  LDL.LU R239, [R1+0x307c] ;  /* 0x00307c0001ef7983 */ /* 0x000f220000300800 */
[----:B------:R-:W-:Y:S03]  /*8b570*/  HMMA.1688.F32.TF32 R4, R84, R208, R248 ;  /* 0x000000d05404723c */ /* 0x000fe600000810f8 */
[----:B------:R-:W4:Y:S04]  /*8b580*/  LDL.LU R248, [R1+0x3060] ;  /* 0x0030600001f87983 */ /* 0x000f280000300800 */
[----:B------:R-:W4:Y:S04]  /*8b590*/  LDL.LU R249, [R1+0x3064] ;  /* 0x0030640001f97983 */ /* 0x000f280000300800 */
[----:B------:R-:W4:Y:S04]  /*8b5a0*/  LDL.LU R250, [R1+0x3068] ;  /* 0x0030680001fa7983 */ /* 0x000f280000300800 */
[----:B------:R-:W4:Y:S04]  /*8b5b0*/  LDL.LU R251, [R1+0x306c] ;  /* 0x00306c0001fb7983 */ /* 0x000f280000300800 */
[----:B------:R-:W4:Y:S05]  /*8b5c0*/  LDS R17, [R107+UR7+0x44000] ;  /* 0x044000076b117984 */ /* 0x000f2a0008000800 */
[----:B------:R-:W-:Y:S01]  /*8b5d0*/  IMAD.MOV.U32 R210, RZ, RZ, R4 ;  /* 0x000000ffffd27224 */ /* 0x000fe200078e0004 */
[----:B------:R-:W-:Y:S01]  /*8b5e0*/  MOV R215, R7 ;  /* 0x0000000700d77202 */ /* 0x000fe20000000f00 */
[----:B------:R-:W-:-:S02]  /*8b5f0*/  IMAD.MOV.U32 R211, RZ, RZ, R5 ;  /* 0x000000ffffd37224 */ /* 0x000fc400078e0005 */
[----:B------:R-:W-:Y:S02]  /*8b600*/  IMAD.MOV.U32 R214, RZ, RZ, R6 ;  /* 0x000000ffffd67224 */ /* 0x000fe400078e0006 */
[----:B------:R-:W-:-:S15]  /*8b610*/  HMMA.1688.F32.TF32 R4, R84, R204, R232 ;  /* 0x000000cc5404723c */ /* 0x000fde00000810e8 */
[----:B------:R-:W-:-:S09]  /*8b620*/  NOP ;  /* 0x0000000000007918 */ /* 0x000fd20000000000 */
[----:B------:R-:W-:Y:S02]  /*8b630*/  IMAD.MOV.U32 R218, RZ, RZ, R4 ;  /* 0x000000ffffda7224 */ /* 0x000fe400078e0004 */
[----:B------:R-:W-:Y:S02]  /*8b640*/  IMAD.MOV.U32 R219, RZ, RZ, R5 ;  /* 0x000000ffffdb7224 */ /* 0x000fe400078e0005 */
[----:B------:R-:W-:Y:S02]  /*8b650*/  IMAD.MOV.U32 R222, RZ, RZ, R6 ;  /* 0x000000ffffde7224 */ /* 0x000fe400078e0006 */
[----:B------:R-:W-:Y:S02]  /*8b660*/  IMAD.MOV.U32 R223, RZ, RZ, R7 ;  /* 0x000000ffffdf7224 */ /* 0x000fe400078e0007 */
[----:B------:R-:W-:Y:S01]  /*8b670*/  HMMA.1688.F32.TF32 R4, R84, R200, R240 ;  /* 0x000000c85404723c */ /* 0x000fe200000810f0 */
[----:B------:R-:W4:Y:S04]  /*8b680*/  LDL.LU R240, [R1+0x3050] ;  /* 0x0030500001f07983 */ /* 0x000f280000300800 */
[----:B------:R-:W4:Y:S04]  /*8b690*/  LDL.LU R241, [R1+0x3054] ;  /* 0x0030540001f17983 */ /* 0x000f280000300800 */
[----:B------:R-:W4:Y:S04]  /*8b6a0*/  LDL.LU R242, [R1+0x3058] ;  /* 0x0030580001f27983 */ /* 0x000f280000300800 */
[----:B------:R-:W4:Y:S11]  /*8b6b0*/  LDL.LU R243, [R1+0x305c] ;  /* 0x00305c0001f37983 */ /* 0x000f360000300800 */
[----:B------:R-:W-:Y:S01]  /*8b6c0*/  IMAD.MOV.U32 R226, RZ, RZ, R4 ;  /* 0x000000ffffe27224 */ /* 0x000fe200078e0004 */
[----:B------:R-:W-:Y:S01]  /*8b6d0*/  MOV R231, R7 ;  /* 0x0000000700e77202 */ /* 0x000fe20000000f00 */
[----:B------:R-:W-:-:S02]  /*8b6e0*/  IMAD.MOV.U32 R227, RZ, RZ, R5 ;  /* 0x000000ffffe37224 */ /* 0x000fc400078e0005 */
[----:B------:R-:W-:Y:S02]  /*8b6f0*/  IMAD.MOV.U32 R230, RZ, RZ, R6 ;  /* 0x000000ffffe67224 */ /* 0x000fe400078e0006 */
[----:B---3--:R-:W-:Y:S01]  /*8b700*/  HMMA.1688.F32.TF32 R4, R84, R196, R244 ;  /* 0x000000c45404723c */ /* 0x008fe200000810f4 */
[----:B------:R-:W3:Y:S04]  /*8b710*/  LDL.LU R244, [R1+0x3040] ;  /* 0x0030400001f47983 */ /* 0x000ee80000300800 */
[----:B------:R-:W3:Y:S04]  /*8b720*/  LDL.LU R245, [R1+0x3044] ;  /* 0x0030440001f57983 */ /* 0x000ee80000300800 */
[----:B------:R-:W3:Y:S04]  /*8b730*/  LDL.LU R246, [R1+0x3048] ;  /* 0x0030480001f67983 */ /* 0x000ee80000300800 */
[----:B------:R-:W3:Y:S11]  /*8b740*/  LDL.LU R247, [R1+0x304c] ;  /* 0x00304c0001f77983 */ /* 0x000ef60000300800 */
[----:B-1----:R-:W-:-:S02]  /*8b750*/  IMAD.MOV.U32 R118, RZ, RZ, R4 ;  /* 0x000000ffff767224 */ /* 0x002fc400078e0004 */
[----:B--2---:R-:W-:Y:S02]  /*8b760*/  IMAD.MOV.U32 R119, RZ, RZ, R5 ;  /* 0x000000ffff777224 */ /* 0x004fe400078e0005 */
[----:B------:R-:W-:Y:S02]  /*8b770*/  IMAD.MOV.U32 R122, RZ, RZ, R6 ;  /* 0x000000ffff7a7224 */ /* 0x000fe400078e0006 */
[----:B------:R-:W-:Y:S02]  /*8b780*/  IMAD.MOV.U32 R123, RZ, RZ, R7 ;  /* 0x000000ffff7b7224 */ /* 0x000fe400078e0007 */
[----:B----4-:R-:W-:Y:S03]  /*8b790*/  HMMA.1688.F32.TF32 R4, R84, R192, R236 ;  /* 0x000000c05404723c */ /* 0x010fe600000810ec */
[----:B------:R-:W-:Y:S04]  /*8b7a0*/  STL [R1+0x6234], R123 ;  /* 0x0062347b01007387 */ /* 0x000fe80000100800 */
[----:B------:R-:W-:Y:S04]  /*8b7b0*/  STL [R1+0x6230], R122 ;  /* 0x0062307a01007387 */ /* 0x000fe80000100800 */
[----:B------:R-:W-:Y:S04]  /*8b7c0*/  STL [R1+0x622c], R118 ;  /* 0x00622c7601007387 */ /* 0x000fe80000100800 */
[----:B------:R-:W-:Y:S09]  /*8b7d0*/  STL [R1+0x6228], R119 ;  /* 0x0062287701007387 */ /* 0x000ff20000100800 */
[----:B------:R-:W-:-:S02]  /*8b7e0*/  IMAD.MOV.U32 R115, RZ, RZ, R7 ;  /* 0x000000ffff737224 */ /* 0x000fc400078e0007 */
[----:B------:R-:W-:Y:S01]  /*8b7f0*/  IMAD.MOV.U32 R114, RZ, RZ, R6 ;  /* 0x000000ffff727224 */ /* 0x000fe200078e0006 */
[----:B------:R1:W-:Y:S04]  /*8b800*/  STL.64 [R1+0x1070], R4 ;  /* 0x0010700401007387 */ /* 0x0003e80000100a00 */
[----:B------:R-:W-:Y:S04]  /*8b810*/  STL [R1+0x623c], R115 ;  /* 0x00623c7301007387 */ /* 0x000fe80000100800 */
[----:B------:R2:W-:Y:S01]  /*8b820*/  STL [R1+0x6238], R114 ;  /* 0x0062387201007387 */ /* 0x0005e20000100800 */
[----:B-1----:R-:W-:Y:S03]  /*8b830*/  HMMA.1688.F32.TF32 R4, R84, R188, R248 ;  /* 0x000000bc5404723c */ /* 0x002fe600000810f8 */
[----:B------:R-:W4:Y:S04]  /*8b840*/  LDL.LU R248, [R1+0x3030] ;  /* 0x0030300001f87983 */ /* 0x000f280000300800 */
[----:B------:R-:W4:Y:S04]  /*8b850*/  LDL.LU R249, [R1+0x3034] ;  /* 0x0030340001f97983 */ /* 0x000f280000300800 */
[----:B------:R-:W4:Y:S04]  /*8b860*/  LDL.LU R250, [R1+0x3038] ;  /* 0x0030380001fa7983 */ /* 0x000f280000300800 */
[----:B------:R-:W4:Y:S09]  /*8b870*/  LDL.LU R251, [R1+0x303c] ;  /* 0x00303c0001fb7983 */ /* 0x000f320000300800 */
[----:B------:R-:W-:Y:S01]  /*8b880*/  IMAD.MOV.U32 R131, RZ, RZ, R7 ;  /* 0x000000ffff837224 */ /* 0x000fe200078e0007 */
[----:B------:R-:W-:Y:S01]  /*8b890*/  MOV R127, R5 ;  /* 0x00000005007f7202 */ /* 0x000fe20000000f00 */
[----:B------:R-:W-:-:S02]  /*8b8a0*/  IMAD.MOV.U32 R130, RZ, RZ, R6 ;  /* 0x000000ffff827224 */ /* 0x000fc400078e0006 */
[----:B------:R-:W-:Y:S01]  /*8b8b0*/  IMAD.MOV.U32 R126, RZ, RZ, R4 ;  /* 0x000000ffff7e7224 */ /* 0x000fe200078e0004 */
[----:B------:R-:W-:Y:S04]  /*8b8c0*/  STL [R1+0x624c], R131 ;  /* 0x00624c8301007387 */ /* 0x000fe80000100800 */
[----:B------:R-:W-:Y:S04]  /*8b8d0*/  STL [R1+0x6248], R130 ;  /* 0x0062488201007387 */ /* 0x000fe80000100800 */
[----:B------:R-:W-:Y:S01]  /*8b8e0*/  STL [R1+0x6244], R127 ;  /* 0x0062447f01007387 */ /* 0x000fe20000100800 */
[----:B------:R-:W-:Y:S03]  /*8b8f0*/  HMMA.1688.F32.TF32 R4, R84, R184, R240 ;  /* 0x000000b85404723c */ /* 0x000fe600000810f0 */
[----:B------:R1:W-:Y:S04]  /*8b900*/  STL [R1+0x6240], R126 ;  /* 0x0062407e01007387 */ /* 0x0003e80000100800 */
[----:B------:R-:W4:Y:S04]  /*8b910*/  LDL.LU R240, [R1+0x3020] ;  /* 0x0030200001f07983 */ /* 0x000f280000300800 */
[----:B------:R-:W4:Y:S04]  /*8b920*/  LDL.LU R241, [R1+0x3024] ;  /* 0x0030240001f17983 */ /* 0x000f280000300800 */
[----:B------:R-:W4:Y:S04]  /*8b930*/  LDL.LU R242, [R1+0x3028] ;  /* 0x0030280001f27983 */ /* 0x000f280000300800 */
[----:B------:R-:W4:Y:S05]  /*8b940*/  LDL.LU R243, [R1+0x302c] ;  /* 0x00302c0001f37983 */ /* 0x000f2a0000300800 */
[----:B------:R-:W-:-:S02]  /*8b950*/  IMAD.MOV.U32 R119, RZ, RZ, R7 ;  /* 0x000000ffff777224 */ /* 0x000fc400078e0007 */
[----:B------:R-:W-:Y:S02]  /*8b960*/  IMAD.MOV.U32 R118, RZ, RZ, R6 ;  /* 0x000000ffff767224 */ /* 0x000fe400078e0006 */
[----:B------:R-:W-:Y:S02]  /*8b970*/  IMAD.MOV.U32 R122, RZ, RZ, R5 ;  /* 0x000000ffff7a7224 */ /* 0x000fe400078e0005 */
[----:B------:R-:W-:Y:S01]  /*8b980*/  IMAD.MOV.U32 R123, RZ, RZ, R4 ;  /* 0x000000ffff7b7224 */ /* 0x000fe200078e0004 */
[----:B------:R-:W-:Y:S04]  /*8b990*/  STL [R1+0x625c], R119 ;  /* 0x00625c7701007387 */ /* 0x000fe80000100800 */
[----:B------:R-:W-:Y:S04]  /*8b9a0*/  STL [R1+0x6258], R118 ;  /* 0x0062587601007387 */ /* 0x000fe80000100800 */
[----:B------:R-:W-:Y:S04]  /*8b9b0*/  STL [R1+0x6254], R122 ;  /* 0x0062547a01007387 */ /* 0x000fe80000100800 */
[----:B------:R4:W-:Y:S01]  /*8b9c0*/  STL [R1+0x6250], R123 ;  /* 0x0062507b01007387 */ /* 0x0009e20000100800 */
[----:B---3--:R-:W-:Y:S03]  /*8b9d0*/  HMMA.1688.F32.TF32 R4, R84, R180, R244 ;  /* 0x000000b45404723c */ /* 0x008fe600000810f4 */
[----:B------:R-:W3:Y:S04]  /*8b9e0*/  LDL.LU R244, [R1+0x3010] ;  /* 0x0030100001f47983 */ /* 0x000ee80000300800 */
[----:B------:R-:W3:Y:S04]  /*8b9f0*/  LDL.LU R245, [R1+0x3014] ;  /* 0x0030140001f57983 */ /* 0x000ee80000300800 */
[----:B------:R-:W3:Y:S04]  /*8ba00*/  LDL.LU R246, [R1+0x3018] ;  /* 0x0030180001f67983 */ /* 0x000ee80000300800 */
[----:B------:R-:W3:Y:S09]  /*8ba10*/  LDL.LU R247, [R1+0x301c] ;  /* 0x00301c0001f77983 */ /* 0x000ef20000300800 */
[----:B--2---:R-:W-:Y:S01]  /*8ba20*/  IMAD.MOV.U32 R114, RZ, RZ, R7 ;  /* 0x000000ffff727224 */ /* 0x004fe200078e0007 */
[----:B-1----:R-:W-:Y:S01]  /*8ba30*/  MOV R126, R5 ;  /* 0x00000005007e7202 */ /* 0x002fe20000000f00 */
[----:B------:R-:W-:-:S02]  /*8ba40*/  IMAD.MOV.U32 R115, RZ, RZ, R6 ;  /* 0x000000ffff737224 */ /* 0x000fc400078e0006 */
[----:B------:R-:W-:Y:S01]  /*8ba50*/  IMAD.MOV.U32 R127, RZ, RZ, R4 ;  /* 0x000000ffff7f7224 */ /* 0x000fe200078e0004 */
[----:B------:R-:W-:Y:S04]  /*8ba60*/  STL [R1+0x626c], R114 ;  /* 0x00626c7201007387 */ /* 0x000fe80000100800 */
[----:B------:R-:W-:Y:S04]  /*8ba70*/  STL [R1+0x6268], R115 ;  /* 0x0062687301007387 */ /* 0x000fe80000100800 */
[----:B------:R-:W-:Y:S04]  /*8ba80*/  STL [R1+0x6264], R126 ;  /* 0x0062647e01007387 */ /* 0x000fe80000100800 */
[----:B------:R1:W-:Y:S01]  /*8ba90*/  STL [R1+0x6260], R127 ;  /* 0x0062607f01007387 */ /* 0x0003e20000100800 */
[----:B----4-:R-:W-:Y:S03]  /*8baa0*/  HMMA.1688.F32.TF32 R4, R84, R176, R248 ;  /* 0x000000b05404723c */ /* 0x010fe600000810f8 */
[----:B------:R-:W2:Y:S04]  /*8bab0*/  LDL.LU R248, [R1+0x3000] ;  /* 0x0030000001f87983 */ /* 0x000ea80000300800 */
[----:B------:R-:W2:Y:S04]  /*8bac0*/  LDL.LU R249, [R1+0x3004] ;  /* 0x0030040001f97983 */ /* 0x000ea80000300800 */
[----:B------:R-:W2:Y:S04]  /*8bad0*/  LDL.LU R250, [R1+0x3008] ;  /* 0x0030080001fa7983 */ /* 0x000ea80000300800 */
[----:B------:R-:W2:Y:S09]  /*8bae0*/  LDL.LU R251, [R1+0x300c] ;  /* 0x00300c0001fb7983 */ /* 0x000eb20000300800 */
        /* <DEDUP_REMOVED lines=8> */
[----:B------:R-:W-:Y:S03]  /*8bb70*/  HMMA.1688.F32.TF32 R4, R84, R172, R240 ;  /* 0x000000ac5404723c */ /* 0x000fe600000810f0 */
        /* <DEDUP_REMOVED lines=17> */
[----:B------:R-:W-:-:S02]  /*8bc90*/  IMAD.MOV.U32 R118, RZ, RZ, R7 ;  /* 0x000000ffff767224 */ /* 0x000fc400078e0007 */
[----:B------:R-:W-:Y:S02]  /*8bca0*/  IMAD.MOV.U32 R119, RZ, RZ, R6 ;  /* 0x000000ffff777224 */ /* 0x000fe400078e0006 */
[----:B-1----:R-:W-:Y:S02]  /*8bcb0*/  IMAD.MOV.U32 R127, RZ, RZ, R5 ;  /* 0x000000ffff7f7224 */ /* 0x002fe400078e0005 */
[----:B------:R-:W-:Y:S01]  /*8bcc0*/  IMAD.MOV.U32 R126, RZ, RZ, R4 ;  /* 0x000000ffff7e7224 */ /* 0x000fe200078e0004 */
[----:B------:R-:W-:Y:S04]  /*8bcd0*/  STL [R1+0x629c], R118 ;  /* 0x00629c7601007387 */ /* 0x000fe80000100800 */
[----:B------:R-:W-:Y:S04]  /*8bce0*/  STL [R1+0x6298], R119 ;  /* 0x0062987701007387 */ /* 0x000fe80000100800 */
[----:B------:R-:W-:Y:S04]  /*8bcf0*/  STL [R1+0x6294], R127 ;  /* 0x0062947f01007387 */ /* 0x000fe80000100800 */
[----:B------:R1:W-:Y:S01]  /*8bd00*/  STL [R1+0x6290], R126 ;  /* 0x0062907e01007387 */ /* 0x0003e20000100800 */
[----:B--2---:R-:W-:Y:S03]  /*8bd10*/  HMMA.1688.F32.TF32 R4, R84, R8, R248 ;  /* 0x000000085404723c */ /* 0x004fe600000810f8 */
[----:B------:R-:W2:Y:S04]  /*8bd20*/  LDL.LU R248, [R1+0x2fd0] ;  /* 0x002fd00001f87983 */ /* 0x000ea80000300800 */
[----:B------:R-:W2:Y:S04]  /*8bd30*/  LDL.LU R249, [R1+0x2fd4] ;  /* 0x002fd40001f97983 */ /* 0x000ea80000300800 */
[----:B------:R-:W2:Y:S04]  /*8bd40*/  LDL.LU R250, [R1+0x2fd8] ;  /* 0x002fd80001fa7983 */ /* 0x000ea80000300800 */
[----:B------:R-:W2:Y:S09]  /*8bd50*/  LDL.LU R251, [R1+0x2fdc] ;  /* 0x002fdc0001fb7983 */ /* 0x000eb20000300800 */
[----:B------:R-:W-:Y:S01]  /*8bd60*/  IMAD.MOV.U32 R115, RZ, RZ, R7 ;  /* 0x000000ffff737224 */ /* 0x000fe200078e0007 */
[----:B----4-:R-:W-:Y:S01]  /*8bd70*/  MOV R122, R5 ;  /* 0x00000005007a7202 */ /* 0x010fe20000000f00 */
[----:B------:R-:W-:-:S02]  /*8bd80*/  IMAD.MOV.U32 R114, RZ, RZ, R6 ;  /* 0x000000ffff727224 */ /* 0x000fc400078e0006 */
        /* <DEDUP_REMOVED lines=44> */
[----:B----4-:R-:W-:Y:S03]  /*8c050*/  HMMA.1688.F32.TF32 R4, R84, R156, R240 ;  /* 0x0000009c5404723c */ /* 0x010fe600000810f0 */
        /* <DEDUP_REMOVED lines=10> */
[----:B------:R1:W-:Y:S04]  /*8c100*/  STL [R1+0x62e4], R123 ;  /* 0x0062e47b01007387 */ /* 0x0003e80000100800 */
        /* <DEDUP_REMOVED lines=27> */
[----:B----4-:R-:W-:Y:S03]  /*8c2c0*/  HMMA.1688.F32.TF32 R4, R84, R144, R240 ;  /* 0x000000905404723c */ /* 0x010fe600000810f0 */
        /* <DEDUP_REMOVED lines=17> */
[----:B------:R-:W-:Y:S01]  /*8c3e0*/  IMAD.MOV.U32 R146, RZ, RZ, R7 ;  /* 0x000000ffff927224 */ /* 0x000fe200078e0007 */
[----:B-1----:R-:W-:Y:S01]  /*8c3f0*/  MOV R127, R5 ;  /* 0x00000005007f7202 */ /* 0x002fe20000000f00 */
[----:B------:R-:W-:-:S02]  /*8c400*/  IMAD.MOV.U32 R147, RZ, RZ, R6 ;  /* 0x000000ffff937224 */ /* 0x000fc400078e0006 */
[----:B------:R-:W-:Y:S01]  /*8c410*/  IMAD.MOV.U32 R126, RZ, RZ, R4 ;  /* 0x000000ffff7e7224 */ /* 0x000fe200078e0004 */
[----:B------:R-:W-:Y:S04]  /*8c420*/  STL [R1+0x632c], R146 ;  /* 0x00632c9201007387 */ /* 0x000fe80000100800 */
[----:B------:R-:W-:Y:S04]  /*8c430*/  STL [R1+0x6328], R147 ;  /* 0x0063289301007387 */ /* 0x000fe80000100800 */
[----:B------:R1:W-:Y:S04]  /*8c440*/  STL [R1+0x6324], R127 ;  /* 0x0063247f01007387 */ /* 0x0003e80000100800 */
        /* <DEDUP_REMOVED lines=8> */
[----:B------:R-:W-:Y:S02]  /*8c4d0*/  IMAD.MOV.U32 R138, RZ, RZ, R6 ;  /* 0x000000ffff8a7224 */ /* 0x000fe400078e0006 */
[----:B------:R-:W-:-:S05]  /*8c4e0*/  IMAD.MOV.U32 R139, RZ, RZ, R7 ;  /* 0x000000ffff8b7224 */ /* 0x000fca00078e0007 */
[----:B------:R-:W-:Y:S01]  /*8c4f0*/  STL [R1+0x633c], R139 ;  /* 0x00633c8b01007387 */ /* 0x000fe20000100800 */
[----:B----4-:R-:W-:Y:S03]  /*8c500*/  HMMA.1688.F32.TF32 R4, R84, R132, R240 ;  /* 0x000000845404723c */ /* 0x010fe600000810f0 */
[----:B------:R-:W-:Y:S04]  /*8c510*/  STL [R1+0x6338], R138 ;  /* 0x0063388a01007387 */ /* 0x000fe80000100800 */
[----:B------:R4:W-:Y:S04]  /*8c520*/  STL [R1+0x6334], R122 ;  /* 0x0063347a01007387 */ /* 0x0009e80000100800 */
[----:B------:R4:W-:Y:S04]  /*8c530*/  STL [R1+0x6330], R123 ;  /* 0x0063307b01007387 */ /* 0x0009e80000100800 */
[----:B------:R-:W4:Y:S04]  /*8c540*/  LDL.LU R240, [R1+0x2f30] ;  /* 0x002f300001f07983 */ /* 0x000f280000300800 */
[----:B------:R-:W4:Y:S04]  /*8c550*/  LDL.LU R241, [R1+0x2f34] ;  /* 0x002f340001f17983 */ /* 0x000f280000300800 */
[----:B------:R-:W4:Y:S04]  /*8c560*/  LDL.LU R242, [R1+0x2f38] ;  /* 0x002f380001f27983 */ /* 0x000f280000300800 */
[----:B------:R-:W4:Y:S01]  /*8c570*/  LDL.LU R243, [R1+0x2f3c] ;  /* 0x002f3c0001f37983 */ /* 0x000f220000300800 */
        /* <DEDUP_REMOVED lines=37> */
[----:B------:R-:W-:Y:S02]  /*8c7d0*/  IMAD.MOV.U32 R115, RZ, RZ, R7 ;  /* 0x000000ffff737224 */ /* 0x000fe400078e0007 */
[----:B----4-:R-:W-:Y:S03]  /*8c7e0*/  HMMA.1688.F32.TF32 R4, R84, R120, R240 ;  /* 0x000000785404723c */ /* 0x010fe600000810f0 */
[----:B------:R-:W-:Y:S04]  /*8c7f0*/  STL [R1+0x636c], R115 ;  /* 0x00636c7301007387 */ /* 0x000fe80000100800 */
[----:B------:R-:W-:Y:S04]  /*8c800*/  STL [R1+0x6368], R114 ;  /* 0x0063687201007387 */ /* 0x000fe80000100800 */
[----:B------:R4:W-:-:S13]  /*8c810*/  STL [R1+0x6364], R150 ;  /* 0x0063649601007387 */ /* 0x0009da0000100800 */
[----:B------:R-:W-:Y:S02]  /*8c820*/  IMAD.MOV.U32 R142, RZ, RZ, R4 ;  /* 0x000000ffff8e7224 */ /* 0x000fe400078e0004 */
[----:B------:R-:W-:Y:S02]  /*8c830*/  IMAD.MOV.U32 R143, RZ, RZ, R5 ;  /* 0x000000ffff8f7224 */ /* 0x000fe400078e0005 */
[----:B------:R-:W-:Y:S02]  /*8c840*/  IMAD.MOV.U32 R155, RZ, RZ, R6 ;  /* 0x000000ffff9b7224 */ /* 0x000fe400078e0006 */
[----:B------:R-:W-:Y:S01]  /*8c850*/  IMAD.MOV.U32 R154, RZ, RZ, R7 ;  /* 0x000000ffff9a7224 */ /* 0x000fe200078e0007 */
[----:B------:R4:W-:Y:S04]  /*8c860*/  STL [R1+0x6360], R151 ;  /* 0x0063609701007387 */ /* 0x0009e80000100800 */
[----:B------:R-:W4:Y:S04]  /*8c870*/  LDL.LU R240, [R1+0x21c0] ;  /* 0x0021c00001f07983 */ /* 0x000f280000300800 */
[----:B------:R-:W4:Y:S04]  /*8c880*/  LDL.LU R241, [R1+0x21c4] ;  /* 0x0021c40001f17983 */ /* 0x000f280000300800 */
[----:B------:R-:W4:Y:S04]  /*8c890*/  LDL.LU R242, [R1+0x21c8] ;  /* 0x0021c80001f27983 */ /* 0x000f280000300800 */
[----:B------:R-:W4:Y:S04]  /*8c8a0*/  LDL.LU R243, [R1+0x21cc] ;  /* 0x0021cc0001f37983 */ /* 0x000f280000300800 */
[----:B------:R4:W-:Y:S04]  /*8c8b0*/  STL [R1+0x6374], R143 ;  /* 0x0063748f01007387 */ /* 0x0009e80000100800 */
[----:B------:R4:W-:Y:S04]  /*8c8c0*/  STL [R1+0x6370], R142 ;  /* 0x0063708e01007387 */ /* 0x0009e80000100800 */
        /* <DEDUP_REMOVED lines=8> */
[----:B------:R-:W-:Y:S04]  /*8c950*/  STL.64 [R1+0x6580], R226 ;  /* 0x006580e201007387 */ /* 0x000fe80000100a00 */
[----:B------:R-:W-:Y:S01]  /*8c960*/  STL.64 [R1+0x6578], R224 ;  /* 0x006578e001007387 */ /* 0x000fe20000100a00 */
        /* <DEDUP_REMOVED lines=8> */
[----:B------:R-:W-:Y:S02]  /*8c9f0*/  IMAD.MOV.U32 R171, RZ, RZ, R7 ;  /* 0x000000ffffab7224 */ /* 0x000fe400078e0007 */
[----:B------:R-:W-:Y:S01]  /*8ca00*/  HMMA.1688.F32.TF32 R4, R84, R112, R236 ;  /* 0x000000705404723c */ /* 0x000fe200000810ec */
[----:B------:R-:W3:Y:S04]  /*8ca10*/  LDL.LU R236, [R1+0x2180] ;  /* 0x0021800001ec7983 */ /* 0x000ee80000300800 */
[----:B------:R-:W3:Y:S04]  /*8ca20*/  LDL.LU R237, [R1+0x2184] ;  /* 0x0021840001ed7983 */ /* 0x000ee80000300800 */
[----:B------:R-:W3:Y:S04]  /*8ca30*/  LDL.LU R238, [R1+0x2188] ;  /* 0x0021880001ee7983 */ /* 0x000ee80000300800 */
[----:B------:R-:W3:Y:S11]  /*8ca40*/  LDL.LU R239, [R1+0x218c] ;  /* 0x00218c0001ef7983 */ /* 0x000ef60000300800 */
[----:B-1----:R-:W-:-:S02]  /*8ca50*/  IMAD.MOV.U32 R127, RZ, RZ, R4 ;  /* 0x000000ffff7f7224 */ /* 0x002fc400078e0004 */
[----:B------:R-:W-:Y:S02]  /*8ca60*/  IMAD.MOV.U32 R126, RZ, RZ, R5 ;  /* 0x000000ffff7e7224 */ /* 0x000fe400078e0005 */
[----:B------:R-:W-:Y:S02]  /*8ca70*/  IMAD.MOV.U32 R130, RZ, RZ, R6 ;  /* 0x000000ffff827224 */ /* 0x000fe400078e0006 */
[----:B------:R-:W-:Y:S02]  /*8ca80*/  IMAD.MOV.U32 R131, RZ, RZ, R7 ;  /* 0x000000ffff837224 */ /* 0x000fe400078e0007 */
[----:B------:R-:W-:Y:S01]  /*8ca90*/  HMMA.1688.F32.TF32 R4, R16, R228, R244 ;  /* 0x000000e41004723c */ /* 0x000fe200000810f4 */
[----:B------:R-:W3:Y:S04]  /*8caa0*/  LDL.LU R244, [R1+0x2160] ;  /* 0x0021600001f47983 */ /* 0x000ee80000300800 */
[----:B------:R-:W3:Y:S04]  /*8cab0*/  LDL.LU R245, [R1+0x2164] ;  /* 0x0021640001f57983 */ /* 0x000ee80000300800 */
[----:B------:R-:W3:Y:S04]  /*8cac0*/  LDL.LU R246, [R1+0x2168] ;  /* 0x0021680001f67983 */ /* 0x000ee80000300800 */
[----:B------:R-:W3:Y:S11]  /*8cad0*/  LDL.LU R247, [R1+0x216c] ;  /* 0x00216c0001f77983 */ /* 0x000ef60000300800 */
[----:B------:R-:W-:Y:S01]  /*8cae0*/  IMAD.MOV.U32 R122, RZ, RZ, R4 ;  /* 0x000000ffff7a7224 */ /* 0x000fe200078e0004 */
[----:B------:R-:W-:Y:S01]  /*8caf0*/  MOV R123, R5 ;  /* 0x00000005007b7202 */ /* 0x000fe20000000f00 */
[----:B------:R-:W-:-:S02]  /*8cb00*/  IMAD.MOV.U32 R146, RZ, RZ, R6 ;  /* 0x000000ffff927224 */ /* 0x000fc400078e0006 */
[----:B------:R-:W-:Y:S02]  /*8cb10*/  IMAD.MOV.U32 R147, RZ, RZ, R7 ;  /* 0x000000ffff937224 */ /* 0x000fe400078e0007 */
[----:B--2---:R-:W-:Y:S01]  /*8cb20*/  HMMA.1688.F32.TF32 R4, R16, R224, R248 ;  /* 0x000000e01004723c */ /* 0x004fe200000810f8 */
[----:B------:R-:W2:Y:S04]  /*8cb30*/  LDL.LU R248, [R1+0x2170] ;  /* 0x0021700001f87983 */ /* 0x000ea80000300800 */
[----:B------:R-:W2:Y:S04]  /*8cb40*/  LDL.LU R249, [R1+0x2174] ;  /* 0x0021740001f97983 */ /* 0x000ea80000300800 */
[----:B------:R-:W2:Y:S04]  /*8cb50*/  LDL.LU R250, [R1+0x2178] ;  /* 0x0021780001fa7983 */ /* 0x000ea80000300800 */
[----:B------:R-:W2:Y:S11]  /*8cb60*/  LDL.LU R251, [R1+0x217c] ;  /* 0x00217c0001fb7983 */ /* 0x000eb60000300800 */
[----:B------:R-:W-:-:S02]  /*8cb70*/  IMAD.MOV.U32 R159, RZ, RZ, R4 ;  /* 0x000000ffff9f7224 */ /* 0x000fc400078e0004 */
[----:B------:R-:W-:Y:S02]  /*8cb80*/  IMAD.MOV.U32 R158, RZ, RZ, R5 ;  /* 0x000000ffff9e7224 */ /* 0x000fe400078e0005 */
[----:B------:R-:W-:Y:S02]  /*8cb90*/  IMAD.MOV.U32 R139, RZ, RZ, R6 ;  /* 0x000000ffff8b7224 */ /* 0x000fe400078e0006 */
[----:B------:R-:W-:Y:S02]  /*8cba0*/  IMAD.MOV.U32 R138, RZ, RZ, R7 ;  /* 0x000000ffff8a7224 */ /* 0x000fe400078e0007 */
[----:B----4-:R-:W-:Y:S01]  /*8cbb0*/  HMMA.1688.F32.TF32 R4, R16, R220, R240 ;  /* 0x000000dc1004723c */ /* 0x010fe200000810f0 */
        /* <DEDUP_REMOVED lines=15> */
[----:B------:R-:W-:Y:S04]  /*8ccb0*/  STL.64 [R1+0x6570], R222 ;  /* 0x006570de01007387 */ /* 0x000fe80000100a00 */
[----:B------:R-:W-:Y:S04]  /*8ccc0*/  STL.64 [R1+0x6568], R220 ;  /* 0x006568dc01007387 */ /* 0x000fe80000100a00 */
[----:B------:R-:W-:Y:S04]  /*8ccd0*/  STL.64 [R1+0x6560], R218 ;  /* 0x006560da01007387 */ /* 0x000fe80000100a00 */
[----:B------:R-:W-:Y:S11]  /*8cce0*/  STL.64 [R1+0x6558], R216 ;  /* 0x006558d801007387 */ /* 0x000ff60000100a00 */
[----:B------:R-:W-:Y:S01]  /*8ccf0*/  IMAD.MOV.U32 R150, RZ, RZ, R4 ;  /* 0x000000ffff967224 */ /* 0x000fe200078e0004 */
[----:B------:R-:W-:Y:S01]  /*8cd00*/  MOV R151, R5 ;  /* 0x0000000500977202 */ /* 0x000fe20000000f00 */
[----:B------:R-:W-:-:S02]  /*8cd10*/  IMAD.MOV.U32 R118, RZ, RZ, R6 ;  /* 0x000000ffff767224 */ /* 0x000fc400078e0006 */
[----:B------:R-:W-:Y:S01]  /*8cd20*/  IMAD.MOV.U32 R119, RZ, RZ, R7 ;  /* 0x000000ffff777224 */ /* 0x000fe200078e0007 */
[----:B------:R-:W-:Y:S04]  /*8cd30*/  STL.64 [R1+0x6550], R214 ;  /* 0x006550d601007387 */ /* 0x000fe80000100a00 */
[----:B------:R-:W-:Y:S01]  /*8cd40*/  STL.64 [R1+0x6548], R212 ;  /* 0x006548d401007387 */ /* 0x000fe20000100a00 */
[----:B---3--:R-:W-:-:S15]  /*8cd50*/  HMMA.1688.F32.TF32 R4, R16, R208, R232 ;  /* 0x000000d01004723c */ /* 0x008fde00000810e8 */
[----:B------:R-:W-:-:S09]  /*8cd60*/  NOP ;  /* 0x0000000000007918 */ /* 0x000fd20000000000 */
[----:B------:R-:W-:Y:S02]  /*8cd70*/  IMAD.MOV.U32 R143, RZ, RZ, R4 ;  /* 0x000000ffff8f7224 */ /* 0x000fe400078e0004 */
[----:B------:R-:W-:Y:S02]  /*8cd80*/  IMAD.MOV.U32 R142, RZ, RZ, R5 ;  /* 0x000000ffff8e7224 */ /* 0x000fe400078e0005 */
[----:B------:R-:W-:Y:S01]  /*8cd90*/  IMAD.MOV.U32 R115, RZ, RZ, R6 ;  /* 0x000000ffff737224 */ /* 0x000fe200078e0006 */
[C---:B------:R-:W-:Y:S06]  /*8cda0*/  HMMA.1688.F32.TF32 R244, R16.reuse, R196, R244 ;  /* 0x000000c410f4723c */ /* 0x040fec00000810f4 */
[----:B--2---:R-:W-:Y:S01]  /*8cdb0*/  HMMA.1688.F32.TF32 R248, R16, R200, R248 ;  /* 0x000000c810f8723c */ /* 0x004fe200000810f8 */
[----:B------:R-:W-:-:S05]  /*8cdc0*/  IMAD.MOV.U32 R114, RZ, RZ, R7 ;  /* 0x000000ffff727224 */ /* 0x000fca00078e0007 */
[----:B------:R-:W-:-:S15]  /*8cdd0*/  HMMA.1688.F32.TF32 R4, R16, R204, R236 ;  /* 0x000000cc1004723c */ /* 0x000fde00000810ec */
[----:B------:R-:W-:-:S02]  /*8cde0*/  NOP ;  /* 0x0000000000007918 */ /* 0x000fc40000000000 */
[----:B------:R-:W-:Y:S04]  /*8cdf0*/  STL.64 [R1+0x6140], R250 ;  /* 0x006140fa01007387 */ /* 0x000fe80000100a00 */
[----:B------:R-:W-:Y:S04]  /*8ce00*/  STL.64 [R1+0x6138], R248 ;  /* 0x006138f801007387 */ /* 0x000fe80000100a00 */
[----:B------:R-:W-:Y:S04]  /*8ce10*/  STL [R1+0x60d4], R244 ;  /* 0x0060d4f401007387 */ /* 0x000fe80000100800 */
[----:B------:R-:W-:Y:S04]  /*8ce20*/  STL [R1+0x60d0], R245 ;  /* 0x0060d0f501007387 */ /* 0x000fe80000100800 */
[----:B------:R-:W-:Y:S04]  /*8ce30*/  STL [R1+0x60cc], R246 ;  /* 0x0060ccf601007387 */ /* 0x000fe80000100800 */
[----:B------:R-:W-:Y:S04]  /*8ce40*/  STL [R1+0x60c8], R247 ;  /* 0x0060c8f701007387 */ /* 0x000fe80000100800 */
        /* <DEDUP_REMOVED lines=52> */
[----:B----4-:R-:W-:Y:S01]  /*8d190*/  HMMA.1688.F32.TF32 R240, R16, R192, R240 ;  /* 0x000000c010f0723c */ /* 0x010fe200000810f0 */
[----:B------:R-:W-:Y:S01]  /*8d1a0*/  IMAD.MOV.U32 R14, RZ, RZ, R4 ;  /* 0x000000ffff0e7224 */ /* 0x000fe200078e0004 */
[----:B------:R-:W-:Y:S01]  /*8d1b0*/  MOV R15, R5 ;  /* 0x00000005000f7202 */ /* 0x000fe20000000f00 */
[----:B------:R-:W-:Y:S01]  /*8d1c0*/  IMAD.MOV.U32 R182, RZ, RZ, R6 ;  /* 0x000000ffffb67224 */ /* 0x000fe200078e0006 */
[----:B------:R-:W4:Y:S01]  /*8d1d0*/  LDL.LU R232, [R1+0x2e30] ;  /* 0x002e300001e87983 */ /* 0x000f220000300800 */
[----:B------:R-:W-:-:S03]  /*8d1e0*/  IMAD.MOV.U32 R183, RZ, RZ, R7 ;  /* 0x000000ffffb77224 */ /* 0x000fc600078e0007 */
[----:B------:R-:W4:Y:S04]  /*8d1f0*/  LDL.LU R233, [R1+0x2e34] ;  /* 0x002e340001e97983 */ /* 0x000f280000300800 */
[----:B------:R-:W4:Y:S04]  /*8d200*/  LDL.LU R234, [R1+0x2e38] ;  /* 0x002e380001ea7983 */ /* 0x000f280000300800 */
[----:B------:R-:W4:Y:S04]  /*8d210*/  LDL.LU R235, [R1+0x2e3c] ;  /* 0x002e3c0001eb7983 */ /* 0x000f280000300800 */
[----:B------:R-:W4:Y:S04]  /*8d220*/  LDL.LU R108, [R1+0x2e40] ;  /* 0x002e4000016c7983 */ /* 0x000f280000300800 */
[----:B------:R-:W4:Y:S04]  /*8d230*/  LDL.LU R109, [R1+0x2e44] ;  /* 0x002e4400016d7983 */ /* 0x000f280000300800 */
[----:B------:R-:W-:Y:S04]  /*8d240*/  STL [R1+0x60e0], R240 ;  /* 0x0060e0f001007387 */ /* 0x000fe80000100800 */
[----:B------:R-:W-:Y:S04]  /*8d250*/  STL [R1+0x60dc], R241 ;  /* 0x0060dcf101007387 */ /* 0x000fe80000100800 */
[----:B------:R-:W-:Y:S04]  /*8d260*/  STL [R1+0x60d8], R242 ;  /* 0x0060d8f201007387 */ /* 0x000fe80000100800 */
[----:B------:R-:W-:Y:S01]  /*8d270*/  STL [R1+0x60c4], R243 ;  /* 0x0060c4f301007387 */ /* 0x000fe20000100800 */
[C---:B---3--:R-:W-:Y:S06]  /*8d280*/  HMMA.1688.F32.TF32 R4, R16.reuse, R180, R56 ;  /* 0x000000b41004723c */ /* 0x048fec0000081038 */
[C---:B--2---:R-:W-:Y:S06]  /*8d290*/  HMMA.1688.F32.TF32 R28, R16.reuse, R188, R48 ;  /* 0x000000bc101c723c */ /* 0x044fec0000081030 */
[----:B------:R-:W-:-:S15]  /*8d2a0*/  HMMA.1688.F32.TF32 R24, R16, R184, R52 ;  /* 0x000000b81018723c */ /* 0x000fde0000081034 */
[----:B------:R-:W-:-:S02]  /*8d2b0*/  NOP ;  /* 0x0000000000007918 */ /* 0x000fc40000000000 */
[----:B------:R-:W-:Y:S04]  /*8d2c0*/  STL.64 [R1+0xf10], R28 ;  /* 0x000f101c01007387 */ /* 0x000fe80000100a00 */
[----:B------:R1:W-:Y:S02]  /*8d2d0*/  STL.64 [R1+0xf18], R30 ;  /* 0x000f181e01007387 */ /* 0x0003e40000100a00 */
[C---:B-1----:R-:W-:Y:S02]  /*8d2e0*/  HMMA.1688.F32.TF32 R28, R16.reuse, R176, R64 ;  /* 0x000000b0101c723c */ /* 0x042fe40000081040 */
[----:B------:R-:W-:Y:S04]  /*8d2f0*/  STL.64 [R1+0xf00], R24 ;  /* 0x000f001801007387 */ /* 0x000fe80000100a00 */
[----:B------:R1:W-:Y:S04]  /*8d300*/  STL.64 [R1+0xf08], R26 ;  /* 0x000f081a01007387 */ /* 0x0003e80000100a00 */
[----:B------:R-:W-:Y:S04]  /*8d310*/  STL.64 [R1+0xef0], R4 ;  /* 0x000ef00401007387 */ /* 0x000fe80000100a00 */
[----:B------:R2:W-:Y:S01]  /*8d320*/  STL.64 [R1+0xef8], R6 ;  /* 0x000ef80601007387 */ /* 0x0005e20000100a00 */
[C---:B-1----:R-:W-:Y:S06]  /*8d330*/  HMMA.1688.F32.TF32 R24, R16.reuse, R172, R68 ;  /* 0x000000ac1018723c */ /* 0x042fec0000081044 */
[C---:B--2---:R-:W-:Y:S02]  /*8d340*/  HMMA.1688.F32.TF32 R4, R16.reuse, R12, R72 ;  /* 0x0000000c1004723c */ /* 0x044fe40000081048 */
[----:B------:R-:W-:Y:S04]  /*8d350*/  STL.64 [R1+0xee0], R28 ;  /* 0x000ee01c01007387 */ /* 0x000fe80000100a00 */
[----:B------:R1:W-:Y:S11]  /*8d360*/  STL.64 [R1+0xee8], R30 ;  /* 0x000ee81e01007387 */ /* 0x0003f60000100a00 */
[----:B------:R-:W-:Y:S01]  /*8d370*/  STL.64 [R1+0xed0], R24 ;  /* 0x000ed01801007387 */ /* 0x000fe20000100a00 */
[C---:B-1----:R-:W-:Y:S03]  /*8d380*/  HMMA.1688.F32.TF32 R28, R16.reuse, R8, R76 ;  /* 0x00000008101c723c */ /* 0x042fe6000008104c */
[----:B------:R1:W-:Y:S04]  /*8d390*/  STL.64 [R1+0xed8], R26 ;  /* 0x000ed81a01007387 */ /* 0x0003e80000100a00 */
[----:B------:R-:W-:Y:S04]  /*8d3a0*/  STL.64 [R1+0xec0], R4 ;  /* 0x000ec00401007387 */ /* 0x000fe80000100a00 */
[----:B------:R2:W-:Y:S01]  /*8d3b0*/  STL.64 [R1+0xec8], R6 ;  /* 0x000ec80601007387 */ /* 0x0005e20000100a00 */
[C---:B-1----:R-:W-:Y:S06]  /*8d3c0*/  HMMA.1688.F32.TF32 R24, R16.reuse, R168, R80 ;  /* 0x000000a81018723c */ /* 0x042fec0000081050 */
[C---:B--2---:R-:W-:Y:S05]  /*8d3d0*/  HMMA.1688.F32.TF32 R4, R16.reuse, R164, R236 ;  /* 0x000000a41004723c */ /* 0x044fea00000810ec */
[----:B------:R-:W-:Y:S04]  /*8d3e0*/  STL.64 [R1+0xeb0], R28 ;  /* 0x000eb01c01007387 */ /* 0x000fe80000100a00 */
[----:B------:R-:W-:Y:S04]  /*8d3f0*/  STL.64 [R1+0xeb8], R30 ;  /* 0x000eb81e01007387 */ /* 0x000fe80000100a00 */
[----:B------:R-:W2:Y:S04]  /*8d400*/  LDL.LU R236, [R1+0x2e20] ;  /* 0x002e200001ec7983 */ /* 0x000ea80000300800 */
[----:B------:R-:W-:Y:S04]  /*8d410*/  STL.64 [R1+0xea0], R24 ;  /* 0x000ea01801007387 */ /* 0x000fe80000100a00 */
[----:B------:R-:W-:Y:S04]  /*8d420*/  STL.64 [R1+0xea8], R26 ;  /* 0x000ea81a01007387 */ /* 0x000fe80000100a00 */
[----:B------:R-:W-:Y:S04]  /*8d430*/  STL.64 [R1+0xe90], R4 ;  /* 0x000e900401007387 */ /* 0x000fe80000100a00 */
[----:B------:R1:W-:Y:S04]  /*8d440*/  STL.64 [R1+0xe98], R6 ;  /* 0x000e980601007387 */ /* 0x0003e80000100a00 */
[----:B------:R-:W2:Y:S04]  /*8d450*/  LDL.LU R237, [R1+0x2e24] ;  /* 0x002e240001ed7983 */ /* 0x000ea80000300800 */
[----:B------:R-:W2:Y:S04]  /*8d460*/  LDL.LU R238, [R1+0x2e28] ;  /* 0x002e280001ee7983 */ /* 0x000ea80000300800 */
[----:B------:R-:W2:Y:S01]  /*8d470*/  LDL.LU R239, [R1+0x2e2c] ;  /* 0x002e2c0001ef7983 */ /* 0x000ea20000300800 */
[----:B-1----:R-:W-:Y:S01]  /*8d480*/  HMMA.1688.F32.TF32 R4, R16, R160, R88 ;  /* 0x000000a01004723c */ /* 0x002fe20000081058 */
[----:B------:R-:W-:-:S02]  /*8d490*/  IMAD.MOV.U32 R110, RZ, RZ, R21 ;  /* 0x000000ffff6e7224 */ /* 0x000fc400078e0015 */
[----:B------:R-:W-:Y:S01]  /*8d4a0*/  IMAD.MOV.U32 R111, RZ, RZ, R20 ;  /* 0x000000ffff6f7224 */ /* 0x000fe200078e0014 */
[----:B------:R-:W-:Y:S02]  /*8d4b0*/  LDS R21, [R63+UR7+0x44080] ;  /* 0x044080073f157984 */ /* 0x000fe40008000800 */
[----:B------:R-:W-:Y:S02]  /*8d4c0*/  HMMA.1688.F32.TF32 R28, R16, R156, R92 ;  /* 0x0000009c101c723c */ /* 0x000fe4000008105c */
[----:B------:R-:W1:-:S15]  /*8d4d0*/  LDS R20, [R0+UR7+0x44080] ;  /* 0x0440800700147984 */ /* 0x000e5e0008000800 */
[----:B------:R-:W-:Y:S04]  /*8d4e0*/  STL.64 [R1+0x140], R4 ;  /* 0x0001400401007387 */ /* 0x000fe80000100a00 */
[----:B------:R3:W-:Y:S02]  /*8d4f0*/  STL.64 [R1+0x148], R6 ;  /* 0x0001480601007387 */ /* 0x0007e40000100a00 */
[C---:B---3--:R-:W-:Y:S06]  /*8d500*/  HMMA.1688.F32.TF32 R4, R16.reuse, R148, R100 ;  /* 0x000000941004723c */ /* 0x048fec0000081064 */
[----:B------:R-:W-:Y:S01]  /*8d510*/  HMMA.1688.F32.TF32 R24, R16, R152, R96 ;  /* 0x000000981018723c */ /* 0x000fe20000081060 */
[----:B------:R-:W-:-:S15]  /*8d520*/  STL.64 [R1+0x130], R28 ;  /* 0x0001301c01007387 */ /* 0x000fde0000100a00 */
[----:B------:R-:W-:-:S02]  /*8d530*/  NOP ;  /* 0x0000000000007918 */ /* 0x000fc40000000000 */
[----:B------:R-:W-:Y:S01]  /*8d540*/  IMAD.MOV.U32 R240, RZ, RZ, R4 ;  /* 0x000000fffff07224 */ /* 0x000fe200078e0004 */
[----:B------:R-:W-:Y:S01]  /*8d550*/  MOV R244, R7 ;  /* 0x0000000700f47202 */ /* 0x000fe20000000f00 */
[----:B------:R-:W-:Y:S02]  /*8d560*/  IMAD.MOV.U32 R241, RZ, RZ, R5 ;  /* 0x000000fffff17224 */ /* 0x000fe400078e0005 */
[----:B------:R-:W-:Y:S02]  /*8d570*/  IMAD.MOV.U32 R242, RZ, RZ, R6 ;  /* 0x000000fffff27224 */ /* 0x000fe400078e0006 */
[C---:B----4-:R-:W-:Y:S01]  /*8d580*/  HMMA.1688.F32.TF32 R4, R16.reuse, R144, R108 ;  /* 0x000000901004723c */ /* 0x050fe2000008106c */
[----:B------:R-:W-:Y:S04]  /*8d590*/  STL.64 [R1+0x138], R30 ;  /* 0x0001381e01007387 */ /* 0x000fe80000100a00 */
[----:B------:R-:W-:Y:S04]  /*8d5a0*/  STL.64 [R1+0x120], R24 ;  /* 0x0001201801007387 */ /* 0x000fe80000100a00 */
[----:B------:R-:W-:Y:S04]  /*8d5b0*/  STL.64 [R1+0x128], R26 ;  /* 0x0001281a01007387 */ /* 0x000fe80000100a00 */
[----:B------:R-:W-:Y:S04]  /*8d5c0*/  STL [R1+0x60f0], R244 ;  /* 0x0060f0f401007387 */ /* 0x000fe80000100800 */
[----:B------:R-:W-:Y:S04]  /*8d5d0*/  STL [R1+0x60ec], R242 ;  /* 0x0060ecf201007387 */ /* 0x000fe80000100800 */
[----:B------:R-:W-:Y:S04]  /*8d5e0*/  STL [R1+0x60e8], R241 ;  /* 0x0060e8f101007387 */ /* 0x000fe80000100800 */
[----:B------:R-:W-:Y:S04]  /*8d5f0*/  STL [R1+0x60e4], R240 ;  /* 0x0060e4f001007387 */ /* 0x000fe80000100800 */
[----:B------:R-:W3:Y:S04]  /*8d600*/  LDL.LU R92, [R1+0x2e10] ;  /* 0x002e1000015c7983 */ /* 0x000ee80000300800 */
[----:B------:R-:W-:Y:S04]  /*8d610*/  STL.64 [R1+0x100], R4 ;  /* 0x0001000401007387 */ /* 0x000fe80000100a00 */
[----:B------:R4:W-:Y:S04]  /*8d620*/  STL.64 [R1+0x108], R6 ;  /* 0x0001080601007387 */ /* 0x0009e80000100a00 */
[----:B------:R-:W3:Y:S04]  /*8d630*/  LDL.LU R93, [R1+0x2e14] ;  /* 0x002e1400015d7983 */ /* 0x000ee80000300800 */
[----:B------:R-:W3:Y:S01]  /*8d640*/  LDL.LU R94, [R1+0x2e18] ;  /* 0x002e1800015e7983 */ /* 0x000ee20000300800 */
[----:B----4-:R-:W-:Y:S03]  /*8d650*/  HMMA.1688.F32.TF32 R4, R16, R140, R232 ;  /* 0x0000008c1004723c */ /* 0x010fe600000810e8 */
[----:B------:R-:W3:Y:S04]  /*8d660*/  LDL.LU R95, [R1+0x2e1c] ;  /* 0x002e1c00015f7983 */ /* 0x000ee80000300800 */
[----:B------:R-:W4:Y:S04]  /*8d670*/  LDL.LU R96, [R1+0x2e00] ;  /* 0x002e000001607983 */ /* 0x000f280000300800 */
[----:B------:R-:W4:Y:S04]  /*8d680*/  LDL.LU R97, [R1+0x2e04] ;  /* 0x002e040001617983 */ /* 0x000f280000300800 */
[----:B------:R-:W4:Y:S04]  /*8d690*/  LDL.LU R98, [R1+0x2e08] ;  /* 0x002e080001627983 */ /* 0x000f280000300800 */
[----:B------:R-:W4:Y:S05]  /*8d6a0*/  LDL.LU R99, [R1+0x2e0c] ;  /* 0x002e0c0001637983 */ /* 0x000f2a0000300800 */
[----:B------:R-:W-:-:S02]  /*8d6b0*/  IMAD.MOV.U32 R244, RZ, RZ, R4 ;  /* 0x000000fffff47224 */ /* 0x000fc400078e0004 */
[----:B------:R-:W-:Y:S02]  /*8d6c0*/  IMAD.MOV.U32 R242, RZ, RZ, R5 ;  /* 0x000000fffff27224 */ /* 0x000fe400078e0005 */
[----:B------:R-:W-:Y:S02]  /*8d6d0*/  IMAD.MOV.U32 R241, RZ, RZ, R6 ;  /* 0x000000fffff17224 */ /* 0x000fe400078e0006 */
[----:B------:R-:W-:-:S05]  /*8d6e0*/  IMAD.MOV.U32 R240, RZ, RZ, R7 ;  /* 0x000000fffff07224 */ /* 0x000fca00078e0007 */
[----:B------:R-:W-:Y:S04]  /*8d6f0*/  STL [R1+0x6100], R240 ;  /* 0x006100f001007387 */ /* 0x000fe80000100800 */
[----:B------:R-:W-:Y:S04]  /*8d700*/  STL [R1+0x60fc], R241 ;  /* 0x0060fcf101007387 */ /* 0x000fe80000100800 */
[----:B------:R-:W-:Y:S04]  /*8d710*/  STL [R1+0x60f8], R244 ;  /* 0x0060f8f401007387 */ /* 0x000fe80000100800 */
[----:B------:R-:W-:Y:S04]  /*8d720*/  STL [R1+0x60f4], R242 ;  /* 0x0060f4f201007387 */ /* 0x000fe80000100800 */
[----:B------:R-:W4:Y:S01]  /*8d730*/  LDL.LU R100, [R1+0x2df0] ;  /* 0x002df00001647983 */ /* 0x000f220000300800 */
[----:B--2---:R-:W-:-:S15]  /*8d740*/  HMMA.1688.F32.TF32 R4, R16, R136, R236 ;  /* 0x000000881004723c */ /* 0x004fde00000810ec */
[----:B------:R-:W-:-:S08]  /*8d750*/  NOP ;  /* 0x0000000000007918 */ /* 0x000fd00000000000 */
[----:B------:R-:W-:Y:S04]  /*8d760*/  STL.64 [R1+0xe0], R4 ;  /* 0x0000e00401007387 */ /* 0x000fe80000100a00 */
        /* <DEDUP_REMOVED lines=17> */
[----:B------:R-:W-:-:S09]  /*8d880*/  NOP ;  /* 0x0000000000007918 */ /* 0x000fd20000000000 */
[----:B------:R-:W-:Y:S01]  /*8d890*/  IMAD.MOV.U32 R245, RZ, RZ, R4 ;  /* 0x000000fffff57224 */ /* 0x000fe200078e0004 */
[----:B------:R-:W-:Y:S01]  /*8d8a0*/  MOV R243, R7 ;  /* 0x0000000700f37202 */ /* 0x000fe20000000f00 */
[----:B------:R-:W-:Y:S02]  /*8d8b0*/  IMAD.MOV.U32 R246, RZ, RZ, R5 ;  /* 0x000000fffff67224 */ /* 0x000fe400078e0005 */
[----:B------:R-:W-:Y:S02]  /*8d8c0*/  IMAD.MOV.U32 R247, RZ, RZ, R6 ;  /* 0x000000fffff77224 */ /* 0x000fe400078e0006 */
[----:B----4-:R-:W-:Y:S01]  /*8d8d0*/  HMMA.1688.F32.TF32 R4, R16, R128, R96 ;  /* 0x000000801004723c */ /* 0x010fe20000081060 */
[----:B------:R3:W-:-:S15]  /*8d8e0*/  STL [R1+0x6110], R243 ;  /* 0x006110f301007387 */ /* 0x0007de0000100800 */
[----:B------:R-:W-:-:S08]  /*8d8f0*/  NOP ;  /* 0x0000000000007918 */ /* 0x000fd00000000000 */
[----:B------:R-:W-:Y:S02]  /*8d900*/  IMAD.MOV.U32 R240, RZ, RZ, R4 ;  /* 0x000000fffff07224 */ /* 0x000fe400078e0004 */
[----:B------:R-:W-:Y:S02]  /*8d910*/  IMAD.MOV.U32 R241, RZ, RZ, R5 ;  /* 0x000000fffff17224 */ /* 0x000fe400078e0005 */
[----:B------:R-:W-:Y:S02]  /*8d920*/  IMAD.MOV.U32 R244, RZ, RZ, R6 ;  /* 0x000000fffff47224 */ /* 0x000fe400078e0006 */
[----:B------:R-:W-:Y:S01]  /*8d930*/  IMAD.MOV.U32 R242, RZ, RZ, R7 ;  /* 0x000000fffff27224 */ /* 0x000fe200078e0007 */
[----:B------:R-:W-:Y:S04]  /*8d940*/  STL [R1+0x610c], R247 ;  /* 0x00610cf701007387 */ /* 0x000fe80000100800 */
[----:B------:R-:W-:Y:S04]  /*8d950*/  STL [R1+0x6108], R246 ;  /* 0x006108f601007387 */ /* 0x000fe80000100800 */
[----:B------:R4:W-:Y:S04]  /*8d960*/  STL [R1+0x6104], R245 ;  /* 0x006104f501007387 */ /* 0x0009e80000100800 */
[----:B------:R1:W-:Y:S04]  /*8d970*/  STL [R1+0x6120], R242 ;  /* 0x006120f201007387 */ /* 0x0003e80000100800 */
[----:B------:R1:W-:Y:S04]  /*8d980*/  STL [R1+0x611c], R244 ;  /* 0x00611cf401007387 */ /* 0x0003e80000100800 */
[----:B------:R1:W-:Y:S04]  /*8d990*/  STL [R1+0x6118], R240 ;  /* 0x006118f001007387 */ /* 0x0003e80000100800 */
[----:B------:R1:W-:Y:S01]  /*8d9a0*/  STL [R1+0x6114], R241 ;  /* 0x006114f101007387 */ /* 0x0003e20000100800 */
[----:B--2---:R-:W-:-:S15]  /*8d9b0*/  HMMA.1688.F32.TF32 R4, R16, R124, R100 ;  /* 0x0000007c1004723c */ /* 0x004fde0000081064 */
[----:B------:R-:W-:-:S09]  /*8d9c0*/  NOP ;  /* 0x0000000000007918 */ /* 0x000fd20000000000 */
[----:B---3--:R-:W-:Y:S01]  /*8d9d0*/  IMAD.MOV.U32 R243, RZ, RZ, R4 ;  /* 0x000000fffff37224 */ /* 0x008fe200078e0004 */
[----:B----4-:R-:W-:Y:S01]  /*8d9e0*/  MOV R245, R7 ;  /* 0x0000000700f57202 */ /* 0x010fe20000000f00 */
[----:B------:R-:W-:Y:S02]  /*8d9f0*/  IMAD.MOV.U32 R247, RZ, RZ, R5 ;  /* 0x000000fffff77224 */ /* 0x000fe400078e0005 */
[----:B------:R-:W-:Y:S02]  /*8da00*/  IMAD.MOV.U32 R246, RZ, RZ, R6 ;  /* 0x000000fffff67224 */ /* 0x000fe400078e0006 */
[C---:B------:R-:W-:Y:S06]  /*8da10*/  HMMA.1688.F32.TF32 R4, R16.reuse, R120, R108 ;  /* 0x000000781004723c */ /* 0x040fec000008106c */
[----:B------:R-:W-:Y:S01]  /*8da20*/  HMMA.1688.F32.TF32 R24, R16, R116, R232 ;  /* 0x000000741018723c */ /* 0x000fe200000810e8 */
[----:B------:R2:W-:Y:S04]  /*8da30*/  STL [R1+0x6130], R245 ;  /* 0x006130f501007387 */ /* 0x0005e80000100800 */
[----:B------:R3:W-:Y:S04]  /*8da40*/  STL [R1+0x612c], R246 ;  /* 0x00612cf601007387 */ /* 0x0007e80000100800 */
[----:B------:R4:W-:Y:S09]  /*8da50*/  STL [R1+0x6128], R243 ;  /* 0x006128f301007387 */ /* 0x0009f20000100800 */
[----:B-1----:R-:W-:-:S02]  /*8da60*/  IMAD.MOV.U32 R242, RZ, RZ, R4 ;  /* 0x000000fffff27224 */ /* 0x002fc400078e0004 */
[----:B------:R-:W-:Y:S01]  /*8da70*/  IMAD.MOV.U32 R244, RZ, RZ, R5 ;  /* 0x000000fffff47224 */ /* 0x000fe200078e0005 */
[----:B------:R1:W-:Y:S01]  /*8da80*/  STL [R1+0x6124], R247 ;  /* 0x006124f701007387 */ /* 0x0003e20000100800 */
[----:B------:R-:W-:Y:S02]  /*8da90*/  IMAD.MOV.U32 R240, RZ, RZ, R6 ;  /* 0x000000fffff07224 */ /* 0x000fe400078e0006 */
[----:B------:R-:W-:Y:S02]  /*8daa0*/  IMAD.MOV.U32 R241, RZ, RZ, R7 ;  /* 0x000000fffff17224 */ /* 0x000fe400078e0007 */
[----:B------:R-:W-:Y:S01]  /*8dab0*/  HMMA.1688.F32.TF32 R4, R16, R112, R236 ;  /* 0x000000701004723c */ /* 0x000fe200000810ec */
        /* <DEDUP_REMOVED lines=55> */
[----:B----4-:R-:W-:-:S03]  /*8de30*/  IMAD.MOV.U32 R243, RZ, RZ, R6 ;  /* 0x000000fffff37224 */ /* 0x010fc600078e0006 */
[----:B------:R-:W2:Y:S01]  /*8de40*/  LDL.LU R54, [R1+0x2cb8] ;  /* 0x002cb80001367983 */ /* 0x000ea20000300800 */
[----:B-1----:R-:W-:-:S03]  /*8de50*/  MOV R247, R7 ;  /* 0x0000000700f77202 */ /* 0x002fc60000000f00 */
        /* <DEDUP_REMOVED lines=62> */
[----:B------:R1:W-:Y:S04]  /*8e240*/  STL.64 [R1+0x6158], R244 ;  /* 0x006158f401007387 */ /* 0x0003e80000100a00 */
[----:B------:R-:W-:Y:S04]  /*8e250*/  LDS R18, [R106+UR7+0x45080] ;  /* 0x045080076a127984 */ /* 0x000fe80008000800 */
[----:B------:R-:W-:Y:S04]  /*8e260*/  LDS R17, [R107+UR7+0x44080] ;  /* 0x044080076b117984 */ /* 0x000fe80008000800 */
[----:B-1----:R-:W4:Y:S04]  /*8e270*/  LDL.LU R244, [R1+0x2d60] ;  /* 0x002d600001f47983 */ /* 0x002f280000300800 */
[----:B------:R-:W4:Y:S04]  /*8e280*/  LDL.LU R245, [R1+0x2d64] ;  /* 0x002d640001f57983 */ /* 0x000f280000300800 */
[----:B------:R-:W4:Y:S04]  /*8e290*/  LDL.LU R246, [R1+0x2d68] ;  /* 0x002d680001f67983 */ /* 0x000f280000300800 */
[----:B------:R-:W4:Y:S04]  /*8e2a0*/  LDL.LU R247, [R1+0x2d6c] ;  /* 0x002d6c0001f77983 */ /* 0x000f280000300800 */
[----:B------:R-:W-:Y:S04]  /*8e2b0*/  STL.64 [R1+0x6150], R242 ;  /* 0x006150f201007387 */ /* 0x000fe80000100a00 */
[----:B------:R1:W-:Y:S04]  /*8e2c0*/  STL.64 [R1+0x6148], R240 ;  /* 0x006148f001007387 */ /* 0x0003e80000100a00 */
[----:B------:R-:W4:Y:S04]  /*8e2d0*/  LDS R19, [R107+UR7+0x45080] ;  /* 0x045080076b137984 */ /* 0x000f280008000800 */
[----:B-1----:R-:W4:Y:S04]  /*8e2e0*/  LDL.LU R240, [R1+0x2d70] ;  /* 0x002d700001f07983 */ /* 0x002f280000300800 */
[----:B------:R-:W4:Y:S04]  /*8e2f0*/  LDL.LU R241, [R1+0x2d74] ;  /* 0x002d740001f17983 */ /* 0x000f280000300800 */
[----:B------:R-:W4:Y:S04]  /*8e300*/  LDL.LU R242, [R1+0x2d78] ;  /* 0x002d780001f27983 */ /* 0x000f280000300800 */
[----:B------:R-:W4:Y:S04]  /*8e310*/  LDL.LU R243, [R1+0x2d7c] ;  /* 0x002d7c0001f37983 */ /* 0x000f280000300800 */
[----:B------:R-:W-:Y:S04]  /*8e320*/  STL.64 [R1+0x6540], R106 ;  /* 0x0065406a01007387 */ /* 0x000fe80000100a00 */
[----:B------:R1:W-:Y:S04]  /*8e330*/  STL.64 [R1+0x6538], R104 ;  /* 0x0065386801007387 */ /* 0x0003e80000100a00 */
[----:B-1----:R-:W4:Y:S04]  /*8e340*/  LDL.LU R104, [R1+0x2d80] ;  /* 0x002d800001687983 */ /* 0x002f280000300800 */
        /* <DEDUP_REMOVED lines=8> */
[----:B------:R-:W2:Y:S02]  /*8e3d0*/  LDL.LU.64 R224, [R1+0x6578] ;  /* 0x0065780001e07983 */ /* 0x000ea40000300a00 */
[----:B--2---:R-:W-:-:S15]  /*8e3e0*/  HMMA.1688.F32.TF32 R220, R20, R224, R220 ;  /* 0x000000e014dc723c */ /* 0x004fde00000810dc */
[----:B------:R-:W-:-:S08]  /*8e3f0*/  NOP ;  /* 0x0000000000007918 */ /* 0x000fd00000000000 */
[----:B------:R-:W-:Y:S04]  /*8e400*/  STL.64 [R1+0xe70], R220 ;  /* 0x000e70dc01007387 */ /* 0x000fe80000100a00 */
[----:B------:R1:W-:Y:S04]  /*8e410*/  STL.64 [R1+0xe78], R222 ;  /* 0x000e78de01007387 */ /* 0x0003e80000100a00 */
[----:B-1----:R-:W2:Y:S04]  /*8e420*/  LDL.LU.64 R222, [R1+0x6570] ;  /* 0x0065700001de7983 */ /* 0x002ea80000300a00 */
[----:B------:R-:W4:Y:S02]  /*8e430*/  LDL.LU.64 R220, [R1+0x6568] ;  /* 0x0065680001dc7983 */ /* 0x000f240000300a00 */
[----:B----4-:R-:W-:-:S15]  /*8e440*/  HMMA.1688.F32.TF32 R216, R20, R220, R216 ;  /* 0x000000dc14d8723c */ /* 0x010fde00000810d8 */
[----:B------:R-:W-:-:S08]  /*8e450*/  NOP ;  /* 0x0000000000007918 */ /* 0x000fd00000000000 */
[----:B------:R-:W-:Y:S04]  /*8e460*/  STL.64 [R1+0xe60], R216 ;  /* 0x000e60d801007387 */ /* 0x000fe80000100a00 */
[----:B------:R1:W-:Y:S04]  /*8e470*/  STL.64 [R1+0xe68], R218 ;  /* 0x000e68da01007387 */ /* 0x0003e80000100a00 */
[----:B-1----:R-:W4:Y:S04]  /*8e480*/  LDL.LU.64 R218, [R1+0x6560] ;  /* 0x0065600001da7983 */ /* 0x002f280000300a00 */
[----:B------:R-:W3:Y:S02]  /*8e490*/  LDL.LU.64 R216, [R1+0x6558] ;  /* 0x0065580001d87983 */ /* 0x000ee40000300a00 */
[----:B---3--:R-:W-:-:S15]  /*8e4a0*/  HMMA.1688.F32.TF32 R212, R20, R216, R212 ;  /* 0x000000d814d4723c */ /* 0x008fde00000810d4 */
[----:B------:R-:W-:-:S08]  /*8e4b0*/  NOP ;  /* 0x0000000000007918 */ /* 0x000fd00000000000 */
[----:B------:R-:W-:Y:S04]  /*8e4c0*/  STL.64 [R1+0xe50], R212 ;  /* 0x000e50d401007387 */ /* 0x000fe80000100a00 */
[----:B------:R1:W-:Y:S04]  /*8e4d0*/  STL.64 [R1+0xe58], R214 ;  /* 0x000e58d601007387 */ /* 0x0003e80000100a00 */
[----:B-1----:R-:W3:Y:S04]  /*8e4e0*/  LDL.LU.64 R214, [R1+0x6550] ;  /* 0x0065500001d67983 */ /* 0x002ee80000300a00 */
[----:B------:R-:W2:Y:S01]  /*8e4f0*/  LDL.LU.64 R212, [R1+0x6548] ;  /* 0x0065480001d47983 */ /* 0x000ea20000300a00 */
[C---:B------:R-:W-:Y:S06]  /*8e500*/  HMMA.1688.F32.TF32 R244, R20.reuse, R204, R244 ;  /* 0x000000cc14f4723c */ /* 0x040fec00000810f4 */
[C---:B------:R-:W-:Y:S06]  /*8e510*/  HMMA.1688.F32.TF32 R28, R20.reuse, R188, R28 ;  /* 0x000000bc141c723c */ /* 0x040fec000008101c */
[C---:B------:R-:W-:Y:S06]  /*8e520*/  HMMA.1688.F32.TF32 R4, R20.reuse, R12, R4 ;  /* 0x0000000c1404723c */ /* 0x040fec0000081004 */
[----:B--2---:R-:W-:-:S15]  /*8e530*/  HMMA.1688.F32.TF32 R104, R20, R212, R104 ;  /* 0x000000d41468723c */ /* 0x004fde0000081068 */
[----:B------:R-:W-:-:S08]  /*8e540*/  NOP ;  /* 0x0000000000007918 */ /* 0x000fd00000000000 */
[----:B------:R-:W-:Y:S04]  /*8e550*/  STL.64 [R1+0xe40], R104 ;  /* 0x000e406801007387 */ /* 0x000fe80000100a00 */
[----:B------:R1:W-:Y:S02]  /*8e560*/  STL.64 [R1+0xe48], R106 ;  /* 0x000e486a01007387 */ /* 0x0003e40000100a00 */
[C---:B-1----:R-:W-:Y:S06]  /*8e570*/  HMMA.1688.F32.TF32 R104, R20.reuse, R208, R240 ;  /* 0x000000d01468723c */ /* 0x042fec00000810f0 */
[----:B------:R-:W-:-:S15]  /*8e580*/  HMMA.1688.F32.TF32 R240, R20, R200, R248 ;  /* 0x000000c814f0723c */ /* 0x000fde00000810f8 */
[----:B------:R-:W-:-:S02]  /*8e590*/  NOP ;  /* 0x0000000000007918 */ /* 0x000fc40000000000 */
[----:B------:R-:W-:Y:S04]  /*8e5a0*/  STL.64 [R1+0xe30], R104 ;  /* 0x000e306801007387 */ /* 0x000fe80000100a00 */
[----:B------:R1:W-:Y:S02]  /*8e5b0*/  STL.64 [R1+0xe38], R106 ;  /* 0x000e386a01007387 */ /* 0x0003e40000100a00 */
[C---:B-1----:R-:W-:Y:S06]  /*8e5c0*/  HMMA.1688.F32.TF32 R104, R20.reuse, R196, R84 ;  /* 0x000000c41468723c */ /* 0x042fec0000081054 */
[C---:B------:R-:W-:Y:S06]  /*8e5d0*/  HMMA.1688.F32.TF32 R84, R20.reuse, R192, R24 ;  /* 0x000000c01454723c */ /* 0x040fec0000081018 */
[C---:B------:R-:W-:Y:S01]  /*8e5e0*/  HMMA.1688.F32.TF32 R24, R20.reuse, R184, R32 ;  /* 0x000000b81418723c */ /* 0x040fe20000081020 */
[----:B------:R-:W-:Y:S04]  /*8e5f0*/  STL.64 [R1+0xe20], R244 ;  /* 0x000e20f401007387 */ /* 0x000fe80000100a00 */
[----:B------:R-:W-:Y:S04]  /*8e600*/  STL.64 [R1+0xe28], R246 ;  /* 0x000e28f601007387 */ /* 0x000fe80000100a00 */
[----:B------:R-:W-:Y:S04]  /*8e610*/  STL.64 [R1+0xe10], R240 ;  /* 0x000e10f001007387 */ /* 0x000fe80000100a00 */
[----:B------:R-:W-:Y:S04]  /*8e620*/  STL.64 [R1+0xe18], R242 ;  /* 0x000e18f201007387 */ /* 0x000fe80000100a00 */
[----:B------:R-:W-:Y:S01]  /*8e630*/  STL.64 [R1+0xe00], R104 ;  /* 0x000e006801007387 */ /* 0x000fe20000100a00 */
[C---:B------:R-:W-:Y:S03]  /*8e640*/  HMMA.1688.F32.TF32 R32, R20.reuse, R180, R36 ;  /* 0x000000b41420723c */ /* 0x040fe60000081024 */
[----:B------:R-:W-:Y:S04]  /*8e650*/  STL.64 [R1+0xe08], R106 ;  /* 0x000e086a01007387 */ /* 0x000fe80000100a00 */
        /* <DEDUP_REMOVED lines=14> */
[C---:B-1----:R-:W-:Y:S03]  /*8e740*/  HMMA.1688.F32.TF32 R28, R20.reuse, R8, R48 ;  /* 0x00000008141c723c */ /* 0x042fe60000081030 */
[----:B------:R-:W-:Y:S04]  /*8e750*/  STL.64 [R1+0xd90], R4 ;  /* 0x000d900401007387 */ /* 0x000fe80000100a00 */
[----:B------:R1:W-:Y:S01]  /*8e760*/  STL.64 [R1+0xd98], R6 ;  /* 0x000d980601007387 */ /* 0x0003e20000100a00 */
[C---:B--2---:R-:W-:Y:S06]  /*8e770*/  HMMA.1688.F32.TF32 R24, R20.reuse, R168, R52 ;  /* 0x000000a81418723c */ /* 0x044fec0000081034 */
[C---:B-1----:R-:W-:Y:S09]  /*8e780*/  HMMA.1688.F32.TF32 R4, R20.reuse, R164, R56 ;  /* 0x000000a41404723c */ /* 0x042ff20000081038 */
        /* <DEDUP_REMOVED lines=35> */
[----:B-1----:R-:W-:Y:S09]  /*8e9c0*/  HMMA.1688.F32.TF32 R4, R20, R116, R236 ;  /* 0x000000741404723c */ /* 0x002ff200000810ec */
[----:B------:R-:W-:Y:S04]  /*8e9d0*/  STL.64 [R1+0xcc0], R28 ;  /* 0x000cc01c01007387 */ /* 0x000fe80000100a00 */
[----:B------:R-:W-:Y:S04]  /*8e9e0*/  STL.64 [R1+0xcc8], R30 ;  /* 0x000cc81e01007387 */ /* 0x000fe80000100a00 */
[----:B------:R-:W2:Y:S04]  /*8e9f0*/  LDL.LU R232, [R1+0x2af0] ;  /* 0x002af00001e87983 */ /* 0x000ea80000300800 */
        /* <DEDUP_REMOVED lines=61> */
[----:B----4-:R-:W2:Y:S04]  /*8edd0*/  LDL.LU R26, [R1+0x20e8] ;  /* 0x0020e800011a7983 */ /* 0x010ea80000300800 */
        /* <DEDUP_REMOVED lines=51> */
[----:B------:R-:W-:Y:S06]  /*8f110*/  HMMA.1688.F32.TF32 R104, R20, R112, R104 ;  /* 0x000000701468723c */ /* 0x000fec0000081068 */
[----:B------:R-:W-:-:S15]  /*8f120*/  HMMA.1688.F32.TF32 R20, R16, R224, R244 ;  /* 0x000000e01014723c */ /* 0x000fde00000810f4 */
[----:B------:R-:W-:-:S02]  /*8f130*/  NOP ;  /* 0x0000000000007918 */ /* 0x000fc40000000000 */
[----:B------:R-:W-:Y:S04]  /*8f140*/  STL.64 [R1+0x380], R104 ;  /* 0x0003806801007387 */ /* 0x000fe80000100a00 */
[----:B------:R1:W-:Y:S04]  /*8f150*/  STL.64 [R1+0x388], R106 ;  /* 0x0003886a01007387 */ /* 0x0003e80000100a00 */
[----:B------:R-:W-:Y:S04]  /*8f160*/  STL.64 [R1+0x370], R240 ;  /* 0x000370f001007387 */ /* 0x000fe80000100a00 */
[----:B------:R-:W-:Y:S01]  /*8f170*/  STL.64 [R1+0x378], R242 ;  /* 0x000378f201007387 */ /* 0x000fe20000100a00 */
[C---:B-1----:R-:W-:Y:S03]  /*8f180*/  HMMA.1688.F32.TF32 R104, R16.reuse, R220, R248 ;  /* 0x000000dc1068723c */ /* 0x042fe600000810f8 */
[----:B------:R-:W-:Y:S04]  /*8f190*/  STL.64 [R1+0x360], R20 ;  /* 0x0003601401007387 */ /* 0x000fe80000100a00 */
[----:B------:R1:W-:Y:S01]  /*8f1a0*/  STL.64 [R1+0x368], R22 ;  /* 0x0003681601007387 */ /* 0x0003e20000100a00 */
[C---:B------:R-:W-:Y:S06]  /*8f1b0*/  HMMA.1688.F32.TF32 R28, R16.reuse, R208, R28 ;  /* 0x000000d0101c723c */ /* 0x040fec000008101c */
[C---:B-1----:R-:W-:Y:S06]  /*8f1c0*/  HMMA.1688.F32.TF32 R20, R16.reuse, R212, R24 ;  /* 0x000000d41014723c */ /* 0x042fec0000081018 */
[C---:B------:R-:W-:Y:S03]  /*8f1d0*/  HMMA.1688.F32.TF32 R24, R16.reuse, R204, R32 ;  /* 0x000000cc1018723c */ /* 0x040fe60000081020 */
[----:B------:R-:W-:Y:S04]  /*8f1e0*/  STL.64 [R1+0x350], R104 ;  /* 0x0003506801007387 */ /* 0x000fe80000100a00 */
[----:B------:R-:W-:Y:S04]  /*8f1f0*/  STL.64 [R1+0x358], R106 ;  /* 0x0003586a01007387 */ /* 0x000fe80000100a00 */
[----:B------:R-:W-:Y:S04]  /*8f200*/  STL.64 [R1+0x340], R84 ;  /* 0x0003405401007387 */ /* 0x000fe80000100a00 */
[----:B------:R-:W-:Y:S04]  /*8f210*/  STL.64 [R1+0x348], R86 ;  /* 0x0003485601007387 */ /* 0x000fe80000100a00 */
        /* <DEDUP_REMOVED lines=8> */
[C---:B---3--:R-:W-:Y:S06]  /*8f2a0*/  HMMA.1688.F32.TF32 R4, R16.reuse, R188, R4 ;  /* 0x000000bc1004723c */ /* 0x048fec0000081004 */
[C---:B-1----:R-:W-:Y:S03]  /*8f2b0*/  HMMA.1688.F32.TF32 R24, R16.reuse, R192, R44 ;  /* 0x000000c01018723c */ /* 0x042fe6000008102c */
[----:B------:R-:W-:Y:S04]  /*8f2c0*/  STL.64 [R1+0x300], R20 ;  /* 0x0003001401007387 */ /* 0x000fe80000100a00 */
[----:B------:R-:W-:Y:S04]  /*8f2d0*/  STL.64 [R1+0x308], R22 ;  /* 0x0003081601007387 */ /* 0x000fe80000100a00 */
[----:B------:R-:W-:Y:S04]  /*8f2e0*/  STL.64 [R1+0x2f0], R28 ;  /* 0x0002f01c01007387 */ /* 0x000fe80000100a00 */
[----:B------:R1:W-:Y:S04]  /*8f2f0*/  STL.64 [R1+0x2f8], R30 ;  /* 0x0002f81e01007387 */ /* 0x0003e80000100a00 */
[----:B------:R-:W-:Y:S04]  /*8f300*/  LDS R20, [R0+UR7+0x44100] ;  /* 0x0441000700147984 */ /* 0x000fe80008000800 */
[----:B------:R-:W-:Y:S01]  /*8f310*/  STL.64 [R1+0x2e0], R24 ;  /* 0x0002e01801007387 */ /* 0x000fe20000100a00 */
[C---:B-1----:R-:W-:Y:S03]  /*8f320*/  HMMA.1688.F32.TF32 R28, R16.reuse, R184, R48 ;  /* 0x000000b8101c723c */ /* 0x042fe60000081030 */
[----:B------:R1:W-:Y:S04]  /*8f330*/  STL.64 [R1+0x2e8], R26 ;  /* 0x0002e81a01007387 */ /* 0x0003e80000100a00 */
[----:B------:R-:W-:Y:S04]  /*8f340*/  STL.64 [R1+0xc90], R4 ;  /* 0x000c900401007387 */ /* 0x000fe80000100a00 */
[----:B------:R2:W-:Y:S01]  /*8f350*/  STL.64 [R1+0xc98], R6 ;  /* 0x000c980601007387 */ /* 0x0005e20000100a00 */
[C---:B-1----:R-:W-:Y:S03]  /*8f360*/  HMMA.1688.F32.TF32 R24, R16.reuse, R180, R52 ;  /* 0x000000b41018723c */ /* 0x042fe60000081034 */
[----:B------:R-:W-:Y:S04]  /*8f370*/  LDS R22, [R0+UR7+0x45100] ;  /* 0x0451000700167984 */ /* 0x000fe80008000800 */
[----:B------:R-:W-:Y:S01]  /*8f380*/  LDS R21, [R63+UR7+0x44100] ;  /* 0x044100073f157984 */ /* 0x000fe20008000800 */
[C---:B--2---:R-:W-:Y:S03]  /*8f390*/  HMMA.1688.F32.TF32 R4, R16.reuse, R176, R56 ;  /* 0x000000b01004723c */ /* 0x044fe60000081038 */
[----:B------:R-:W1:Y:S04]  /*8f3a0*/  LDS R23, [R63+UR7+0x45100] ;  /* 0x045100073f177984 */ /* 0x000e680008000800 */
[----:B------:R-:W-:Y:S04]  /*8f3b0*/  STL.64 [R1+0xc80], R28 ;  /* 0x000c801c01007387 */ /* 0x000fe80000100a00 */
[----:B------:R2:W-:Y:S04]  /*8f3c0*/  STL.64 [R1+0xc88], R30 ;  /* 0x000c881e01007387 */ /* 0x0005e80000100a00 */
[----:B------:R-:W-:Y:S04]  /*8f3d0*/  STL.64 [R1+0xc70], R24 ;  /* 0x000c701801007387 */ /* 0x000fe80000100a00 */
[----:B------:R3:W-:Y:S01]  /*8f3e0*/  STL.64 [R1+0xc78], R26 ;  /* 0x000c781a01007387 */ /* 0x0007e20000100a00 */
[C---:B--2---:R-:W-:Y:S03]  /*8f3f0*/  HMMA.1688.F32.TF32 R28, R16.reuse, R172, R64 ;  /* 0x000000ac101c723c */ /* 0x044fe60000081040 */
[----:B------:R-:W-:Y:S04]  /*8f400*/  STL.64 [R1+0xc60], R4 ;  /* 0x000c600401007387 */ /* 0x000fe80000100a00 */
[----:B------:R2:W-:Y:S01]  /*8f410*/  STL.64 [R1+0xc68], R6 ;  /* 0x000c680601007387 */ /* 0x0005e20000100a00 */
[C---:B---3--:R-:W-:Y:S06]  /*8f420*/  HMMA.1688.F32.TF32 R24, R16.reuse, R12, R68 ;  /* 0x0000000c1018723c */ /* 0x048fec0000081044 */
[C---:B--2---:R-:W-:Y:S09]  /*8f430*/  HMMA.1688.F32.TF32 R4, R16.reuse, R8, R72 ;  /* 0x000000081004723c */ /* 0x044ff20000081048 */
        /* <DEDUP_REMOVED lines=28> */
[----:B------:R-:W-:Y:S04]  /*8f600*/  STL.64 [R1+0xbc8], R30 ;  /* 0x000bc81e01007387 */ /* 0x000fe80000100a00 */
[----:B------:R-:W2:Y:S04]  /*8f610*/  LDL.LU R232, [R1+0x2950] ;  /* 0x0029500001e87983 */ /* 0x000ea80000300800 */
[----:B------:R-:W-:Y:S04]  /*8f620*/  STL.64 [R1+0xbb0], R24 ;  /* 0x000bb01801007387 */ /* 0x000fe80000100a00 */
[----:B------:R-:W-:Y:S04]  /*8f630*/  STL.64 [R1+0xbb8], R26 ;  /* 0x000bb81a01007387 */ /* 0x000fe80000100a00 */
        /* <DEDUP_REMOVED lines=109> */
[C---:B---3--:R-:W-:Y:S06]  /*8fd10*/  HMMA.1688.F32.TF32 R24, R16.reuse, R112, R24 ;  /* 0x000000701018723c */ /* 0x048fec0000081018 */
[C---:B----4-:R-:W-:Y:S06]  /*8fd20*/  HMMA.1688.F32.TF32 R84, R16.reuse, R116, R84 ;  /* 0x000000741054723c */ /* 0x050fec0000081054 */
[C---:B--2---:R-:W-:Y:S06]  /*8fd30*/  HMMA.1688.F32.TF32 R240, R16.reuse, R128, R240 ;  /* 0x0000008010f0723c */ /* 0x044fec00000810f0 */
[C---:B------:R-:W-:Y:S06]  /*8fd40*/  HMMA.1688.F32.TF32 R104, R16.reuse, R132, R104 ;  /* 0x000000841068723c */ /* 0x040fec0000081068 */
[----:B------:R-:W-:-:S15]  /*8fd50*/  HMMA.1688.F32.TF32 R244, R16, R124, R244 ;  /* 0x0000007c10f4723c */ /* 0x000fde00000810f4 */
[----:B------:R-:W-:-:S02]  /*8fd60*/  NOP ;  /* 0x0000000000007918 */ /* 0x000fc40000000000 */
[----:B------:R-:W-:Y:S04]  /*8fd70*/  STL.64 [R1+0xb90], R104 ;  /* 0x000b906801007387 */ /* 0x000fe80000100a00 */
[----:B------:R2:W-:Y:S04]  /*8fd80*/  STL.64 [R1+0xb98], R106 ;  /* 0x000b986a01007387 */ /* 0x0005e80000100a00 */
[----:B--2---:R-:W2:Y:S04]  /*8fd90*/  LDL.LU.64 R106, [R1+0x6540] ;  /* 0x00654000016a7983 */ /* 0x004ea80000300a00 */
[----:B------:R-:W3:Y:S04]  /*8fda0*/  LDL.LU.64 R104, [R1+0x6538] ;  /* 0x0065380001687983 */ /* 0x000ee80000300a00 */
[----:B------:R-:W-:Y:S04]  /*8fdb0*/  STL.64 [R1+0xb80], R240 ;  /* 0x000b80f001007387 */ /* 0x000fe80000100a00 */
[----:B------:R4:W-:Y:S02]  /*8fdc0*/  STL.64 [R1+0xb88], R242 ;  /* 0x000b88f201007387 */ /* 0x0009e40000100a00 */
[----:B----4-:R-:W-:Y:S02]  /*8fdd0*/  HMMA.1688.F32.TF32 R240, R16, R120, R248 ;  /* 0x0000007810f0723c */ /* 0x010fe400000810f8 */
[----:B------:R-:W-:Y:S04]  /*8fde0*/  STL.64 [R1+0xb70], R244 ;  /* 0x000b70f401007387 */ /* 0x000fe80000100a00 */
[----:B------:R-:W-:Y:S01]  /*8fdf0*/  STL.64 [R1+0xb78], R246 ;  /* 0x000b78f601007387 */ /* 0x000fe20000100a00 */
[----:B-1----:R-:W-:-:S15]  /*8fe00*/  HMMA.1688.F32.TF32 R28, R20, R228, R28 ;  /* 0x000000e4141c723c */ /* 0x002fde000008101c */
[----:B------:R-:W-:-:S01]  /*8fe10*/  NOP ;  /* 0x0000000000007918 */ /* 0x000fc20000000000 */
[----:B------:R-:W-:Y:S04]  /*8fe20*/  STL.64 [R1+0xb60], R240 ;  /* 0x000b60f001007387 */ /* 0x000fe80000100a00 */
[----:B------:R-:W-:Y:S04]  /*8fe30*/  STL.64 [R1+0xb68], R242 ;  /* 0x000b68f201007387 */ /* 0x000fe80000100a00 */
[----:B------:R-:W-:Y:S04]  /*8fe40*/  STL.64 [R1+0xb50], R84 ;  /* 0x000b505401007387 */ /* 0x000fe80000100a00 */
[----:B------:R-:W-:Y:S04]  /*8fe50*/  STL.64 [R1+0xb58], R86 ;  /* 0x000b585601007387 */ /* 0x000fe80000100a00 */
[----:B------:R-:W-:Y:S04]  /*8fe60*/  STL.64 [R1+0x2d0], R24 ;  /* 0x0002d01801007387 */ /* 0x000fe80000100a00 */
[----:B------:R1:W-:Y:S02]  /*8fe70*/  STL.64 [R1+0x2d8], R26 ;  /* 0x0002d81a01007387 */ /* 0x0003e40000100a00 */
[C---:B-1----:R-:W-:Y:S02]  /*8fe80*/  HMMA.1688.F32.TF32 R24, R20.reuse, R224, R32 ;  /* 0x000000e01418723c */ /* 0x042fe40000081020 */
[----:B------:R-:W-:Y:S04]  /*8fe90*/  STL.64 [R1+0xb40], R28 ;  /* 0x000b401c01007387 */ /* 0x000fe80000100a00 */
[----:B------:R1:W-:Y:S01]  /*8fea0*/  STL.64 [R1+0xb48], R30 ;  /* 0x000b481e01007387 */ /* 0x0003e20000100a00 */
[C---:B------:R-:W-:Y:S06]  /*8feb0*/  HMMA.1688.F32.TF32 R32, R20.reuse, R220, R36 ;  /* 0x000000dc1420723c */ /* 0x040fec0000081024 */
[C---:B------:R-:W-:Y:S06]  /*8fec0*/  HMMA.1688.F32.TF32 R4, R20.reuse, R208, R4 ;  /* 0x000000d01404723c */ /* 0x040fec0000081004 */
[C---:B-1----:R-:W-:Y:S04]  /*8fed0*/  HMMA.1688.F32.TF32 R28, R20.reuse, R216, R40 ;  /* 0x000000d8141c723c */ /* 0x042fe80000081028 */
[----:B------:R-:W-:Y:S04]  /*8fee0*/  STL.64 [R1+0xb30], R24 ;  /* 0x000b301801007387 */ /* 0x000fe80000100a00 */
[----:B------:R1:W-:Y:S02]  /*8fef0*/  STL.64 [R1+0xb38], R26 ;  /* 0x000b381a01007387 */ /* 0x0003e40000100a00 */
[C---:B-1----:R-:W-:Y:S02]  /*8ff00*/  HMMA.1688.F32.TF32 R24, R20.reuse, R212, R44 ;  /* 0x000000d41418723c */ /* 0x042fe4000008102c */
[----:B------:R-:W-:Y:S04]  /*8ff10*/  STL.64 [R1+0xb20], R32 ;  /* 0x000b202001007387 */ /* 0x000fe80000100a00 */
[----:B------:R-:W-:Y:S07]  /*8ff20*/  STL.64 [R1+0xb28], R34 ;  /* 0x000b282201007387 */ /* 0x000fee0000100a00 */
[----:B------:R-:W-:Y:S04]  /*8ff30*/  STL.64 [R1+0xb10], R28 ;  /* 0x000b101c01007387 */ /* 0x000fe80000100a00 */
[----:B------:R1:W-:Y:S06]  /*8ff40*/  STL.64 [R1+0xb18], R30 ;  /* 0x000b181e01007387 */ /* 0x0003ec0000100a00 */
[----:B------:R-:W-:Y:S01]  /*8ff50*/  STL.64 [R1+0xb00], R24 ;  /* 0x000b001801007387 */ /* 0x000fe20000100a00 */
[C---:B-1----:R-:W-:Y:S03]  /*8ff60*/  HMMA.1688.F32.TF32 R28, R20.reuse, R204, R48 ;  /* 0x000000cc141c723c */ /* 0x042fe60000081030 */
[----:B------:R1:W-:Y:S04]  /*8ff70*/  STL.64 [R1+0xb08], R26 ;  /* 0x000b081a01007387 */ /* 0x0003e80000100a00 */
[----:B------:R-:W-:Y:S04]  /*8ff80*/  STL.64 [R1+0xaf0], R4 ;  /* 0x000af00401007387 */ /* 0x000fe80000100a00 */
[----:B------:R4:W-:Y:S01]  /*8ff90*/  STL.64 [R1+0xaf8], R6 ;  /* 0x000af80601007387 */ /* 0x0009e20000100a00 */
[C---:B-1----:R-:W-:Y:S06]  /*8ffa0*/  HMMA.1688.F32.TF32 R24, R20.reuse, R200, R52 ;  /* 0x000000c81418723c */ /* 0x042fec0000081034 */
[C---:B----4-:R-:W-:Y:S05]  /*8ffb0*/  HMMA.1688.F32.TF32 R4, R20.reuse, R196, R56 ;  /* 0x000000c41404723c */ /* 0x050fea0000081038 */
[----:B------:R-:W-:Y:S04]  /*8ffc0*/  STL.64 [R1+0xae0], R28 ;  /* 0x000ae01c01007387 */ /* 0x000fe80000100a00 */
[----:B------:R1:W-:Y:S08]  /*8ffd0*/  STL.64 [R1+0xae8], R30 ;  /* 0x000ae81e01007387 */ /* 0x0003f00000100a00 */
        /* <DEDUP_REMOVED lines=32> */
[C---:B-1----:R-:W-:Y:S03]  /*901e0*/  HMMA.1688.F32.TF32 R24, R20.reuse, R160, R232 ;  /* 0x000000a01418723c */ /* 0x042fe600000810e8 */
[----:B--2---:R-:W-:Y:S04]  /*901f0*/  LDS R16, [R106+UR7+0x44100] ;  /* 0x044100076a107984 */ /* 0x004fe80008000800 */
[----:B------:R-:W-:Y:S01]  /*90200*/  LDS R18, [R106+UR7+0x45100] ;  /* 0x045100076a127984 */ /* 0x000fe20008000800 */
[C---:B----4-:R-:W-:Y:S03]  /*90210*/  HMMA.1688.F32.TF32 R4, R20.reuse, R156, R236 ;  /* 0x0000009c1404723c */ /* 0x050fe600000810ec */
[----:B------:R-:W-:Y:S04]  /*90220*/  STL.64 [R1+0xa20], R28 ;  /* 0x000a201c01007387 */ /* 0x000fe80000100a00 */
[----:B------:R-:W-:Y:S04]  /*90230*/  STL.64 [R1+0xa28], R30 ;  /* 0x000a281e01007387 */ /* 0x000fe80000100a00 */
[----:B------:R-:W2:Y:S04]  /*90240*/  LDL.LU R100, [R1+0x2000] ;  /* 0x0020000001647983 */ /* 0x000ea80000300800 */
[----:B------:R-:W-:Y:S04]  /*90250*/  LDS R17, [R107+UR7+0x44100] ;  /* 0x044100076b117984 */ /* 0x000fe80008000800 */
[----:B------:R-:W-:Y:S04]  /*90260*/  STL.64 [R1+0xa10], R24 ;  /* 0x000a101801007387 */ /* 0x000fe80000100a00 */
[----:B------:R-:W-:Y:S04]  /*90270*/  STL.64 [R1+0xa18], R26 ;  /* 0x000a181a01007387 */ /* 0x000fe80000100a00 */
[----:B------:R1:W-:Y:S04]  /*90280*/  STL.64 [R1+0xa00], R4 ;  /* 0x000a000401007387 */ /* 0x0003e80000100a00 */
        /* <DEDUP_REMOVED lines=84> */
[----:B------:R-:W1:Y:S01]  /*907d0*/  LDS R19, [R107+UR7+0x45100] ;  /* 0x045100076b137984 */ /* 0x000e620008000800 */
[C---:B--2---:R-:W-:Y:S06]  /*907e0*/  HMMA.1688.F32.TF32 R24, R20.reuse, R148, R32 ;  /* 0x000000941418723c */ /* 0x044fec0000081020 */
[C---:B----4-:R-:W-:Y:S06]  /*907f0*/  HMMA.1688.F32.TF32 R84, R20.reuse, R152, R28 ;  /* 0x000000981454723c */ /* 0x050fec000008101c */
[----:B---3--:R-:W-:-:S15]  /*90800*/  HMMA.1688.F32.TF32 R28, R20, R144, R36 ;  /* 0x00000090141c723c */ /* 0x008fde0000081024 */
[----:B------:R-:W-:-:S02]  /*90810*/  NOP ;  /* 0x0000000000007918 */ /* 0x000fc40000000000 */
[----:B------:R-:W-:Y:S01]  /*90820*/  STL.64 [R1+0x9f0], R84 ;  /* 0x0009f05401007387 */ /* 0x000fe20000100a00 */
[C---:B------:R-:W-:Y:S03]  /*90830*/  HMMA.1688.F32.TF32 R32, R20.reuse, R140, R40 ;  /* 0x0000008c1420723c */ /* 0x040fe60000081028 */
[----:B------:R-:W-:Y:S04]  /*90840*/  STL.64 [R1+0x9f8], R86 ;  /* 0x0009f85601007387 */ /* 0x000fe80000100a00 */
[----:B------:R-:W-:Y:S04]  /*90850*/  STL.64 [R1+0x9e0], R24 ;  /* 0x0009e01801007387 */ /* 0x000fe80000100a00 */
[----:B------:R2:W-:Y:S04]  /*90860*/  STL.64 [R1+0x9e8], R26 ;  /* 0x0009e81a01007387 */ /* 0x0005e80000100a00 */
[----:B------:R-:W-:Y:S04]  /*90870*/  STL.64 [R1+0x9d0], R28 ;  /* 0x0009d01c01007387 */ /* 0x000fe80000100a00 */
[----:B------:R3:W-:Y:S01]  /*90880*/  STL.64 [R1+0x9d8], R30 ;  /* 0x0009d81e01007387 */ /* 0x0007e20000100a00 */
[C---:B--2---:R-:W-:Y:S06]  /*90890*/  HMMA.1688.F32.TF32 R24, R20.reuse, R136, R44 ;  /* 0x000000881418723c */ /* 0x044fec000008102c */
[C---:B---3--:R-:W-:Y:S06]  /*908a0*/  HMMA.1688.F32.TF32 R28, R20.reuse, R132, R4 ;  /* 0x00000084141c723c */ /* 0x048fec0000081004 */
[C---:B------:R-:W-:Y:S01]  /*908b0*/  HMMA.1688.F32.TF32 R4, R20.reuse, R128, R48 ;  /* 0x000000801404723c */ /* 0x040fe20000081030 */
[----:B------:R-:W-:Y:S04]  /*908c0*/  STL.64 [R1+0x9c0], R32 ;  /* 0x0009c02001007387 */ /* 0x000fe80000100a00 */
[----:B------:R-:W-:Y:S06]  /*908d0*/  STL.64 [R1+0x9c8], R34 ;  /* 0x0009c82201007387 */ /* 0x000fec0000100a00 */
        /* <DEDUP_REMOVED lines=12> */
[----:B------:R-:W-:Y:S01]  /*909a0*/  STL.64 [R1+0x978], R30 ;  /* 0x0009781e01007387 */ /* 0x000fe20000100a00 */
[----:B--2---:R-:W-:Y:S03]  /*909b0*/  HMMA.1688.F32.TF32 R24, R20, R112, R68 ;  /* 0x000000701418723c */ /* 0x004fe60000081044 */
[----:B------:R-:W-:Y:S03]  /*909c0*/  STL.64 [R1+0x960], R4 ;  /* 0x0009600401007387 */ /* 0x000fe60000100a00 */
[C---:B-1----:R-:W-:Y:S01]  /*909d0*/  HMMA.1688.F32.TF32 R20, R16.reuse, R228, R72 ;  /* 0x000000e41014723c */ /* 0x042fe20000081048 */
        /* <DEDUP_REMOVED lines=19> */
[----:B------:R-:W-:Y:S04]  /*90b10*/  LDS R20, [R0+UR7+0x44180] ;  /* 0x0441800700147984 */ /* 0x000fe80008000800 */
[----:B------:R-:W-:Y:S01]  /*90b20*/  LDS R22, [R0+UR7+0x45180] ;  /* 0x0451800700167984 */ /* 0x000fe20008000800 */
[C---:B-1----:R-:W-:Y:S03]  /*90b30*/  HMMA.1688.F32.TF32 R4, R16.reuse, R208, R96 ;  /* 0x000000d01004723c */ /* 0x042fe60000081060 */
[----:B------:R-:W-:Y:S04]  /*90b40*/  STL.64 [R1+0x6520], R210 ;  /* 0x006520d201007387 */ /* 0x000fe80000100a00 */
[----:B------:R-:W-:Y:S04]  /*90b50*/  STL.64 [R1+0x6518], R208 ;  /* 0x006518d001007387 */ /* 0x000fe80000100a00 */
[----:B------:R-:W-:Y:S04]  /*90b60*/  LDS R21, [R63+UR7+0x44180] ;  /* 0x044180073f157984 */ /* 0x000fe80008000800 */
[----:B------:R-:W1:Y:S08]  /*90b70*/  LDS R23, [R63+UR7+0x45180] ;  /* 0x045180073f177984 */ /* 0x000e700008000800 */
[----:B------:R-:W-:Y:S04]  /*90b80*/  STL.64 [R1+0x260], R4 ;  /* 0x0002600401007387 */ /* 0x000fe80000100a00 */
[----:B------:R2:W-:Y:S02]  /*90b90*/  STL.64 [R1+0x268], R6 ;  /* 0x0002680601007387 */ /* 0x0005e40000100a00 */
[----:B--2---:R-:W-:Y:S02]  /*90ba0*/  HMMA.1688.F32.TF32 R4, R16, R204, R100 ;  /* 0x000000cc1004723c */ /* 0x004fe40000081064 */
[----:B------:R-:W-:Y:S04]  /*90bb0*/  STL.64 [R1+0x6510], R206 ;  /* 0x006510ce01007387 */ /* 0x000fe80000100a00 */
[----:B------:R-:W-:-:S15]  /*90bc0*/  STL.64 [R1+0x6508], R204 ;  /* 0x006508cc01007387 */ /* 0x000fde0000100a00 */
[----:B------:R-:W-:-:S02]  /*90bd0*/  NOP ;  /* 0x0000000000007918 */ /* 0x000fc40000000000 */
        /* <DEDUP_REMOVED lines=15> */
[----:B------:R-:W2:-:S15]  /*90cd0*/  LDL.LU R236, [R1+0x2720] ;  /* 0x0027200001ec7983 */ /* 0x000e9e0000300800 */
[----:B------:R-:W-:-:S06]  /*90ce0*/  NOP ;  /* 0x0000000000007918 */ /* 0x000fcc0000000000 */
        /* <DEDUP_REMOVED lines=97> */
[----:B------:R-:W1:Y:S04]  /*91300*/  LDL.LU R108, [R1+0x2740] ;  /* 0x00274000016c7983 */ /* 0x000e680000300800 */
[----:B------:R-:W1:Y:S04]  /*91310*/  LDL.LU R109, [R1+0x2744] ;  /* 0x00274400016d7983 */ /* 0x000e680000300800 */
[----:B------:R-:W1:Y:S04]  /*91320*/  LDL.LU R110, [R1+0x2748] ;  /* 0x00274800016e7983 */ /* 0x000e680000300800 */
[----:B------:R-:W1:Y:S01]  /*91330*/  LDL.LU R111, [R1+0x274c] ;  /* 0x00274c00016f7983 */ /* 0x000e620000300800 */
[C---:B---3--:R-:W-:Y:S06]  /*91340*/  HMMA.1688.F32.TF32 R4, R16.reuse, R160, R4 ;  /* 0x000000a01004723c */ /* 0x048fec0000081004 */
[C---:B--2---:R-:W-:Y:S06]  /*91350*/  HMMA.1688.F32.TF32 R28, R16.reuse, R172, R28 ;  /* 0x000000ac101c723c */ /* 0x044fec000008101c */
[C---:B----4-:R-:W-:Y:S06]  /*91360*/  HMMA.1688.F32.TF32 R200, R16.reuse, R184, R248 ;  /* 0x000000b810c8723c */ /* 0x050fec00000810f8 */
[C---:B------:R-:W-:Y:S06]  /*91370*/  HMMA.1688.F32.TF32 R204, R16.reuse, R188, R244 ;  /* 0x000000bc10cc723c */ /* 0x040fec00000810f4 */
[C---:B------:R-:W-:Y:S06]  /*91380*/  HMMA.1688.F32.TF32 R196, R16.reuse, R180, R84 ;  /* 0x000000b410c4723c */ /* 0x040fec0000081054 */
[C---:B------:R-:W-:Y:S06]  /*91390*/  HMMA.1688.F32.TF32 R84, R16.reuse, R176, R24 ;  /* 0x000000b01054723c */ /* 0x040fec0000081018 */
[C---:B------:R-:W-:Y:S05]  /*913a0*/  HMMA.1688.F32.TF32 R24, R16.reuse, R12, R32 ;  /* 0x0000000c1018723c */ /* 0x040fea0000081020 */
        /* <DEDUP_REMOVED lines=52> */
[----:B--2---:R-:W-:Y:S01]  /*916f0*/  HMMA.1688.F32.TF32 R4, R16, R112, R100 ;  /* 0x000000701004723c */ /* 0x004fe20000081064 */
[----:B------:R-:W-:Y:S04]  /*91700*/  LDS R16, [R106+UR7+0x44180] ;  /* 0x044180076a107984 */ /* 0x000fe80008000800 */
[----:B------:R-:W-:Y:S04]  /*91710*/  LDS R18, [R106+UR7+0x45180] ;  /* 0x045180076a127984 */ /* 0x000fe80008000800 */
[----:B------:R-:W-:Y:S04]  /*91720*/  STL.64 [R1+0x820], R28 ;  /* 0x0008201c01007387 */ /* 0x000fe80000100a00 */
[----:B------:R1:W-:Y:S04]  /*91730*/  STL.64 [R1+0x828], R30 ;  /* 0x0008281e01007387 */ /* 0x0003e80000100a00 */
[----:B------:R-:W-:Y:S04]  /*91740*/  STL.64 [R1+0x810], R24 ;  /* 0x0008101801007387 */ /* 0x000fe80000100a00 */
[----:B------:R2:W-:Y:S01]  /*91750*/  STL.64 [R1+0x818], R26 ;  /* 0x0008181a01007387 */ /* 0x0005e20000100a00 */
[C---:B-1----:R-:W-:Y:S03]  /*91760*/  HMMA.1688.F32.TF32 R28, R20.reuse, R228, R108 ;  /* 0x000000e4141c723c */ /* 0x042fe6000008106c */
[----:B------:R-:W-:Y:S04]  /*91770*/  STL.64 [R1+0x210], R4 ;  /* 0x0002100401007387 */ /* 0x000fe80000100a00 */
[----:B------:R1:W-:Y:S01]  /*91780*/  STL.64 [R1+0x218], R6 ;  /* 0x0002180601007387 */ /* 0x0003e20000100a00 */
[C---:B--2---:R-:W-:Y:S03]  /*91790*/  HMMA.1688.F32.TF32 R24, R20.reuse, R224, R232 ;  /* 0x000000e01418723c */ /* 0x044fe600000810e8 */
[----:B------:R-:W-:Y:S04]  /*917a0*/  LDS R17, [R107+UR7+0x44180] ;  /* 0x044180076b117984 */ /* 0x000fe80008000800 */
[----:B------:R-:W2:Y:S01]  /*917b0*/  LDS R19, [R107+UR7+0x45180] ;  /* 0x045180076b137984 */ /* 0x000ea20008000800 */
[C---:B-1----:R-:W-:Y:S07]  /*917c0*/  HMMA.1688.F32.TF32 R4, R20.reuse, R220, R236 ;  /* 0x000000dc1404723c */ /* 0x042fee00000810ec */
        /* <DEDUP_REMOVED lines=172> */
[C---:B------:R-:W-:Y:S06]  /*92290*/  HMMA.1688.F32.TF32 R24, R20.reuse, R176, R28 ;  /* 0x000000b01418723c */ /* 0x040fec000008101c */
[C---:B------:R-:W-:Y:S01]  /*922a0*/  HMMA.1688.F32.TF32 R28, R20.reuse, R172, R32 ;  /* 0x000000ac141c723c */ /* 0x040fe20000081020 */
        /* <DEDUP_REMOVED lines=54> */
[----:B------:R-:W-:Y:S01]  /*92610*/  STL.64 [R1+0x638], R30 ;  /* 0x0006381e01007387 */ /* 0x000fe20000100a00 */
[----:B-1----:R-:W-:Y:S03]  /*92620*/  HMMA.1688.F32.TF32 R24, R20, R112, R108 ;  /* 0x000000701418723c */ /* 0x002fe6000008106c */
[----:B------:R-:W-:Y:S04]  /*92630*/  STL.64 [R1+0x620], R4 ;  /* 0x0006200401007387 */ /* 0x000fe80000100a00 */
[----:B------:R1:W-:Y:S01]  /*92640*/  STL.64 [R1+0x628], R6 ;  /* 0x0006280601007387 */ /* 0x0003e20000100a00 */
[C---:B------:R-:W-:Y:S06]  /*92650*/  HMMA.1688.F32.TF32 R20, R16.reuse, R228, R232 ;  /* 0x000000e41014723c */ /* 0x040fec00000810e8 */
[C---:B-1----:R-:W-:Y:S09]  /*92660*/  HMMA.1688.F32.TF32 R4, R16.reuse, R224, R236 ;  /* 0x000000e01004723c */ /* 0x042ff200000810ec */
        /* <DEDUP_REMOVED lines=50> */
[----:B-1----:R-:W3:Y:S04]  /*92990*/  LDL.LU R4, [R1+0x2520] ;  /* 0x0025200001047983 */ /* 0x002ee80000300800 */
        /* <DEDUP_REMOVED lines=65> */
[C---:B------:R-:W-:Y:S06]  /*92db0*/  HMMA.1688.F32.TF32 R24, R16.reuse, R220, R24 ;  /* 0x000000dc1018723c */ /* 0x040fec0000081018 */
[----:B------:R-:W-:-:S15]  /*92dc0*/  HMMA.1688.F32.TF32 R32, R16, R212, R32 ;  /* 0x000000d41020723c */ /* 0x000fde0000081020 */
[----:B------:R-:W-:-:S02]  /*92dd0*/  NOP ;  /* 0x0000000000007918 */ /* 0x000fc40000000000 */
[----:B------:R1:W-:Y:S04]  /*92de0*/  STL.64 [R1+0x1d0], R24 ;  /* 0x0001d01801007387 */ /* 0x0003e80000100a00 */
[----:B------:R-:W-:Y:S04]  /*92df0*/  STL.64 [R1+0x1d8], R26 ;  /* 0x0001d81a01007387 */ /* 0x000fe80000100a00 */
[----:B-1----:R-:W2:Y:S04]  /*92e00*/  LDL.LU.64 R24, [R1+0x64e0] ;  /* 0x0064e00001187983 */ /* 0x002ea80000300a00 */
[----:B------:R1:W-:Y:S04]  /*92e10*/  STL.64 [R1+0x1c0], R28 ;  /* 0x0001c01c01007387 */ /* 0x0003e80000100a00 */
[----:B------:R-:W-:Y:S04]  /*92e20*/  STL.64 [R1+0x1c8], R30 ;  /* 0x0001c81e01007387 */ /* 0x000fe80000100a00 */
[----:B-1----:R-:W3:Y:S04]  /*92e30*/  LDL.LU.64 R28, [R1+0x64d8] ;  /* 0x0064d800011c7983 */ /* 0x002ee80000300a00 */
[----:B------:R1:W-:Y:S04]  /*92e40*/  STL.64 [R1+0x1b0], R32 ;  /* 0x0001b02001007387 */ /* 0x0003e80000100a00 */
[----:B------:R-:W-:Y:S01]  /*92e50*/  STL.64 [R1+0x1b8], R34 ;  /* 0x0001b82201007387 */ /* 0x000fe20000100a00 */
[C---:B------:R-:W-:Y:S03]  /*92e60*/  HMMA.1688.F32.TF32 R240, R16.reuse, R196, R240 ;  /* 0x000000c410f0723c */ /* 0x040fe600000810f0 */
[----:B-1----:R-:W4:Y:S04]  /*92e70*/  LDL.LU.64 R32, [R1+0x64d0] ;  /* 0x0064d00001207983 */ /* 0x002f280000300a00 */
[----:B------:R1:W-:Y:S04]  /*92e80*/  STL.64 [R1+0x1a0], R36 ;  /* 0x0001a02401007387 */ /* 0x0003e80000100a00 */
[----:B------:R-:W-:Y:S04]  /*92e90*/  STL.64 [R1+0x1a8], R38 ;  /* 0x0001a82601007387 */ /* 0x000fe80000100a00 */
[----:B-1----:R-:W4:Y:S04]  /*92ea0*/  LDL.LU.64 R36, [R1+0x64c8] ;  /* 0x0064c80001247983 */ /* 0x002f280000300a00 */
[----:B------:R1:W-:Y:S04]  /*92eb0*/  STL.64 [R1+0x190], R40 ;  /* 0x0001902801007387 */ /* 0x0003e80000100a00 */
[----:B------:R-:W-:Y:S04]  /*92ec0*/  STL.64 [R1+0x198], R42 ;  /* 0x0001982a01007387 */ /* 0x000fe80000100a00 */
[----:B-1----:R-:W4:Y:S04]  /*92ed0*/  LDL.LU.64 R40, [R1+0x64c0] ;  /* 0x0064c00001287983 */ /* 0x002f280000300a00 */
[----:B------:R-:W-:Y:S04]  /*92ee0*/  STL.64 [R1+0x180], R20 ;  /* 0x0001801401007387 */ /* 0x000fe80000100a00 */
[----:B------:R1:W-:Y:S02]  /*92ef0*/  STL.64 [R1+0x188], R22 ;  /* 0x0001881601007387 */ /* 0x0003e40000100a00 */
[C---:B-1----:R-:W-:Y:S02]  /*92f00*/  HMMA.1688.F32.TF32 R20, R16.reuse, R192, R244 ;  /* 0x000000c01014723c */ /* 0x042fe400000810f4 */
[----:B------:R-:W-:Y:S04]  /*92f10*/  STL.64 [R1+0x170], R240 ;  /* 0x000170f001007387 */ /* 0x000fe80000100a00 */
[----:B------:R1:W-:Y:S01]  /*92f20*/  STL.64 [R1+0x178], R242 ;  /* 0x000178f201007387 */ /* 0x0003e20000100a00 */
[C---:B------:R-:W-:Y:S06]  /*92f30*/  HMMA.1688.F32.TF32 R84, R16.reuse, R184, R84 ;  /* 0x000000b81054723c */ /* 0x040fec0000081054 */
[C---:B-1----:R-:W-:Y:S10]  /*92f40*/  HMMA.1688.F32.TF32 R240, R16.reuse, R188, R248 ;  /* 0x000000bc10f0723c */ /* 0x042ff400000810f8 */
[----:B------:R-:W-:Y:S01]  /*92f50*/  STL.64 [R1+0x160], R20 ;  /* 0x0001601401007387 */ /* 0x000fe20000100a00 */
[C---:B------:R-:W-:Y:S03]  /*92f60*/  HMMA.1688.F32.TF32 R4, R16.reuse, R176, R4 ;  /* 0x000000b01004723c */ /* 0x040fe60000081004 */
[----:B------:R1:W-:Y:S03]  /*92f70*/  STL.64 [R1+0x168], R22 ;  /* 0x0001681601007387 */ /* 0x0003e60000100a00 */
[C---:B-1----:R-:W-:Y:S06]  /*92f80*/  HMMA.1688.F32.TF32 R20, R16.reuse, R180, R44 ;  /* 0x000000b41014723c */ /* 0x042fec000008102c */
[----:B------:R-:W-:Y:S04]  /*92f90*/  STL.64 [R1+0x610], R240 ;  /* 0x000610f001007387 */ /* 0x000fe80000100a00 */
[----:B------:R-:W-:Y:S01]  /*92fa0*/  STL.64 [R1+0x618], R242 ;  /* 0x000618f201007387 */ /* 0x000fe20000100a00 */
[C---:B------:R-:W-:Y:S03]  /*92fb0*/  HMMA.1688.F32.TF32 R44, R16.reuse, R172, R48 ;  /* 0x000000ac102c723c */ /* 0x040fe60000081030 */
[----:B------:R-:W-:Y:S04]  /*92fc0*/  STL.64 [R1+0x600], R84 ;  /* 0x0006005401007387 */ /* 0x000fe80000100a00 */
[----:B------:R-:W-:Y:S05]  /*92fd0*/  STL.64 [R1+0x608], R86 ;  /* 0x0006085601007387 */ /* 0x000fea0000100a00 */
[----:B------:R-:W-:Y:S04]  /*92fe0*/  STL.64 [R1+0x5f0], R20 ;  /* 0x0005f01401007387 */ /* 0x000fe80000100a00 */
[----:B------:R1:W-:Y:S04]  /*92ff0*/  STL.64 [R1+0x5f8], R22 ;  /* 0x0005f81601007387 */ /* 0x0003e80000100a00 */
[----:B------:R-:W-:Y:S04]  /*93000*/  STL.64 [R1+0x5e0], R4 ;  /* 0x0005e00401007387 */ /* 0x000fe80000100a00 */
[----:B------:R1:W-:Y:S02]  /*93010*/  STL.64 [R1+0x5e8], R6 ;  /* 0x0005e80601007387 */ /* 0x0003e40000100a00 */
[C---:B-1----:R-:W-:Y:S06]  /*93020*/  HMMA.1688.F32.TF32 R20, R16.reuse, R12, R52 ;  /* 0x0000000c1014723c */ /* 0x042fec0000081034 */
[----:B------:R-:W-:Y:S01]  /*93030*/  HMMA.1688.F32.TF32 R4, R16, R8, R56 ;  /* 0x000000081004723c */ /* 0x000fe20000081038 */
[----:B------:R-:W-:Y:S04]  /*93040*/  STL.64 [R1+0x5d0], R44 ;  /* 0x0005d02c01007387 */ /* 0x000fe80000100a00 */
[----:B------:R1:W-:-:S12]  /*93050*/  STL.64 [R1+0x5d8], R46 ;  /* 0x0005d82e01007387 */ /* 0x0003d80000100a00 */
[----:B------:R-:W-:Y:S01]  /*93060*/  STL.64 [R1+0x5c0], R20 ;  /* 0x0005c01401007387 */ /* 0x000fe20000100a00 */
[C---:B-1----:R-:W-:Y:S03]  /*93070*/  HMMA.1688.F32.TF32 R44, R16.reuse, R168, R64 ;  /* 0x000000a8102c723c */ /* 0x042fe60000081040 */
[----:B------:R1:W-:Y:S04]  /*93080*/  STL.64 [R1+0x5c8], R22 ;  /* 0x0005c81601007387 */ /* 0x0003e80000100a00 */
[----:B------:R-:W-:Y:S04]  /*93090*/  STL.64 [R1+0x5b0], R4 ;  /* 0x0005b00401007387 */ /* 0x000fe80000100a00 */
[----:B------:R1:W-:Y:S02]  /*930a0*/  STL.64 [R1+0x5b8], R6 ;  /* 0x0005b80601007387 */ /* 0x0003e40000100a00 */
[C---:B-1----:R-:W-:Y:S06]  /*930b0*/  HMMA.1688.F32.TF32 R20, R16.reuse, R164, R68 ;  /* 0x000000a41014723c */ /* 0x042fec0000081044 */
[C---:B------:R-:W-:Y:S04]  /*930c0*/  HMMA.1688.F32.TF32 R4, R16.reuse, R160, R72 ;  /* 0x000000a01004723c */ /* 0x040fe80000081048 */
[----:B------:R-:W-:Y:S04]  /*930d0*/  STL.64 [R1+0x5a0], R44 ;  /* 0x0005a02c01007387 */ /* 0x000fe80000100a00 */
[----:B------:R1:W-:Y:S09]  /*930e0*/  STL.64 [R1+0x5a8], R46 ;  /* 0x0005a82e01007387 */ /* 0x0003f20000100a00 */
        /* <DEDUP_REMOVED lines=15> */
[----:B------:R-:W-:Y:S01]  /*931e0*/  HMMA.1688.F32.TF32 R4, R16, R136, R100 ;  /* 0x000000881004723c */ /* 0x000fe20000081064 */
[----:B------:R-:W-:-:S03]  /*931f0*/  IMAD.MOV.U32 R238, RZ, RZ, R61 ;  /* 0x000000ffffee7224 */ /* 0x000fc600078e003d */
[----:B------:R-:W-:Y:S01]  /*93200*/  STL.64 [R1+0x540], R44 ;  /* 0x0005402c01007387 */ /* 0x000fe20000100a00 */
[----:B------:R-:W-:-:S03]  /*93210*/  IMAD.MOV.U32 R239, RZ, RZ, R60 ;  /* 0x000000ffffef7224 */ /* 0x000fc600078e003c */
[----:B------:R1:W-:Y:S04]  /*93220*/  STL.64 [R1+0x548], R46 ;  /* 0x0005482e01007387 */ /* 0x0003e80000100a00 */
[----:B------:R-:W-:Y:S04]  /*93230*/  LDS R61, [R63+UR7+0x44200] ;  /* 0x044200073f3d7984 */ /* 0x000fe80008000800 */
[----:B------:R-:W-:Y:S01]  /*93240*/  LDS R60, [R0+UR7+0x44200] ;  /* 0x04420007003c7984 */ /* 0x000fe20008000800 */
[C---:B-1----:R-:W-:Y:S03]  /*93250*/  HMMA.1688.F32.TF32 R44, R16.reuse, R132, R108 ;  /* 0x00000084102c723c */ /* 0x042fe6000008106c */
[----:B------:R-:W-:Y:S04]  /*93260*/  STL.64 [R1+0x530], R20 ;  /* 0x0005301401007387 */ /* 0x000fe80000100a00 */
[----:B------:R1:W-:Y:S04]  /*93270*/  STL.64 [R1+0x538], R22 ;  /* 0x0005381601007387 */ /* 0x0003e80000100a00 */
[----:B------:R-:W-:Y:S04]  /*93280*/  STL.64 [R1+0x520], R4 ;  /* 0x0005200401007387 */ /* 0x000fe80000100a00 */
[----:B------:R2:W-:Y:S01]  /*93290*/  STL.64 [R1+0x528], R6 ;  /* 0x0005280601007387 */ /* 0x0005e20000100a00 */
[C---:B-1----:R-:W-:Y:S03]  /*932a0*/  HMMA.1688.F32.TF32 R20, R16.reuse, R128, R232 ;  /* 0x000000801014723c */ /* 0x042fe600000810e8 */
[----:B------:R-:W1:Y:S03]  /*932b0*/  LDS R63, [R63+UR7+0x45200] ;  /* 0x045200073f3f7984 */ /* 0x000e660008000800 */
[----:B--2---:R-:W-:Y:S01]  /*932c0*/  HMMA.1688.F32.TF32 R4, R16, R124, R236 ;  /* 0x0000007c1004723c */ /* 0x004fe200000810ec */
        /* <DEDUP_REMOVED lines=62> */
[----:B-1----:R-:W4:Y:S04]  /*936b0*/  LDL.LU R4, [R1+0x1f00] ;  /* 0x001f000001047983 */ /* 0x002f280000300800 */
        /* <DEDUP_REMOVED lines=32> */
[C---:B--2---:R-:W-:Y:S06]  /*938c0*/  HMMA.1688.F32.TF32 R48, R16.reuse, R116, R48 ;  /* 0x000000741030723c */ /* 0x044fec0000081030 */
[C---:B---3--:R-:W-:Y:S06]  /*938d0*/  HMMA.1688.F32.TF32 R44, R16.reuse, R120, R44 ;  /* 0x00000078102c723c */ /* 0x048fec000008102c */
[----:B----4-:R-:W-:-:S15]  /*938e0*/  HMMA.1688.F32.TF32 R4, R16, R112, R4 ;  /* 0x000000701004723c */ /* 0x010fde0000081004 */
[----:B------:R-:W-:-:S02]  /*938f0*/  NOP ;  /* 0x0000000000007918 */ /* 0x000fc40000000000 */
[----:B------:R1:W-:Y:S04]  /*93900*/  STL.64 [R1+0x4e0], R44 ;  /* 0x0004e02c01007387 */ /* 0x0003e80000100a00 */
[----:B------:R-:W-:Y:S04]  /*93910*/  STL.64 [R1+0x4e8], R46 ;  /* 0x0004e82e01007387 */ /* 0x000fe80000100a00 */
[----:B-1----:R-:W2:Y:S04]  /*93920*/  LDL.LU.64 R44, [R1+0x64b0] ;  /* 0x0064b000012c7983 */ /* 0x002ea80000300a00 */
[----:B------:R1:W-:Y:S04]  /*93930*/  STL.64 [R1+0x4d0], R48 ;  /* 0x0004d03001007387 */ /* 0x0003e80000100a00 */
[----:B------:R-:W-:Y:S04]  /*93940*/  STL.64 [R1+0x4d8], R50 ;  /* 0x0004d83201007387 */ /* 0x000fe80000100a00 */
[----:B-1----:R-:W3:Y:S04]  /*93950*/  LDL.LU.64 R48, [R1+0x64a8] ;  /* 0x0064a80001307983 */ /* 0x002ee80000300a00 */
[----:B------:R-:W4:Y:S04]  /*93960*/  LDL.LU R16, [R1+0x2340] ;  /* 0x0023400001107983 */ /* 0x000f280000300800 */
[----:B------:R1:W-:Y:S04]  /*93970*/  STL.64 [R1+0x150], R4 ;  /* 0x0001500401007387 */ /* 0x0003e80000100a00 */
[----:B------:R1:W-:Y:S04]  /*93980*/  STL.64 [R1+0x158], R6 ;  /* 0x0001580601007387 */ /* 0x0003e80000100a00 */
[----:B------:R-:W4:Y:S04]  /*93990*/  LDL.LU R17, [R1+0x2344] ;  /* 0x0023440001117983 */ /* 0x000f280000300800 */
[----:B------:R-:W4:Y:S01]  /*939a0*/  LDL.LU R18, [R1+0x2348] ;  /* 0x0023480001127983 */ /* 0x000f220000300800 */
[C---:B------:R-:W-:Y:S03]  /*939b0*/  HMMA.1688.F32.TF32 R52, R60.reuse, R228, R52 ;  /* 0x000000e43c34723c */ /* 0x040fe60000081034 */
[----:B-1----:R-:W2:Y:S03]  /*939c0*/  LDL.LU R4, [R1+0x22c0] ;  /* 0x0022c00001047983 */ /* 0x002ea60000300800 */
[C---:B------:R-:W-:Y:S01]  /*939d0*/  HMMA.1688.F32.TF32 R56, R60.reuse, R224, R56 ;  /* 0x000000e03c38723c */ /* 0x040fe20000081038 */
[----:B------:R-:W2:Y:S04]  /*939e0*/  LDL.LU R5, [R1+0x22c4] ;  /* 0x0022c40001057983 */ /* 0x000ea80000300800 */
[----:B------:R-:W2:Y:S01]  /*939f0*/  LDL.LU R6, [R1+0x22c8] ;  /* 0x0022c80001067983 */ /* 0x000ea20000300800 */
[C---:B------:R-:W-:Y:S06]  /*93a00*/  HMMA.1688.F32.TF32 R64, R60.reuse, R220, R64 ;  /* 0x000000dc3c40723c */ /* 0x040fec0000081040 */
[C---:B------:R-:W-:Y:S06]  /*93a10*/  HMMA.1688.F32.TF32 R68, R60.reuse, R216, R68 ;  /* 0x000000d83c44723c */ /* 0x040fec0000081044 */
[C---:B------:R-:W-:Y:S06]  /*93a20*/  HMMA.1688.F32.TF32 R72, R60.reuse, R212, R72 ;  /* 0x000000d43c48723c */ /* 0x040fec0000081048 */
[C---:B------:R-:W-:Y:S01]  /*93a30*/  HMMA.1688.F32.TF32 R76, R60.reuse, R208, R76 ;  /* 0x000000d03c4c723c */ /* 0x040fe2000008104c */
[----:B------:R1:W-:Y:S05]  /*93a40*/  STL.64 [R1+0x4c0], R52 ;  /* 0x0004c03401007387 */ /* 0x0003ea0000100a00 */
[C---:B------:R-:W-:Y:S01]  /*93a50*/  HMMA.1688.F32.TF32 R80, R60.reuse, R204, R80 ;  /* 0x000000cc3c50723c */ /* 0x040fe20000081050 */
[----:B------:R-:W-:Y:S05]  /*93a60*/  STL.64 [R1+0x4c8], R54 ;  /* 0x0004c83601007387 */ /* 0x000fea0000100a00 */
[C---:B------:R-:W-:Y:S01]  /*93a70*/  HMMA.1688.F32.TF32 R88, R60.reuse, R200, R88 ;  /* 0x000000c83c58723c */ /* 0x040fe20000081058 */
[----:B-1----:R-:W3:Y:S05]  /*93a80*/  LDL.LU.64 R52, [R1+0x64a0] ;  /* 0x0064a00001347983 */ /* 0x002eea0000300a00 */
[C---:B------:R-:W-:Y:S01]  /*93a90*/  HMMA.1688.F32.TF32 R92, R60.reuse, R196, R92 ;  /* 0x000000c43c5c723c */ /* 0x040fe2000008105c */
[----:B------:R1:W-:Y:S04]  /*93aa0*/  STL.64 [R1+0x4b0], R56 ;  /* 0x0004b03801007387 */ /* 0x0003e80000100a00 */
[----:B------:R-:W-:Y:S01]  /*93ab0*/  STL.64 [R1+0x4b8], R58 ;  /* 0x0004b83a01007387 */ /* 0x000fe20000100a00 */
[----:B------:R-:W-:Y:S01]  /*93ac0*/  HMMA.1688.F32.TF32 R96, R60, R192, R96 ;  /* 0x000000c03c60723c */ /* 0x000fe20000081060 */
[----:B------:R-:W-:-:S05]  /*93ad0*/  IMAD.MOV.U32 R19, RZ, RZ, R104 ;  /* 0x000000ffff137224 */ /* 0x000fca00078e0068 */
[C---:B------:R-:W-:Y:S01]  /*93ae0*/  HMMA.1688.F32.TF32 R100, R60.reuse, R188, R100 ;  /* 0x000000bc3c64723c */ /* 0x040fe20000081064 */
[----:B-1----:R-:W3:Y:S04]  /*93af0*/  LDL.LU.64 R56, [R1+0x6498] ;  /* 0x0064980001387983 */ /* 0x002ee80000300a00 */
[----:B------:R1:W-:Y:S01]  /*93b00*/  STL.64 [R1+0x4a0], R64 ;  /* 0x0004a04001007387 */ /* 0x0003e20000100a00 */
[C---:B------:R-:W-:Y:S03]  /*93b10*/  HMMA.1688.F32.TF32 R108, R60.reuse, R184, R108 ;  /* 0x000000b83c6c723c */ /* 0x040fe6000008106c */
[----:B------:R-:W-:Y:S03]  /*93b20*/  STL.64 [R1+0x4a8], R66 ;  /* 0x0004a84201007387 */ /* 0x000fe60000100a00 */
[C---:B------:R-:W-:Y:S06]  /*93b30*/  HMMA.1688.F32.TF32 R240, R60.reuse, R172, R240 ;  /* 0x000000ac3cf0723c */ /* 0x040fec00000810f0 */
[----:B------:R-:W-:Y:S01]  /*93b40*/  HMMA.1688.F32.TF32 R84, R60, R168, R84 ;  /* 0x000000a83c54723c */ /* 0x000fe20000081054 */
[----:B-1----:R-:W3:Y:S04]  /*93b50*/  LDL.LU.64 R64, [R1+0x6490] ;  /* 0x0064900001407983 */ /* 0x002ee80000300a00 */
[----:B------:R1:W-:Y:S04]  /*93b60*/  STL.64 [R1+0x490], R68 ;  /* 0x0004904401007387 */ /* 0x0003e80000100a00 */
[----:B------:R-:W-:Y:S01]  /*93b70*/  STL.64 [R1+0x498], R70 ;  /* 0x0004984601007387 */ /* 0x000fe20000100a00 */
[----:B------:R-:W-:-:S02]  /*93b80*/  IMAD.MOV.U32 R7, RZ, RZ, R105 ;  /* 0x000000ffff077224 */ /* 0x000fc400078e0069 */
[----:B------:R-:W-:Y:S01]  /*93b90*/  IMAD.MOV.U32 R50, RZ, RZ, R25 ;  /* 0x000000ffff327224 */ /* 0x000fe200078e0019 */
[----:B------:R-:W-:Y:S04]  /*93ba0*/  LDS R104, [R106+UR7+0x44200] ;  /* 0x044200076a687984 */ /* 0x000fe80008000800 */
[----:B-1----:R-:W3:Y:S04]  /*93bb0*/  LDL.LU.64 R68, [R1+0x6488] ;  /* 0x0064880001447983 */ /* 0x002ee80000300a00 */
[----:B------:R1:W-:Y:S04]  /*93bc0*/  STL.64 [R1+0x480], R72 ;  /* 0x0004804801007387 */ /* 0x0003e80000100a00 */
[----:B------:R-:W-:Y:S01]  /*93bd0*/  STL.64 [R1+0x488], R74 ;  /* 0x0004884a01007387 */ /* 0x000fe20000100a00 */
[----:B------:R-:W-:-:S03]  /*93be0*/  IMAD.MOV.U32 R51, RZ, RZ, R24 ;  /* 0x000000ffff337224 */ /* 0x000fc600078e0018 */
[----:B------:R-:W-:Y:S04]  /*93bf0*/  LDS R105, [R107+UR7+0x44200] ;  /* 0x044200076b697984 */ /* 0x000fe80008000800 */
[----:B-1----:R-:W3:Y:S04]  /*93c00*/  LDL.LU.64 R72, [R1+0x6480] ;  /* 0x0064800001487983 */ /* 0x002ee80000300a00 */
[----:B------:R1:W-:Y:S04]  /*93c10*/  STL.64 [R1+0x470], R76 ;  /* 0x0004704c01007387 */ /* 0x0003e80000100a00 */
[----:B------:R-:W-:Y:S04]  /*93c20*/  STL.64 [R1+0x478], R78 ;  /* 0x0004784e01007387 */ /* 0x000fe80000100a00 */
[----:B------:R-:W-:Y:S04]  /*93c30*/  LDS R106, [R106+UR7+0x45200] ;  /* 0x045200076a6a7984 */ /* 0x000fe80008000800 */
[----:B-1----:R-:W3:Y:S04]  /*93c40*/  LDL.LU.64 R76, [R1+0x6478] ;  /* 0x00647800014c7983 */ /* 0x002ee80000300a00 */
[----:B------:R1:W-:Y:S04]  /*93c50*/  STL.64 [R1+0x460], R80 ;  /* 0x0004605001007387 */ /* 0x0003e80000100a00 */
[----:B------:R-:W-:Y:S04]  /*93c60*/  STL.64 [R1+0x468], R82 ;  /* 0x0004685201007387 */ /* 0x000fe80000100a00 */
[----:B------:R-:W3:Y:S04]  /*93c70*/  LDS R107, [R107+UR7+0x45200] ;  /* 0x045200076b6b7984 */ /* 0x000ee80008000800 */
[----:B-1----:R-:W3:Y:S04]  /*93c80*/  LDL.LU.64 R80, [R1+0x6470] ;  /* 0x0064700001507983 */ /* 0x002ee80000300a00 */
[----:B------:R1:W-:Y:S04]  /*93c90*/  STL.64 [R1+0x450], R88 ;  /* 0x0004505801007387 */ /* 0x0003e80000100a00 */
[----:B------:R-:W-:Y:S04]  /*93ca0*/  STL.64 [R1+0x458], R90 ;  /* 0x0004585a01007387 */ /* 0x000fe80000100a00 */
        /* <DEDUP_REMOVED lines=12> */
[----:B-1----:R-:W3:Y:S01]  /*93d70*/  LDL.LU.64 R108, [R1+0x6448] ;  /* 0x00644800016c7983 */ /* 0x002ee20000300a00 */
[----:B----4-:R-:W-:-:S15]  /*93d80*/  HMMA.1688.F32.TF32 R16, R60, R180, R16 ;  /* 0x000000b43c10723c */ /* 0x010fde0000081010 */
        /* <DEDUP_REMOVED lines=8> */
[C---:B-1----:R-:W-:Y:S02]  /*93e10*/  HMMA.1688.F32.TF32 R16, R60.reuse, R8, R248 ;  /* 0x000000083c10723c */ /* 0x042fe400000810f8 */
[----:B------:R-:W-:Y:S04]  /*93e20*/  STL.64 [R1+0x3e0], R240 ;  /* 0x0003e0f001007387 */ /* 0x000fe80000100a00 */
[----:B------:R-:W-:Y:S04]  /*93e30*/  STL.64 [R1+0x3e8], R242 ;  /* 0x0003e8f201007387 */ /* 0x000fe80000100a00 */
[----:B------:R-:W-:Y:S04]  /*93e40*/  STL.64 [R1+0x3d0], R20 ;  /* 0x0003d01401007387 */ /* 0x000fe80000100a00 */
[----:B------:R1:W-:Y:S09]  /*93e50*/  STL.64 [R1+0x3d8], R22 ;  /* 0x0003d81601007387 */ /* 0x0003f20000100a00 */
[----:B------:R-:W-:Y:S01]  /*93e60*/  STL.64 [R1+0x3c0], R16 ;  /* 0x0003c01001007387 */ /* 0x000fe20000100a00 */
[C---:B-1----:R-:W-:Y:S03]  /*93e70*/  HMMA.1688.F32.TF32 R20, R60.reuse, R164, R232 ;  /* 0x000000a43c14723c */ /* 0x042fe600000810e8 */
[----:B------:R1:W-:Y:S03]  /*93e80*/  STL.64 [R1+0x3c8], R18 ;  /* 0x0003c81201007387 */ /* 0x0003e60000100a00 */
[C---:B-1----:R-:W-:Y:S01]  /*93e90*/  HMMA.1688.F32.TF32 R16, R60.reuse, R160, R236 ;  /* 0x000000a03c10723c */ /* 0x042fe200000810ec */
[----:B------:R-:W-:Y:S04]  /*93ea0*/  STL.64 [R1+0x3b0], R84 ;  /* 0x0003b05401007387 */ /* 0x000fe80000100a00 */
[----:B------:R-:W-:Y:S04]  /*93eb0*/  STL.64 [R1+0x3b8], R86 ;  /* 0x0003b85601007387 */ /* 0x000fe80000100a00 */
[----:B------:R-:W4:Y:S08]  /*93ec0*/  LDL.LU R232, [R1+0x22b0] ;  /* 0x0022b00001e87983 */ /* 0x000f300000300800 */
        /* <DEDUP_REMOVED lines=15> */
[C---:B--2---:R-:W-:Y:S03]  /*93fc0*/  HMMA.1688.F32.TF32 R16, R60.reuse, R156, R4 ;  /* 0x0000009c3c10723c */ /* 0x044fe60000081004 */
        /* <DEDUP_REMOVED lines=8> */
[----:B------:R-:W-:Y:S04]  /*94050*/  STL.64 [R1+0x5f18], R18 ;  /* 0x005f181201007387 */ /* 0x000fe80000100a00 */
[----:B------:R-:W-:Y:S01]  /*94060*/  STL.64 [R1+0x5f10], R16 ;  /* 0x005f101001007387 */ /* 0x000fe20000100a00 */
[----:B----4-:R-:W-:-:S15]  /*94070*/  HMMA.1688.F32.TF32 R20, R60, R152, R232 ;  /* 0x000000983c14723c */ /* 0x010fde00000810e8 */
[----:B------:R-:W-:-:S08]  /*94080*/  NOP ;  /* 0x0000000000007918 */ /* 0x000fd00000000000 */
[----:B------:R-:W-:Y:S04]  /*94090*/  STL.64 [R1+0x5f28], R22 ;  /* 0x005f281601007387 */ /* 0x000fe80000100a00 */
[----:B------:R-:W-:Y:S04]  /*940a0*/  STL.64 [R1+0x5f20], R20 ;  /* 0x005f201401007387 */ /* 0x000fe80000100a00 */
[----:B------:R-:W4:Y:S04]  /*940b0*/  LDL.LU R232, [R1+0x2220] ;  /* 0x0022200001e87983 */ /* 0x000f280000300800 */
[----:B------:R-:W4:Y:S04]  /*940c0*/  LDL.LU R233, [R1+0x2224] ;  /* 0x0022240001e97983 */ /* 0x000f280000300800 */
[----:B------:R-:W4:Y:S04]  /*940d0*/  LDL.LU R234, [R1+0x2228] ;  /* 0x0022280001ea7983 */ /* 0x000f280000300800 */
[----:B------:R-:W4:Y:S01]  /*940e0*/  LDL.LU R235, [R1+0x222c] ;  /* 0x00222c0001eb7983 */ /* 0x000f220000300800 */
[C---:B---3--:R-:W-:Y:S03]  /*940f0*/  HMMA.1688.F32.TF32 R24, R60.reuse, R148, R236 ;  /* 0x000000943c18723c */ /* 0x048fe600000810ec */
[----:B------:R-:W3:Y:S04]  /*94100*/  LDL.LU R236, [R1+0x2210] ;  /* 0x0022100001ec7983 */ /* 0x000ee80000300800 */
[----:B------:R-:W-:Y:S01]  /*94110*/  MOV R238, R29 ;  /* 0x0000001d00ee7202 */ /* 0x000fe20000000f00 */
[----:B------:R-:W-:Y:S01]  /*94120*/  IMAD.MOV.U32 R239, RZ, RZ, R28 ;  /* 0x000000ffffef7224 */ /* 0x000fe200078e001c */
[----:B------:R-:W3:Y:S01]  /*94130*/  LDL.LU R237, [R1+0x2214] ;  /* 0x0022140001ed7983 */ /* 0x000ee20000300800 */
[C---:B------:R-:W-:Y:S06]  /*94140*/  HMMA.1688.F32.TF32 R28, R60.reuse, R144, R32 ;  /* 0x000000903c1c723c */ /* 0x040fec0000081020 */
[C---:B--2---:R-:W-:Y:S06]  /*94150*/  HMMA.1688.F32.TF32 R32, R60.reuse, R140, R36 ;  /* 0x0000008c3c20723c */ /* 0x044fec0000081024 */
[C---:B------:R-:W-:Y:S06]  /*94160*/  HMMA.1688.F32.TF32 R36, R60.reuse, R136, R40 ;  /* 0x000000883c24723c */ /* 0x040fec0000081028 */
        /* <DEDUP_REMOVED lines=14> */
[----:B------:R-:W2:Y:S04]  /*94250*/  LDL.LU R4, [R1+0x1ef0] ;  /* 0x001ef00001047983 */ /* 0x000ea80000300800 */
[----:B------:R-:W2:Y:S01]  /*94260*/  LDL.LU R5, [R1+0x1ef4] ;  /* 0x001ef40001057983 */ /* 0x000ea20000300800 */
[----:B------:R-:W-:Y:S01]  /*94270*/  HMMA.1688.F32.TF32 R48, R60, R124, R48 ;  /* 0x0000007c3c30723c */ /* 0x000fe20000081030 */
[----:B------:R-:W-:-:S02]  /*94280*/  IMAD.MOV.U32 R66, RZ, RZ, R53 ;  /* 0x000000ffff427224 */ /* 0x000fc400078e0035 */
[----:B------:R-:W-:-:S15]  /*94290*/  IMAD.MOV.U32 R67, RZ, RZ, R52 ;  /* 0x000000ffff437224 */ /* 0x000fde00078e0034 */
[----:B------:R-:W-:-:S05]  /*942a0*/  NOP ;  /* 0x0000000000007918 */ /* 0x000fca0000000000 */
        /* <DEDUP_REMOVED lines=10> */
[----:B------:R-:W-:-:S02]  /*94350*/  IMAD.MOV.U32 R6, RZ, RZ, R65 ;  /* 0x000000ffff067224 */ /* 0x000fc400078e0041 */
[----:B------:R-:W-:Y:S01]  /*94360*/  IMAD.MOV.U32 R7, RZ, RZ, R64 ;  /* 0x000000ffff077224 */ /* 0x000fe200078e0040 */
[----:B------:R-:W4:Y:S01]  /*94370*/  LDL.LU R82, [R1+0x1ea8] ;  /* 0x001ea80001527983 */ /* 0x000f220000300800 */
[----:B------:R-:W-:Y:S02]  /*94380*/  IMAD.MOV.U32 R64, RZ, RZ, R57 ;  /* 0x000000ffff407224 */ /* 0x000fe400078e0039 */
[----:B------:R-:W-:Y:S01]  /*94390*/  IMAD.MOV.U32 R65, RZ, RZ, R56 ;  /* 0x000000ffff417224 */ /* 0x000fe200078e0038 */
[----:B------:R-:W4:Y:S01]  /*943a0*/  LDL.LU R83, [R1+0x1eac] ;  /* 0x001eac0001537983 */ /* 0x000f220000300800 */
[C---:B---3--:R-:W-:Y:S03]  /*943b0*/  HMMA.1688.F32.TF32 R56, R60.reuse, R116, R236 ;  /* 0x000000743c38723c */ /* 0x048fe600000810ec */
        /* <DEDUP_REMOVED lines=8> */
[----:B--2---:R-:W-:Y:S03]  /*94440*/  HMMA.1688.F32.TF32 R60, R60, R112, R4 ;  /* 0x000000703c3c723c */ /* 0x004fe60000081004 */
[----:B------:R-:W-:Y:S04]  /*94450*/  STL.64 [R1+0x5fb8], R58 ;  /* 0x005fb83a01007387 */ /* 0x000fe80000100a00 */
[----:B------:R-:W-:Y:S01]  /*94460*/  STL.64 [R1+0x5fb0], R56 ;  /* 0x005fb03801007387 */ /* 0x000fe20000100a00 */
[----:B------:R-:W-:-:S15]  /*94470*/  HMMA.1688.F32.TF32 R64, R104, R228, R64 ;  /* 0x000000e46840723c */ /* 0x000fde0000081040 */
[----:B------:R-:W-:Y:S04]  /*94480*/  STL.64 [R1+0x5fc8], R62 ;  /* 0x005fc83e01007387 */ /* 0x000fe80000100a00 */
[----:B------:R-:W-:Y:S04]  /*94490*/  STL.64 [R1+0x5fc0], R60 ;  /* 0x005fc03c01007387 */ /* 0x000fe80000100a00 */
[----:B------:R-:W2:Y:S04]  /*944a0*/  LDL.LU R94, [R1+0x1e88] ;  /* 0x001e8800015e7983 */ /* 0x000ea80000300800 */
[----:B------:R-:W2:Y:S01]  /*944b0*/  LDL.LU R95, [R1+0x1e8c] ;  /* 0x001e8c00015f7983 */ /* 0x000ea20000300800 */
[----:B------:R-:W-:Y:S01]  /*944c0*/  MOV R98, R69 ;  /* 0x0000004500627202 */ /* 0x000fe20000000f00 */
[----:B------:R-:W-:-:S02]  /*944d0*/  IMAD.MOV.U32 R99, RZ, RZ, R68 ;  /* 0x000000ffff637224 */ /* 0x000fc400078e0044 */
[----:B------:R-:W-:Y:S04]  /*944e0*/  STL.64 [R1+0x5fd8], R66 ;  /* 0x005fd84201007387 */ /* 0x000fe80000100a00 */
[----:B------:R-:W-:Y:S01]  /*944f0*/  STL.64 [R1+0x5fd0], R64 ;  /* 0x005fd04001007387 */ /* 0x000fe20000100a00 */
[C---:B----4-:R-:W-:Y:S03]  /*94500*/  HMMA.1688.F32.TF32 R68, R104.reuse, R224, R232 ;  /* 0x000000e06844723c */ /* 0x050fe600000810e8 */
[----:B------:R-:W4:Y:S04]  /*94510*/  LDL.LU R232, [R1+0x1e60] ;  /* 0x001e600001e87983 */ /* 0x000f280000300800 */
[----:B------:R-:W4:Y:S04]  /*94520*/  LDL.LU R233, [R1+0x1e64] ;  /* 0x001e640001e97983 */ /* 0x000f280000300800 */
[----:B------:R-:W4:Y:S04]  /*94530*/  LDL.LU R234, [R1+0x1e68] ;  /* 0x001e680001ea7983 */ /* 0x000f280000300800 */
[----:B------:R-:W4:Y:S01]  /*94540*/  LDL.LU R235, [R1+0x1e6c] ;  /* 0x001e6c0001eb7983 */ /* 0x000f220000300800 */
[C---:B---3--:R-:W-:Y:S06]  /*94550*/  HMMA.1688.F32.TF32 R72, R104.reuse, R220, R72 ;  /* 0x000000dc6848723c */ /* 0x048fec0000081048 */
[C---:B------:R-:W-:Y:S06]  /*94560*/  HMMA.1688.F32.TF32 R80, R104.reuse, R212, R80 ;  /* 0x000000d46850723c */ /* 0x040fec0000081050 */
[C---:B------:R-:W-:Y:S01]  /*94570*/  HMMA.1688.F32.TF32 R76, R104.reuse, R216, R76 ;  /* 0x000000d8684c723c */ /* 0x040fe2000008104c */
[----:B------:R-:W-:Y:S04]  /*94580*/  STL.64 [R1+0x5fe8], R70 ;  /* 0x005fe84601007387 */ /* 0x000fe80000100a00 */
[----:B------:R-:W-:Y:S01]  /*94590*/  STL.64 [R1+0x5fe0], R68 ;  /* 0x005fe04401007387 */ /* 0x000fe20000100a00 */
[----:B------:R-:W-:Y:S05]  /*945a0*/  HMMA.1688.F32.TF32 R84, R104, R208, R236 ;  /* 0x000000d06854723c */ /* 0x000fea00000810ec */
[----:B------:R-:W-:Y:S02]  /*945b0*/  STL.64 [R1+0x5ff8], R74 ;  /* 0x005ff84a01007387 */ /* 0x000fe40000100a00 */
[----:B------:R-:W-:-:S02]  /*945c0*/  IMAD.MOV.U32 R238, RZ, RZ, R89 ;  /* 0x000000ffffee7224 */ /* 0x000fc400078e0059 */
[----:B------:R-:W-:Y:S01]  /*945d0*/  IMAD.MOV.U32 R239, RZ, RZ, R88 ;  /* 0x000000ffffef7224 */ /* 0x000fe200078e0058 */
[----:B------:R-:W-:Y:S07]  /*945e0*/  STL.64 [R1+0x5ff0], R72 ;  /* 0x005ff04801007387 */ /* 0x000fee0000100a00 */
[----:B------:R1:W-:Y:S04]  /*945f0*/  STL.64 [R1+0x6008], R78 ;  /* 0x0060084e01007387 */ /* 0x0003e80000100a00 */
[----:B------:R-:W-:Y:S04]  /*94600*/  STL.64 [R1+0x6000], R76 ;  /* 0x0060004c01007387 */ /* 0x000fe80000100a00 */
[----:B------:R-:W-:Y:S04]  /*94610*/  STL.64 [R1+0x6018], R82 ;  /* 0x0060185201007387 */ /* 0x000fe80000100a00 */
[----:B------:R-:W-:Y:S04]  /*94620*/  STL.64 [R1+0x6010], R80 ;  /* 0x0060105001007387 */ /* 0x000fe80000100a00 */
[----:B------:R-:W3:Y:S04]  /*94630*/  LDL.LU R236, [R1+0x1e50] ;  /* 0x001e500001ec7983 */ /* 0x000ee80000300800 */
[----:B------:R-:W3:Y:S01]  /*94640*/  LDL.LU R237, [R1+0x1e54] ;  /* 0x001e540001ed7983 */ /* 0x000ee20000300800 */
[C---:B--2---:R-:W-:Y:S06]  /*94650*/  HMMA.1688.F32.TF32 R88, R104.reuse, R204, R92 ;  /* 0x000000cc6858723c */ /* 0x044fec000008105c */
[C---:B------:R-:W-:Y:S01]  /*94660*/  HMMA.1688.F32.TF32 R92, R104.reuse, R200, R96 ;  /* 0x000000c8685c723c */ /* 0x040fe20000081060 */
        /* <DEDUP_REMOVED lines=12> */
[----:B----4-:R-:W-:Y:S03]  /*94730*/  HMMA.1688.F32.TF32 R96, R104, R196, R232 ;  /* 0x000000c46860723c */ /* 0x010fe600000810e8 */
        /* <DEDUP_REMOVED lines=13> */
[----:B------:R-:W-:Y:S04]  /*94810*/  STL [R1+0x5dfc], R99 ;  /* 0x005dfc6301007387 */ /* 0x000fe80000100800 */
[----:B------:R-:W4:Y:S04]  /*94820*/  LDL.LU R4, [R1+0x1e20] ;  /* 0x001e200001047983 */ /* 0x000f280000300800 */
[----:B------:R-:W4:Y:S04]  /*94830*/  LDL.LU R5, [R1+0x1e24] ;  /* 0x001e240001057983 */ /* 0x000f280000300800 */
[----:B------:R-:W4:Y:S04]  /*94840*/  LDL.LU R6, [R1+0x1e28] ;  /* 0x001e280001067983 */ /* 0x000f280000300800 */
[----:B------:R-:W4:Y:S04]  /*94850*/  LDL.LU R7, [R1+0x1e2c] ;  /* 0x001e2c0001077983 */ /* 0x000f280000300800 */
[----:B------:R-:W4:Y:S04]  /*94860*/  LDL.LU R244, [R1+0x1e30] ;  /* 0x001e300001f47983 */ /* 0x000f280000300800 */
[----:B------:R-:W4:Y:S01]  /*94870*/  LDL.LU R245, [R1+0x1e34] ;  /* 0x001e340001f57983 */ /* 0x000f220000300800 */
[----:B------:R-:W-:-:S02]  /*94880*/  IMAD.MOV.U32 R242, RZ, RZ, R101 ;  /* 0x000000fffff27224 */ /* 0x000fc400078e0065 */
[----:B------:R-:W-:Y:S02]  /*94890*/  IMAD.MOV.U32 R243, RZ, RZ, R100 ;  /* 0x000000fffff37224 */ /* 0x000fe400078e0064 */
[C---:B---3--:R-:W-:Y:S01]  /*948a0*/  HMMA.1688.F32.TF32 R100, R104.reuse, R192, R236 ;  /* 0x000000c06864723c */ /* 0x048fe200000810ec */
[----:B------:R-:W-:Y:S02]  /*948b0*/  IMAD.MOV.U32 R246, RZ, RZ, R109 ;  /* 0x000000fffff67224 */ /* 0x000fe400078e006d */
[----:B------:R-:W-:Y:S01]  /*948c0*/  IMAD.MOV.U32 R247, RZ, RZ, R108 ;  /* 0x000000fffff77224 */ /* 0x000fe200078e006c */
[----:B-1----:R-:W-:Y:S01]  /*948d0*/  LOP3.LUT R79, R0, 0x20, RZ, 0x3c, !PT ;  /* 0x00000020004f7812 */ /* 0x002fe200078e3cff */
[----:B------:R-:W-:Y:S04]  /*948e0*/  LDS R236, [R0+UR7+0x44280] ;  /* 0x0442800700ec7984 */ /* 0x000fe80008000800 */
[----:B------:R-:W-:Y:S04]  /*948f0*/  LDS R238, [R0+UR7+0x45280] ;  /* 0x0452800700ee7984 */ /* 0x000fe80008000800 */
[----:B------:R-:W-:Y:S04]  /*94900*/  LDS R237, [R79+UR7+0x44280] ;  /* 0x044280074fed7984 */ /* 0x000fe80008000800 */
[----:B------:R-:W1:Y:S06]  /*94910*/  LDS R239, [R79+UR7+0x45280] ;  /* 0x045280074fef7984 */ /* 0x000e6c0008000800 */
[----:B------:R-:W-:Y:S04]  /*94920*/  STL [R1+0x5e3c], R100 ;  /* 0x005e3c6401007387 */ /* 0x000fe80000100800 */
[----:B------:R-:W-:Y:S04]  /*94930*/  STL [R1+0x5df8], R101 ;  /* 0x005df86501007387 */ /* 0x000fe80000100800 */
[----:B------:R-:W-:Y:S04]  /*94940*/  STL [R1+0x5df4], R102 ;  /* 0x005df46601007387 */ /* 0x000fe80000100800 */
[----:B------:R-:W-:Y:S01]  /*94950*/  STL [R1+0x5df0], R103 ;  /* 0x005df06701007387 */ /* 0x000fe20000100800 */
[C---:B--2---:R-:W-:Y:S03]  /*94960*/  HMMA.1688.F32.TF32 R108, R104.reuse, R188, R232 ;  /* 0x000000bc686c723c */ /* 0x044fe600000810e8 */
[----:B------:R-:W2:Y:S04]  /*94970*/  LDL.LU R232, [R1+0x1e10] ;  /* 0x001e100001e87983 */ /* 0x000ea80000300800 */
[----:B------:R-:W2:Y:S04]  /*94980*/  LDL.LU R233, [R1+0x1e14] ;  /* 0x001e140001e97983 */ /* 0x000ea80000300800 */
[----:B------:R-:W2:Y:S04]  /*94990*/  LDL.LU R234, [R1+0x1e18] ;  /* 0x001e180001ea7983 */ /* 0x000ea80000300800 */
[----:B------:R-:W2:Y:S01]  /*949a0*/  LDL.LU R235, [R1+0x1e1c] ;  /* 0x001e1c0001eb7983 */ /* 0x000ea20000300800 */
[C---:B----4-:R-:W-:Y:S06]  /*949b0*/  HMMA.1688.F32.TF32 R16, R104.reuse, R180, R248 ;  /* 0x000000b46810723c */ /* 0x050fec00000810f8 */
[----:B------:R-:W-:Y:S01]  /*949c0*/  HMMA.1688.F32.TF32 R20, R104, R184, R240 ;  /* 0x000000b86814723c */ /* 0x000fe200000810f0 */
[----:B------:R3:W-:Y:S04]  /*949d0*/  STL [R1+0x5e4c], R108 ;  /* 0x005e4c6c01007387 */ /* 0x0007e80000100800 */
[----:B------:R4:W-:Y:S04]  /*949e0*/  STL [R1+0x5e48], R109 ;  /* 0x005e486d01007387 */ /* 0x0009e80000100800 */
[----:B------:R1:W-:Y:S04]  /*949f0*/  STL [R1+0x5e44], R110 ;  /* 0x005e446e01007387 */ /* 0x0003e80000100800 */
[----:B------:R1:W-:Y:S05]  /*94a00*/  STL [R1+0x5e40], R111 ;  /* 0x005e406f01007387 */ /* 0x0003ea0000100800 */
[----:B---3--:R-:W-:Y:S01]  /*94a10*/  MOV R108, R16 ;  /* 0x00000010006c7202 */ /* 0x008fe20000000f00 */
[----:B----4-:R-:W-:-:S02]  /*94a20*/  IMAD.MOV.U32 R109, RZ, RZ, R17 ;  /* 0x000000ffff6d7224 */ /* 0x010fc400078e0011 */
[----:B-1----:R-:W-:Y:S02]  /*94a30*/  IMAD.MOV.U32 R110, RZ, RZ, R18 ;  /* 0x000000ffff6e7224 */ /* 0x002fe400078e0012 */
[----:B------:R-:W-:Y:S01]  /*94a40*/  IMAD.MOV.U32 R111, RZ, RZ, R19 ;  /* 0x000000ffff6f7224 */ /* 0x000fe200078e0013 */
[C---:B------:R-:W-:Y:S06]  /*94a50*/  HMMA.1688.F32.TF32 R4, R104.reuse, R172, R4 ;  /* 0x000000ac6804723c */ /* 0x040fec0000081004 */
[----:B------:R-:W-:Y:S01]  /*94a60*/  HMMA.1688.F32.TF32 R16, R104, R176, R244 ;  /* 0x000000b06810723c */ /* 0x000fe200000810f4 */
[----:B------:R-:W-:Y:S04]  /*94a70*/  STL.64 [R1+0x2510], R20 ;  /* 0x0025101401007387 */ /* 0x000fe80000100a00 */
[----:B------:R-:W-:Y:S04]  /*94a80*/  STL.64 [R1+0x2518], R22 ;  /* 0x0025181601007387 */ /* 0x000fe80000100a00 */
[----:B------:R-:W3:Y:S04]  /*94a90*/  LDL.LU R248, [R1+0x1e00] ;  /* 0x001e000001f87983 */ /* 0x000ee80000300800 */
[----:B------:R-:W3:Y:S04]  /*94aa0*/  LDL.LU R249, [R1+0x1e04] ;  /* 0x001e040001f97983 */ /* 0x000ee80000300800 */
[----:B------:R-:W3:Y:S04]  /*94ab0*/  LDL.LU R250, [R1+0x1e08] ;  /* 0x001e080001fa7983 */ /* 0x000ee80000300800 */
[----:B------:R-:W3:Y:S04]  /*94ac0*/  LDL.LU R251, [R1+0x1e0c] ;  /* 0x001e0c0001fb7983 */ /* 0x000ee80000300800 */
[----:B------:R-:W-:Y:S04]  /*94ad0*/  STL [R1+0x5e5c], R111 ;  /* 0x005e5c6f01007387 */ /* 0x000fe80000100800 */
[----:B------:R-:W-:Y:S01]  /*94ae0*/  STL [R1+0x5e58], R110 ;  /* 0x005e586e01007387 */ /* 0x000fe20000100800 */
[----:B------:R-:W-:-:S03]  /*94af0*/  IMAD.MOV.U32 R100, RZ, RZ, R4 ;  /* 0x000000ffff647224 */ /* 0x000fc600078e0004 */
[----:B------:R-:W-:Y:S01]  /*94b00*/  STL [R1+0x5e54], R108 ;  /* 0x005e546c01007387 */ /* 0x000fe20000100800 */
[----:B------:R-:W-:-:S03]  /*94b10*/  IMAD.MOV.U32 R96, RZ, RZ, R5 ;  /* 0x000000ffff607224 */ /* 0x000fc600078e0005 */
[----:B------:R-:W-:Y:S01]  /*94b20*/  STL [R1+0x5e50], R109 ;  /* 0x005e506d01007387 */ /* 0x000fe20000100800 */
[----:B------:R-:W-:-:S03]  /*94b30*/  IMAD.MOV.U32 R97, RZ, RZ, R6 ;  /* 0x000000ffff617224 */ /* 0x000fc600078e0006 */
[----:B------:R-:W-:Y:S01]  /*94b40*/  STL.64 [R1+0x24f0], R16 ;  /* 0x0024f01001007387 */ /* 0x000fe20000100a00 */
[----:B------:R-:W-:-:S03]  /*94b50*/  IMAD.MOV.U32 R98, RZ, RZ, R7 ;  /* 0x000000ffff627224 */ /* 0x000fc600078e0007 */
[----:B------:R2:W-:Y:S04]  /*94b60*/  STL.64 [R1+0x24f8], R18 ;  /* 0x0024f81201007387 */ /* 0x0005e80000100a00 */
[----:B------:R-:W4:Y:S04]  /*94b70*/  LDL.LU R4, [R1+0x1df0] ;  /* 0x001df00001047983 */ /* 0x000f280000300800 */
[----:B------:R-:W4:Y:S04]  /*94b80*/  LDL.LU R5, [R1+0x1df4] ;  /* 0x001df40001057983 */ /* 0x000f280000300800 */
[----:B------:R-:W4:Y:S04]  /*94b90*/  LDL.LU R6, [R1+0x1df8] ;  /* 0x001df80001067983 */ /* 0x000f280000300800 */
[----:B------:R-:W4:Y:S04]  /*94ba0*/  LDL.LU R7, [R1+0x1dfc] ;  /* 0x001dfc0001077983 */ /* 0x000f280000300800 */
        /* <DEDUP_REMOVED lines=9> */
[----:B------:R-:W-:Y:S01]  /*94c40*/  MOV R111, R16 ;  /* 0x00000010006f7202 */ /* 0x000fe20000000f00 */
[----:B------:R-:W-:-:S02]  /*94c50*/  IMAD.MOV.U32 R110, RZ, RZ, R17 ;  /* 0x000000ffff6e7224 */ /* 0x000fc400078e0011 */
[----:B------:R-:W-:Y:S02]  /*94c60*/  IMAD.MOV.U32 R108, RZ, RZ, R18 ;  /* 0x000000ffff6c7224 */ /* 0x000fe400078e0012 */
[----:B------:R-:W-:-:S05]  /*94c70*/  IMAD.MOV.U32 R109, RZ, RZ, R19 ;  /* 0x000000ffff6d7224 */ /* 0x000fca00078e0013 */
[----:B------:R4:W-:Y:S04]  /*94c80*/  STL [R1+0x5e7c], R109 ;  /* 0x005e7c6d01007387 */ /* 0x0009e80000100800 */
[----:B------:R4:W-:Y:S04]  /*94c90*/  STL [R1+0x5e78], R108 ;  /* 0x005e786c01007387 */ /* 0x0009e80000100800 */
[----:B------:R4:W-:Y:S04]  /*94ca0*/  STL [R1+0x5e74], R111 ;  /* 0x005e746f01007387 */ /* 0x0009e80000100800 */
[----:B------:R4:W-:Y:S01]  /*94cb0*/  STL [R1+0x5e70], R110 ;  /* 0x005e706e01007387 */ /* 0x0009e20000100800 */
[C---:B---3--:R-:W-:Y:S03]  /*94cc0*/  HMMA.1688.F32.TF32 R16, R104.reuse, R8, R248 ;  /* 0x000000086810723c */ /* 0x048fe600000810f8 */
[----:B------:R-:W3:Y:S04]  /*94cd0*/  LDL.LU R248, [R1+0x1dd0] ;  /* 0x001dd00001f87983 */ /* 0x000ee80000300800 */
[----:B------:R-:W3:Y:S04]  /*94ce0*/  LDL.LU R249, [R1+0x1dd4] ;  /* 0x001dd40001f97983 */ /* 0x000ee80000300800 */
[----:B------:R-:W3:Y:S04]  /*94cf0*/  LDL.LU R250, [R1+0x1dd8] ;  /* 0x001dd80001fa7983 */ /* 0x000ee80000300800 */
[----:B------:R-:W3:Y:S09]  /*94d00*/  LDL.LU R251, [R1+0x1ddc] ;  /* 0x001ddc0001fb7983 */ /* 0x000ef20000300800 */
[----:B-1----:R-:W-:Y:S01]  /*94d10*/  IMAD.MOV.U32 R100, RZ, RZ, R19 ;  /* 0x000000ffff647224 */ /* 0x002fe200078e0013 */
[----:B----4-:R-:W-:Y:S01]  /*94d20*/  HMMA.1688.F32.TF32 R4, R104, R168, R4 ;  /* 0x000000a86804723c */ /* 0x010fe20000081004 */
[----:B------:R-:W-:-:S02]  /*94d30*/  IMAD.MOV.U32 R96, RZ, RZ, R18 ;  /* 0x000000ffff607224 */ /* 0x000fc400078e0012 */
[----:B------:R-:W-:Y:S02]  /*94d40*/  IMAD.MOV.U32 R98, RZ, RZ, R16 ;  /* 0x000000ffff627224 */ /* 0x000fe400078e0010 */
[----:B------:R-:W-:Y:S01]  /*94d50*/  IMAD.MOV.U32 R97, RZ, RZ, R17 ;  /* 0x000000ffff617224 */ /* 0x000fe200078e0011 */
[----:B------:R-:W-:Y:S04]  /*94d60*/  STL [R1+0x5e8c], R100 ;  /* 0x005e8c6401007387 */ /* 0x000fe80000100800 */
[----:B------:R-:W-:Y:S04]  /*94d70*/  STL [R1+0x5e88], R96 ;  /* 0x005e886001007387 */ /* 0x000fe80000100800 */
[----:B------:R-:W-:Y:S04]  /*94d80*/  STL [R1+0x5e84], R98 ;  /* 0x005e846201007387 */ /* 0x000fe80000100800 */
[----:B------:R1:W-:Y:S06]  /*94d90*/  STL [R1+0x5e80], R97 ;  /* 0x005e806101007387 */ /* 0x0003ec0000100800 */
[----:B------:R-:W-:Y:S01]  /*94da0*/  MOV R109, R4 ;  /* 0x00000004006d7202 */ /* 0x000fe20000000f00 */
[----:B------:R-:W-:Y:S01]  /*94db0*/  IMAD.MOV.U32 R108, RZ, RZ, R5 ;  /* 0x000000ffff6c7224 */ /* 0x000fe200078e0005 */
[----:B------:R-:W4:Y:S01]  /*94dc0*/  LDL.LU R4, [R1+0x1dc0] ;  /* 0x001dc00001047983 */ /* 0x000f220000300800 */
[----:B------:R-:W-:-:S02]  /*94dd0*/  IMAD.MOV.U32 R111, RZ, RZ, R6 ;  /* 0x000000ffff6f7224 */ /* 0x000fc400078e0006 */
[----:B------:R-:W-:Y:S01]  /*94de0*/  IMAD.MOV.U32 R110, RZ, RZ, R7 ;  /* 0x000000ffff6e7224 */ /* 0x000fe200078e0007 */
[----:B------:R-:W4:Y:S04]  /*94df0*/  LDL.LU R5, [R1+0x1dc4] ;  /* 0x001dc40001057983 */ /* 0x000f280000300800 */
[----:B------:R-:W4:Y:S04]  /*94e00*/  LDL.LU R6, [R1+0x1dc8] ;  /* 0x001dc80001067983 */ /* 0x000f280000300800 */
[----:B------:R-:W4:Y:S04]  /*94e10*/  LDL.LU R7, [R1+0x1dcc] ;  /* 0x001dcc0001077983 */ /* 0x000f280000300800 */
[----:B------:R4:W-:Y:S04]  /*94e20*/  STL [R1+0x5e9c], R110 ;  /* 0x005e9c6e01007387 */ /* 0x0009e80000100800 */
[----:B------:R4:W-:Y:S04]  /*94e30*/  STL [R1+0x5e98], R111 ;  /* 0x005e986f01007387 */ /* 0x0009e80000100800 */
        /* <DEDUP_REMOVED lines=11> */
[----:B------:R2:W-:Y:S04]  /*94ef0*/  STL [R1+0x5eac], R88 ;  /* 0x005eac5801007387 */ /* 0x0005e80000100800 */
[----:B------:R2:W-:Y:S04]  /*94f00*/  STL [R1+0x5ea8], R94 ;  /* 0x005ea85e01007387 */ /* 0x0005e80000100800 */
[----:B------:R2:W-:Y:S04]  /*94f10*/  STL [R1+0x5ea4], R93 ;  /* 0x005ea45d01007387 */ /* 0x0005e80000100800 */
[----:B------:R2:W-:Y:S01]  /*94f20*/  STL [R1+0x5ea0], R92 ;  /* 0x005ea05c01007387 */ /* 0x0005e20000100800 */
[----:B---3--:R-:W-:Y:S03]  /*94f30*/  HMMA.1688.F32.TF32 R16, R104, R160, R248 ;  /* 0x000000a06810723c */ /* 0x008fe600000810f8 */
[----:B------:R-:W3:Y:S04]  /*94f40*/  LDL.LU R248, [R1+0x1da0] ;  /* 0x001da00001f87983 */ /* 0x000ee80000300800 */
[----:B------:R-:W3:Y:S04]  /*94f50*/  LDL.LU R249, [R1+0x1da4] ;  /* 0x001da40001f97983 */ /* 0x000ee80000300800 */
[----:B------:R-:W3:Y:S04]  /*94f60*/  LDL.LU R250, [R1+0x1da8] ;  /* 0x001da80001fa7983 */ /* 0x000ee80000300800 */
[----:B------:R-:W3:Y:S09]  /*94f70*/  LDL.LU R251, [R1+0x1dac] ;  /* 0x001dac0001fb7983 */ /* 0x000ef20000300800 */
[----:B-1----:R-:W-:-:S02]  /*94f80*/  IMAD.MOV.U32 R97, RZ, RZ, R19 ;  /* 0x000000ffff617224 */ /* 0x002fc400078e0013 */
[----:B------:R-:W-:Y:S01]  /*94f90*/  IMAD.MOV.U32 R98, RZ, RZ, R18 ;  /* 0x000000ffff627224 */ /* 0x000fe200078e0012 */
[----:B------:R-:W-:Y:S01]  /*94fa0*/  MOV R100, R16 ;  /* 0x0000001000647202 */ /* 0x000fe20000000f00 */
[----:B------:R-:W-:Y:S01]  /*94fb0*/  IMAD.MOV.U32 R96, RZ, RZ, R17 ;  /* 0x000000ffff607224 */ /* 0x000fe200078e0011 */
[----:B------:R1:W-:Y:S04]  /*94fc0*/  STL [R1+0x5ebc], R97 ;  /* 0x005ebc6101007387 */ /* 0x0003e80000100800 */
[----:B------:R1:W-:Y:S04]  /*94fd0*/  STL [R1+0x5eb8], R98 ;  /* 0x005eb86201007387 */ /* 0x0003e80000100800 */
[----:B------:R1:W-:Y:S04]  /*94fe0*/  STL [R1+0x5eb4], R96 ;  /* 0x005eb46001007387 */ /* 0x0003e80000100800 */
[----:B------:R1:W-:Y:S01]  /*94ff0*/  STL [R1+0x5eb0], R100 ;  /* 0x005eb06401007387 */ /* 0x0003e20000100800 */
[----:B----4-:R-:W-:-:S15]  /*95000*/  HMMA.1688.F32.TF32 R4, R104, R156, R4 ;  /* 0x0000009c6804723c */ /* 0x010fde0000081004 */
[----:B------:R-:W-:-:S09]  /*95010*/  NOP ;  /* 0x0000000000007918 */ /* 0x000fd20000000000 */
[----:B------:R-:W-:Y:S02]  /*95020*/  IMAD.MOV.U32 R110, RZ, RZ, R4 ;  /* 0x000000ffff6e7224 */ /* 0x000fe400078e0004 */
[----:B------:R-:W-:Y:S01]  /*95030*/  IMAD.MOV.U32 R111, RZ, RZ, R5 ;  /* 0x000000ffff6f7224 */ /* 0x000fe200078e0005 */
[----:B------:R-:W4:Y:S01]  /*95040*/  LDL.LU R4, [R1+0x1d90] ;  /* 0x001d900001047983 */ /* 0x000f220000300800 */
[----:B------:R-:W-:Y:S02]  /*95050*/  IMAD.MOV.U32 R109, RZ, RZ, R6 ;  /* 0x000000ffff6d7224 */ /* 0x000fe400078e0006 */
        /* <DEDUP_REMOVED lines=20> */
[----:B------:R2:W-:Y:S04]  /*951a0*/  STL [R1+0x5ed0], R88 ;  /* 0x005ed05801007387 */ /* 0x0005e80000100800 */
[----:B------:R-:W2:Y:S04]  /*951b0*/  LDL.LU R240, [R1+0x1d70] ;  /* 0x001d700001f07983 */ /* 0x000ea80000300800 */
[----:B------:R-:W2:Y:S04]  /*951c0*/  LDL.LU R241, [R1+0x1d74] ;  /* 0x001d740001f17983 */ /* 0x000ea80000300800 */
[----:B------:R-:W2:Y:S04]  /*951d0*/  LDL.LU R242, [R1+0x1d78] ;  /* 0x001d780001f27983 */ /* 0x000ea80000300800 */
[----:B------:R-:W2:Y:S01]  /*951e0*/  LDL.LU R243, [R1+0x1d7c] ;  /* 0x001d7c0001f37983 */ /* 0x000ea20000300800 */
[----:B---3--:R-:W-:-:S15]  /*951f0*/  HMMA.1688.F32.TF32 R16, R104, R148, R248 ;  /* 0x000000946810723c */ /* 0x008fde00000810f8 */
[----:B------:R-:W-:-:S09]  /*95200*/  NOP ;  /* 0x0000000000007918 */ /* 0x000fd20000000000 */
[----:B------:R-:W-:Y:S02]  /*95210*/  IMAD.MOV.U32 R84, RZ, RZ, R19 ;  /* 0x000000ffff547224 */ /* 0x000fe400078e0013 */
[----:B------:R-:W-:Y:S02]  /*95220*/  IMAD.MOV.U32 R91, RZ, RZ, R18 ;  /* 0x000000ffff5b7224 */ /* 0x000fe400078e0012 */
[----:B------:R-:W-:Y:S02]  /*95230*/  IMAD.MOV.U32 R90, RZ, RZ, R17 ;  /* 0x000000ffff5a7224 */ /* 0x000fe400078e0011 */
[----:B------:R-:W-:Y:S01]  /*95240*/  IMAD.MOV.U32 R89, RZ, RZ, R16 ;  /* 0x000000ffff597224 */ /* 0x000fe200078e0010 */
[----:B------:R-:W-:Y:S04]  /*95250*/  STL [R1+0x5eec], R84 ;  /* 0x005eec5401007387 */ /* 0x000fe80000100800 */
[----:B------:R3:W-:Y:S04]  /*95260*/  STL [R1+0x5ee8], R91 ;  /* 0x005ee85b01007387 */ /* 0x0007e80000100800 */
        /* <DEDUP_REMOVED lines=10> */
[----:B----4-:R-:W-:-:S15]  /*95310*/  HMMA.1688.F32.TF32 R4, R104, R144, R4 ;  /* 0x000000906804723c */ /* 0x010fde0000081004 */
[----:B------:R-:W-:-:S09]  /*95320*/  NOP ;  /* 0x0000000000007918 */ /* 0x000fd20000000000 */
[----:B-1----:R-:W-:Y:S01]  /*95330*/  MOV R97, R4 ;  /* 0x0000000400617202 */ /* 0x002fe20000000f00 */
        /* <DEDUP_REMOVED lines=19> */
[----:B------:R-:W-:Y:S02]  /*95470*/  IMAD.MOV.U32 R110, RZ, RZ, R19 ;  /* 0x000000ffff6e7224 */ /* 0x000fe400078e0013 */
[----:B------:R-:W-:-:S15]  /*95480*/  HMMA.1688.F32.TF32 R16, R104, R136, R240 ;  /* 0x000000886810723c */ /* 0x000fde00000810f0 */
[----:B------:R-:W-:-:S09]  /*95490*/  NOP ;  /* 0x0000000000007918 */ /* 0x000fd20000000000 */
[----:B------:R-:W-:Y:S01]  /*954a0*/  MOV R92, R16 ;  /* 0x00000010005c7202 */ /* 0x000fe20000000f00 */
[----:B------:R-:W-:Y:S02]  /*954b0*/  IMAD.MOV.U32 R93, RZ, RZ, R17 ;  /* 0x000000ffff5d7224 */ /* 0x000fe400078e0011 */
[----:B------:R-:W-:Y:S02]  /*954c0*/  IMAD.MOV.U32 R94, RZ, RZ, R18 ;  /* 0x000000ffff5e7224 */ /* 0x000fe400078e0012 */
[----:B------:R-:W-:Y:S02]  /*954d0*/  IMAD.MOV.U32 R88, RZ, RZ, R19 ;  /* 0x000000ffff587224 */ /* 0x000fe400078e0013 */
[----:B---3--:R-:W-:-:S15]  /*954e0*/  HMMA.1688.F32.TF32 R16, R104, R132, R244 ;  /* 0x000000846810723c */ /* 0x008fde00000810f4 */
[----:B------:R-:W-:-:S09]  /*954f0*/  NOP ;  /* 0x0000000000007918 */ /* 0x000fd20000000000 */
[----:B------:R-:W-:Y:S02]  /*95500*/  IMAD.MOV.U32 R85, RZ, RZ, R16 ;  /* 0x000000ffff557224 */ /* 0x000fe400078e0010 */
[----:B------:R-:W-:Y:S02]  /*95510*/  IMAD.MOV.U32 R86, RZ, RZ, R17 ;  /* 0x000000ffff567224 */ /* 0x000fe400078e0011 */
[----:B------:R-:W-:Y:S02]  /*95520*/  IMAD.MOV.U32 R87, RZ, RZ, R18 ;  /* 0x000000ffff577224 */ /* 0x000fe400078e0012 */
[----:B------:R-:W-:Y:S02]  /*95530*/  IMAD.MOV.U32 R95, RZ, RZ, R19 ;  /* 0x000000ffff5f7224 */ /* 0x000fe400078e0013 */
[C---:B------:R-:W-:Y:S06]  /*95540*/  HMMA.1688.F32.TF32 R16, R104.reuse, R128, R248 ;  /* 0x000000806810723c */ /* 0x040fec00000810f8 */
[----:B----4-:R-:W-:Y:S01]  /*95550*/  HMMA.1688.F32.TF32 R4, R104, R124, R4 ;  /* 0x0000007c6804723c */ /* 0x010fe20000081004 */
[----:B------:R3:W-:-:S15]  /*95560*/  STL [R1+0x5f0c], R110 ;  /* 0x005f0c6e01007387 */ /* 0x0007de0000100800 */
[----:B------:R-:W-:-:S02]  /*95570*/  NOP ;  /* 0x0000000000007918 */ /* 0x000fc40000000000 */
[----:B------:R-:W-:Y:S02]  /*95580*/  IMAD.MOV.U32 R91, RZ, RZ, R17 ;  /* 0x000000ffff5b7224 */ /* 0x000fe400078e0011 */
[----:B------:R-:W-:Y:S01]  /*95590*/  IMAD.MOV.U32 R90, RZ, RZ, R18 ;  /* 0x000000ffff5a7224 */ /* 0x000fe200078e0012 */
[----:B------:R4:W-:Y:S01]  /*955a0*/  STL [R1+0x5f08], R111 ;  /* 0x005f086f01007387 */ /* 0x0009e20000100800 */
[----:B------:R-:W-:Y:S02]  /*955b0*/  IMAD.MOV.U32 R89, RZ, RZ, R19 ;  /* 0x000000ffff597224 */ /* 0x000fe400078e0013 */
[----:B-1----:R-:W-:Y:S02]  /*955c0*/  IMAD.MOV.U32 R100, RZ, RZ, R4 ;  /* 0x000000ffff647224 */ /* 0x002fe400078e0004 */
[----:B------:R-:W-:Y:S02]  /*955d0*/  IMAD.MOV.U32 R96, RZ, RZ, R5 ;  /* 0x000000ffff607224 */ /* 0x000fe400078e0005 */
[----:B------:R-:W-:-:S02]  /*955e0*/  IMAD.MOV.U32 R98, RZ, RZ, R6 ;  /* 0x000000ffff627224 */ /* 0x000fc400078e0006 */
[----:B------:R-:W-:Y:S01]  /*955f0*/  IMAD.MOV.U32 R97, RZ, RZ, R7 ;  /* 0x000000ffff617224 */ /* 0x000fe200078e0007 */
[----:B------:R1:W-:Y:S01]  /*95600*/  STL [R1+0x5f04], R109 ;  /* 0x005f046d01007387 */ /* 0x0003e20000100800 */
[----:B------:R-:W-:-:S03]  /*95610*/  MOV R84, R16 ;  /* 0x0000001000547202 */ /* 0x000fc60000000f00 */
[----:B------:R1:W-:Y:S04]  /*95620*/  STL [R1+0x5f00], R108 ;  /* 0x005f006c01007387 */ /* 0x0003e80000100800 */
[----:B------:R-:W-:Y:S04]  /*95630*/  STL.64 [R1+0x6028], R94 ;  /* 0x0060285e01007387 */ /* 0x000fe80000100a00 */
[----:B------:R-:W-:Y:S04]  /*95640*/  STL.64 [R1+0x6020], R92 ;  /* 0x0060205c01007387 */ /* 0x000fe80000100a00 */
[----:B------:R-:W-:Y:S04]  /*95650*/  STL.64 [R1+0x6048], R90 ;  /* 0x0060485a01007387 */ /* 0x000fe80000100a00 */
[----:B------:R-:W-:Y:S04]  /*95660*/  STL.64 [R1+0x6040], R88 ;  /* 0x0060405801007387 */ /* 0x000fe80000100a00 */
[----:B------:R-:W-:Y:S04]  /*95670*/  STL.64 [R1+0x6038], R86 ;  /* 0x0060385601007387 */ /* 0x000fe80000100a00 */
[----:B------:R-:W-:Y:S01]  /*95680*/  STL.64 [R1+0x6030], R84 ;  /* 0x0060305401007387 */ /* 0x000fe20000100a00 */
[----:B--2---:R-:W-:-:S15]  /*95690*/  HMMA.1688.F32.TF32 R4, R104, R120, R232 ;  /* 0x000000786804723c */ /* 0x004fde00000810e8 */
[----:B------:R-:W-:-:S09]  /*956a0*/  NOP ;  /* 0x0000000000007918 */ /* 0x000fd20000000000 */
[----:B---3--:R-:W-:Y:S01]  /*956b0*/  MOV R110, R4 ;  /* 0x00000004006e7202 */ /* 0x008fe20000000f00 */
[----:B----4-:R-:W-:Y:S01]  /*956c0*/  IMAD.MOV.U32 R111, RZ, RZ, R5 ;  /* 0x000000ffff6f7224 */ /* 0x010fe200078e0005 */
[----:B------:R-:W2:Y:S01]  /*956d0*/  LDL.LU R4, [R1+0x1c10] ;  /* 0x001c100001047983 */ /* 0x000ea20000300800 */
[----:B-1----:R-:W-:Y:S02]  /*956e0*/  IMAD.MOV.U32 R109, RZ, RZ, R6 ;  /* 0x000000ffff6d7224 */ /* 0x002fe400078e0006 */
[----:B------:R-:W-:Y:S01]  /*956f0*/  IMAD.MOV.U32 R108, RZ, RZ, R7 ;  /* 0x000000ffff6c7224 */ /* 0x000fe200078e0007 */
        /* <DEDUP_REMOVED lines=71> */
[----:B------:R-:W-:Y:S04]  /*95b70*/  STL.64 [R1+0x6058], R110 ;  /* 0x0060586e01007387 */ /* 0x000fe80000100a00 */
[----:B------:R-:W-:Y:S01]  /*95b80*/  STL.64 [R1+0x6050], R108 ;  /* 0x0060506c01007387 */ /* 0x000fe20000100a00 */
[C---:B--2---:R-:W-:Y:S06]  /*95b90*/  HMMA.1688.F32.TF32 R4, R236.reuse, R12, R4 ;  /* 0x0000000cec04723c */ /* 0x044fec0000081004 */
[C---:B----4-:R-:W-:Y:S06]  /*95ba0*/  HMMA.1688.F32.TF32 R20, R236.reuse, R184, R20 ;  /* 0x000000b8ec14723c */ /* 0x050fec0000081014 */
[C---:B---3--:R-:W-:Y:S06]  /*95bb0*/  HMMA.1688.F32.TF32 R28, R236.reuse, R192, R28 ;  /* 0x000000c0ec1c723c */ /* 0x048fec000008101c */
[C---:B------:R-:W-:Y:S06]  /*95bc0*/  HMMA.1688.F32.TF32 R32, R236.reuse, R196, R32 ;  /* 0x000000c4ec20723c */ /* 0x040fec0000081020 */
[C---:B------:R-:W-:Y:S06]  /*95bd0*/  HMMA.1688.F32.TF32 R36, R236.reuse, R200, R36 ;  /* 0x000000c8ec24723c */ /* 0x040fec0000081024 */
[----:B------:R-:W-:Y:S06]  /*95be0*/  HMMA.1688.F32.TF32 R44, R236, R208, R44 ;  /* 0x000000d0ec2c723c */ /* 0x000fec000008102c */
[----:B------:R-:W-:Y:S06]  /*95bf0*/  HMMA.1688.F32.TF32 R16, R104, R116, R16 ;  /* 0x000000746810723c */ /* 0x000fec0000081010 */
[C---:B------:R-:W-:Y:S06]  /*95c00*/  HMMA.1688.F32.TF32 R48, R236.reuse, R212, R48 ;  /* 0x000000d4ec30723c */ /* 0x040fec0000081030 */
[----:B------:R-:W-:Y:S06]  /*95c10*/  HMMA.1688.F32.TF32 R52, R236, R216, R52 ;  /* 0x000000d8ec34723c */ /* 0x000fec0000081034 */
[----:B------:R-:W-:Y:S06]  /*95c20*/  HMMA.1688.F32.TF32 R104, R104, R112, R232 ;  /* 0x000000706868723c */ /* 0x000fec00000810e8 */
[----:B------:R-:W-:-:S02]  /*95c30*/  IMAD.MOV.U32 R102, RZ, RZ, R18 ;  /* 0x000000ffff667224 */ /* 0x000fc400078e0012 */
[----:B------:R-:W-:Y:S02]  /*95c40*/  IMAD.MOV.U32 R103, RZ, RZ, R19 ;  /* 0x000000ffff677224 */ /* 0x000fe400078e0013 */
[----:B------:R-:W-:Y:S01]  /*95c50*/  IMAD.MOV.U32 R101, RZ, RZ, R17 ;  /* 0x000000ffff657224 */ /* 0x000fe200078e0011 */
[----:B------:R-:W-:Y:S01]  /*95c60*/  HMMA.1688.F32.TF32 R60, R236, R224, R60 ;  /* 0x000000e0ec3c723c */ /* 0x000fe2000008103c */
[----:B------:R-:W-:-:S05]  /*95c70*/  IMAD.MOV.U32 R99, RZ, RZ, R16 ;  /* 0x000000ffff637224 */ /* 0x000fca00078e0010 */
        /* <DEDUP_REMOVED lines=39> */
[----:B------:R1:W-:Y:S04]  /*95ef0*/  STL.64 [R1+0x2300], R24 ;  /* 0x0023001801007387 */ /* 0x0003e80000100a00 */
[----:B------:R2:W-:Y:S04]  /*95f00*/  STL.64 [R1+0x2308], R26 ;  /* 0x0023081a01007387 */ /* 0x0005e80000100a00 */
[----:B------:R-:W3:Y:S04]  /*95f10*/  LDL.LU R248, [R1+0x1a90] ;  /* 0x001a900001f87983 */ /* 0x000ee80000300800 */
[----:B------:R4:W-:Y:S04]  /*95f20*/  STL.64 [R1+0x22f0], R20 ;  /* 0x0022f01401007387 */ /* 0x0009e80000100a00 */
[----:B------:R4:W-:Y:S04]  /*95f30*/  STL.64 [R1+0x22f8], R22 ;  /* 0x0022f81601007387 */ /* 0x0009e80000100a00 */
[----:B------:R4:W-:Y:S04]  /*95f40*/  STL.64 [R1+0x22e0], R4 ;  /* 0x0022e00401007387 */ /* 0x0009e80000100a00 */
        /* <DEDUP_REMOVED lines=10> */
[----:B--2---:R-:W3:Y:S04]  /*95ff0*/  LDL.LU R26, [R1+0x1ad8] ;  /* 0x001ad800011a7983 */ /* 0x004ee80000300800 */
        /* <DEDUP_REMOVED lines=77> */
[----:B----4-:R-:W4:Y:S04]  /*964d0*/  LDL.LU R20, [R1+0x1ac0] ;  /* 0x001ac00001147983 */ /* 0x010f280000300800 */
        /* <DEDUP_REMOVED lines=11> */
[----:B------:R-:W-:-:S02]  /*96590*/  LOP3.LUT R19, R0, 0x40, RZ, 0x3c, !PT ;  /* 0x0000004000137812 */ /* 0x000fc400078e3cff */
[----:B------:R-:W-:-:S03]  /*965a0*/  LOP3.LUT R78, R0, 0x60, RZ, 0x3c, !PT ;  /* 0x00000060004e7812 */ /* 0x000fc600078e3cff */
[----:B------:R-:W-:Y:S04]  /*965b0*/  LDS R232, [R19+UR7+0x44280] ;  /* 0x0442800713e87984 */ /* 0x000fe80008000800 */
[----:B------:R-:W-:Y:S04]  /*965c0*/  LDS R234, [R19+UR7+0x45280] ;  /* 0x0452800713ea7984 */ /* 0x000fe80008000800 */
[----:B------:R-:W-:Y:S04]  /*965d0*/  LDS R233, [R78+UR7+0x44280] ;  /* 0x044280074ee97984 */ /* 0x000fe80008000800 */
[----:B------:R-:W1:Y:S01]  /*965e0*/  LDS R235, [R78+UR7+0x45280] ;  /* 0x045280074eeb7984 */ /* 0x000e620008000800 */
[C---:B---3--:R-:W-:Y:S06]  /*965f0*/  HMMA.1688.F32.TF32 R48, R236.reuse, R120, R48 ;  /* 0x00000078ec30723c */ /* 0x048fec0000081030 */
[C---:B--2---:R-:W-:Y:S06]  /*96600*/  HMMA.1688.F32.TF32 R52, R236.reuse, R124, R52 ;  /* 0x0000007cec34723c */ /* 0x044fec0000081034 */
[C---:B------:R-:W-:Y:S06]  /*96610*/  HMMA.1688.F32.TF32 R40, R236.reuse, R112, R40 ;  /* 0x00000070ec28723c */ /* 0x040fec0000081028 */
[C---:B------:R-:W-:Y:S06]  /*96620*/  HMMA.1688.F32.TF32 R56, R236.reuse, R128, R56 ;  /* 0x00000080ec38723c */ /* 0x040fec0000081038 */
[C---:B------:R-:W-:Y:S06]  /*96630*/  HMMA.1688.F32.TF32 R64, R236.reuse, R136, R64 ;  /* 0x00000088ec40723c */ /* 0x040fec0000081040 */
[C---:B------:R-:W-:Y:S06]  /*96640*/  HMMA.1688.F32.TF32 R68, R236.reuse, R140, R68 ;  /* 0x0000008cec44723c */ /* 0x040fec0000081044 */
[----:B------:R-:W-:Y:S06]  /*96650*/  HMMA.1688.F32.TF32 R72, R236, R144, R72 ;  /* 0x00000090ec48723c */ /* 0x000fec0000081048 */
[----:B-1----:R-:W-:Y:S06]  /*96660*/  HMMA.1688.F32.TF32 R36, R232, R228, R36 ;  /* 0x000000e4e824723c */ /* 0x002fec0000081024 */
[C---:B------:R-:W-:Y:S06]  /*96670*/  HMMA.1688.F32.TF32 R88, R236.reuse, R156, R88 ;  /* 0x0000009cec58723c */ /* 0x040fec0000081058 */
[C---:B------:R-:W-:Y:S06]  /*96680*/  HMMA.1688.F32.TF32 R96, R236.reuse, R8, R96 ;  /* 0x00000008ec60723c */ /* 0x040fec0000081060 */
[C---:B------:R-:W-:Y:S06]  /*96690*/  HMMA.1688.F32.TF32 R104, R236.reuse, R168, R100 ;  /* 0x000000a8ec68723c */ /* 0x040fec0000081064 */
[C---:B------:R-:W-:Y:S11]  /*966a0*/  HMMA.1688.F32.TF32 R100, R236.reuse, R164, R108 ;  /* 0x000000a4ec64723c */ /* 0x040ff6000008106c */
[----:B------:R-:W-:Y:S04]  /*966b0*/  STL.64 [R1+0x22d0], R96 ;  /* 0x0022d06001007387 */ /* 0x000fe80000100a00 */
[----:B------:R1:W-:Y:S01]  /*966c0*/  STL.64 [R1+0x22d8], R98 ;  /* 0x0022d86201007387 */ /* 0x0003e20000100a00 */
[C---:B------:R-:W-:Y:S06]  /*966d0*/  HMMA.1688.F32.TF32 R80, R236.reuse, R148, R80 ;  /* 0x00000094ec50723c */ /* 0x040fec0000081050 */
[C---:B-1----:R-:W-:Y:S06]  /*966e0*/  HMMA.1688.F32.TF32 R96, R236.reuse, R160, R84 ;  /* 0x000000a0ec60723c */ /* 0x042fec0000081054 */
[C---:B------:R-:W-:Y:S01]  /*966f0*/  HMMA.1688.F32.TF32 R84, R236.reuse, R152, R92 ;  /* 0x00000098ec54723c */ /* 0x040fe2000008105c */
[----:B------:R-:W-:Y:S05]  /*96700*/  STL.64 [R1+0x22c0], R104 ;  /* 0x0022c06801007387 */ /* 0x000fea0000100a00 */
[C---:B------:R-:W-:Y:S01]  /*96710*/  HMMA.1688.F32.TF32 R60, R236.reuse, R132, R60 ;  /* 0x00000084ec3c723c */ /* 0x040fe2000008103c */
[----:B------:R-:W-:Y:S04]  /*96720*/  STL.64 [R1+0x22c8], R106 ;  /* 0x0022c86a01007387 */ /* 0x000fe80000100a00 */
[----:B------:R-:W-:Y:S04]  /*96730*/  STL.64 [R1+0x22b0], R100 ;  /* 0x0022b06401007387 */ /* 0x000fe80000100a00 */
[----:B------:R-:W-:Y:S01]  /*96740*/  STL.64 [R1+0x22b8], R102 ;  /* 0x0022b86601007387 */ /* 0x000fe20000100a00 */
[----:B------:R-:W-:Y:S03]  /*96750*/  HMMA.1688.F32.TF32 R44, R236, R116, R44 ;  /* 0x00000074ec2c723c */ /* 0x000fe6000008102c */
[----:B------:R-:W-:Y:S04]  /*96760*/  STL.64 [R1+0x22a0], R96 ;  /* 0x0022a06001007387 */ /* 0x000fe80000100a00 */
[----:B------:R-:W-:Y:S04]  /*96770*/  STL.64 [R1+0x22a8], R98 ;  /* 0x0022a86201007387 */ /* 0x000fe80000100a00 */
[----:B------:R-:W-:Y:S01]  /*96780*/  STL.64 [R1+0x2290], R88 ;  /* 0x0022905801007387 */ /* 0x000fe20000100a00 */
[C---:B------:R-:W-:Y:S03]  /*96790*/  HMMA.1688.F32.TF32 R32, R232.reuse, R224, R32 ;  /* 0x000000e0e820723c */ /* 0x040fe60000081020 */
[----:B------:R-:W-:Y:S04]  /*967a0*/  STL.64 [R1+0x2298], R90 ;  /* 0x0022985a01007387 */ /* 0x000fe80000100a00 */
        /* <DEDUP_REMOVED lines=12> */
[C---:B----4-:R-:W-:Y:S03]  /*96870*/  HMMA.1688.F32.TF32 R20, R232.reuse, R212, R20 ;  /* 0x000000d4e814723c */ /* 0x050fe60000081014 */
        /* <DEDUP_REMOVED lines=22> */
[----:B------:R-:W-:Y:S01]  /*969e0*/  STL.64 [R1+0x1c50], R24 ;  /* 0x001c501801007387 */ /* 0x000fe20000100a00 */
[C---:B-1----:R-:W-:Y:S03]  /*969f0*/  HMMA.1688.F32.TF32 R28, R232.reuse, R208, R240 ;  /* 0x000000d0e81c723c */ /* 0x042fe600000810f0 */
[----:B------:R1:W-:Y:S04]  /*96a00*/  STL.64 [R1+0x1c58], R26 ;  /* 0x001c581a01007387 */ /* 0x0003e80000100a00 */
[----:B------:R-:W-:Y:S04]  /*96a10*/  STL.64 [R1+0x6420], R214 ;  /* 0x006420d601007387 */ /* 0x000fe80000100a00 */
[----:B------:R-:W-:Y:S01]  /*96a20*/  STL.64 [R1+0x6418], R212 ;  /* 0x006418d401007387 */ /* 0x000fe20000100a00 */
[C---:B-1----:R-:W-:Y:S03]  /*96a30*/  HMMA.1688.F32.TF32 R24, R232.reuse, R204, R244 ;  /* 0x000000cce818723c */ /* 0x042fe600000810f4 */
[----:B------:R-:W-:Y:S04]  /*96a40*/  STL.64 [R1+0x1c40], R20 ;  /* 0x001c401401007387 */ /* 0x000fe80000100a00 */
[----:B------:R1:W-:Y:S01]  /*96a50*/  STL.64 [R1+0x1c48], R22 ;  /* 0x001c481601007387 */ /* 0x0003e20000100a00 */
[C---:B------:R-:W-:Y:S03]  /*96a60*/  HMMA.1688.F32.TF32 R4, R232.reuse, R196, R4 ;  /* 0x000000c4e804723c */ /* 0x040fe60000081004 */
[----:B------:R-:W-:Y:S04]  /*96a70*/  LDS R236, [R0+UR7+0x44300] ;  /* 0x0443000700ec7984 */ /* 0x000fe80008000800 */
[----:B------:R-:W-:Y:S01]  /*96a80*/  LDS R238, [R0+UR7+0x45300] ;  /* 0x0453000700ee7984 */ /* 0x000fe20008000800 */
[C---:B-1----:R-:W-:Y:S03]  /*96a90*/  HMMA.1688.F32.TF32 R20, R232.reuse, R200, R248 ;  /* 0x000000c8e814723c */ /* 0x042fe600000810f8 */
[----:B------:R-:W-:Y:S04]  /*96aa0*/  STL.64 [R1+0x1c30], R28 ;  /* 0x001c301c01007387 */ /* 0x000fe80000100a00 */
[----:B------:R-:W-:Y:S04]  /*96ab0*/  STL.64 [R1+0x1c38], R30 ;  /* 0x001c381e01007387 */ /* 0x000fe80000100a00 */
[----:B------:R-:W-:Y:S04]  /*96ac0*/  STL.64 [R1+0x1c20], R24 ;  /* 0x001c201801007387 */ /* 0x000fe80000100a00 */
[----:B------:R-:W-:Y:S04]  /*96ad0*/  STL.64 [R1+0x1c28], R26 ;  /* 0x001c281a01007387 */ /* 0x000fe80000100a00 */
[----:B------:R-:W2:Y:S04]  /*96ae0*/  LDL.LU R244, [R1+0x1920] ;  /* 0x0019200001f47983 */ /* 0x000ea80000300800 */
[----:B------:R-:W-:Y:S04]  /*96af0*/  LDS R237, [R79+UR7+0x44300] ;  /* 0x044300074fed7984 */ /* 0x000fe80008000800 */
        /* <DEDUP_REMOVED lines=95> */
[----:B------:R-:W1:Y:S01]  /*970f0*/  LDS R239, [R79+UR7+0x45300] ;  /* 0x045300074fef7984 */ /* 0x000e620008000800 */
[----:B----4-:R-:W-:Y:S03]  /*97100*/  HMMA.1688.F32.TF32 R96, R232, R192, R4 ;  /* 0x000000c0e860723c */ /* 0x010fe60000081004 */
[----:B------:R-:W1:-:S15]  /*97110*/  LDL.LU R4, [R1+0x1900] ;  /* 0x0019000001047983 */ /* 0x000e5e0000300800 */
[----:B------:R-:W-:-:S05]  /*97120*/  NOP ;  /* 0x0000000000007918 */ /* 0x000fca0000000000 */
[----:B------:R-:W-:Y:S04]  /*97130*/  STL.64 [R1+0x1bf0], R96 ;  /* 0x001bf06001007387 */ /* 0x000fe80000100a00 */
[----:B------:R4:W-:Y:S04]  /*97140*/  STL.64 [R1+0x1bf8], R98 ;  /* 0x001bf86201007387 */ /* 0x0009e80000100a00 */
        /* <DEDUP_REMOVED lines=66> */
[----:B------:R-:W-:Y:S04]  /*97570*/  STL.64 [R1+0x20b8], R30 ;  /* 0x0020b81e01007387 */ /* 0x000fe80000100a00 */
[----:B------:R2:W-:Y:S04]  /*97580*/  STL.64 [R1+0x20a0], R24 ;  /* 0x0020a01801007387 */ /* 0x0005e80000100a00 */
[----:B------:R3:W-:Y:S04]  /*97590*/  STL.64 [R1+0x20a8], R26 ;  /* 0x0020a81a01007387 */ /* 0x0007e80000100a00 */
[----:B------:R4:W-:Y:S04]  /*975a0*/  STL.64 [R1+0x1be0], R20 ;  /* 0x001be01401007387 */ /* 0x0009e80000100a00 */
[----:B------:R-:W-:Y:S04]  /*975b0*/  STL.64 [R1+0x1be8], R22 ;  /* 0x001be81601007387 */ /* 0x000fe80000100a00 */
[----:B------:R-:W4:Y:S04]  /*975c0*/  LDL.LU R248, [R1+0x1740] ;  /* 0x0017400001f87983 */ /* 0x000f280000300800 */
[----:B------:R-:W-:Y:S04]  /*975d0*/  LDS R233, [R78+UR7+0x44300] ;  /* 0x044300074ee97984 */ /* 0x000fe80008000800 */
[----:B------:R-:W4:Y:S01]  /*975e0*/  LDS R235, [R78+UR7+0x45300] ;  /* 0x045300074eeb7984 */ /* 0x000f220008000800 */
[----:B-1----:R-:W-:-:S15]  /*975f0*/  HMMA.1688.F32.TF32 R4, R236, R228, R4 ;  /* 0x000000e4ec04723c */ /* 0x002fde0000081004 */
[----:B------:R-:W-:-:S08]  /*97600*/  NOP ;  /* 0x0000000000007918 */ /* 0x000fd00000000000 */
        /* <DEDUP_REMOVED lines=110> */
[----:B------:R-:W4:Y:S01]  /*97cf0*/  LDL.LU R21, [R1+0x1774] ;  /* 0x0017740001157983 */ /* 0x000f220000300800 */
[----:B-1----:R-:W-:-:S03]  /*97d00*/  MOV R6, R252 ;  /* 0x000000fc00067202 */ /* 0x002fc60000000f00 */
[----:B------:R-:W4:Y:S01]  /*97d10*/  LDL.LU R22, [R1+0x1778] ;  /* 0x0017780001167983 */ /* 0x000f220000300800 */
[----:B------:R-:W-:-:S03]  /*97d20*/  IMAD.MOV.U32 R7, RZ, RZ, R3 ;  /* 0x000000ffff077224 */ /* 0x000fc600078e0003 */
[----:B------:R-:W4:Y:S04]  /*97d30*/  LDL.LU R23, [R1+0x177c] ;  /* 0x00177c0001177983 */ /* 0x000f280000300800 */
[----:B------:R-:W4:Y:S04]  /*97d40*/  LDL.LU R4, [R1+0x1730] ;  /* 0x0017300001047983 */ /* 0x000f280000300800 */
[----:B------:R-:W4:Y:S01]  /*97d50*/  LDL.LU R5, [R1+0x1734] ;  /* 0x0017340001057983 */ /* 0x000f220000300800 */
[----:B---3--:R-:W-:-:S15]  /*97d60*/  HMMA.1688.F32.TF32 R220, R236, R224, R220 ;  /* 0x000000e0ecdc723c */ /* 0x008fde00000810dc */
[----:B------:R-:W-:-:S08]  /*97d70*/  NOP ;  /* 0x0000000000007918 */ /* 0x000fd00000000000 */
[----:B------:R1:W-:Y:S01]  /*97d80*/  STL.64 [R1+0x2080], R220 ;  /* 0x002080dc01007387 */ /* 0x0003e20000100a00 */
[----:B------:R-:W-:Y:S02]  /*97d90*/  IMAD.MOV.U32 R252, RZ, RZ, R222 ;  /* 0x000000fffffc7224 */ /* 0x000fe400078e00de */
[----:B------:R-:W-:Y:S02]  /*97da0*/  IMAD.MOV.U32 R3, RZ, RZ, R223 ;  /* 0x000000ffff037224 */ /* 0x000fe400078e00df */
[----:B------:R-:W3:Y:S04]  /*97db0*/  LDL.LU.64 R222, [R1+0x6440] ;  /* 0x0064400001de7983 */ /* 0x000ee80000300a00 */
[----:B-1----:R-:W2:Y:S02]  /*97dc0*/  LDL.LU.64 R220, [R1+0x6438] ;  /* 0x0064380001dc7983 */ /* 0x002ea40000300a00 */
        /* <DEDUP_REMOVED lines=11> */
[----:B------:R-:W3:Y:S01]  /*97e80*/  LDL.LU.64 R212, [R1+0x6418] ;  /* 0x0064180001d47983 */ /* 0x000ee20000300a00 */
        /* <DEDUP_REMOVED lines=22> */
[----:B------:R-:W-:Y:S04]  /*97ff0*/  STL.64 [R1+0x2040], R96 ;  /* 0x0020406001007387 */ /* 0x000fe80000100a00 */
[----:B------:R3:W-:Y:S01]  /*98000*/  STL.64 [R1+0x2048], R98 ;  /* 0x0020486201007387 */ /* 0x0007e20000100a00 */
[C---:B-1----:R-:W-:Y:S06]  /*98010*/  HMMA.1688.F32.TF32 R104, R236.reuse, R204, R100 ;  /* 0x000000ccec68723c */ /* 0x042fec0000081064 */
[C---:B------:R-:W-:Y:S06]  /*98020*/  HMMA.1688.F32.TF32 R100, R236.reuse, R200, R108 ;  /* 0x000000c8ec64723c */ /* 0x040fec000008106c */
[C---:B---3--:R-:W-:Y:S06]  /*98030*/  HMMA.1688.F32.TF32 R96, R236.reuse, R196, R84 ;  /* 0x000000c4ec60723c */ /* 0x048fec0000081054 */
[C---:B------:R-:W-:Y:S05]  /*98040*/  HMMA.1688.F32.TF32 R84, R236.reuse, R188, R92 ;  /* 0x000000bcec54723c */ /* 0x040fea000008105c */
        /* <DEDUP_REMOVED lines=41> */
[C---:B---3--:R-:W-:Y:S06]  /*982e0*/  HMMA.1688.F32.TF32 R24, R236.reuse, R128, R244 ;  /* 0x00000080ec18723c */ /* 0x048fec00000810f4 */
[----:B-1----:R-:W-:Y:S09]  /*982f0*/  HMMA.1688.F32.TF32 R20, R236, R124, R248 ;  /* 0x0000007cec14723c */ /* 0x002ff200000810f8 */
[----:B------:R-:W-:Y:S04]  /*98300*/  STL.64 [R1+0x1ef0], R28 ;  /* 0x001ef01c01007387 */ /* 0x000fe80000100a00 */
[----:B------:R-:W-:Y:S04]  /*98310*/  STL.64 [R1+0x1ef8], R30 ;  /* 0x001ef81e01007387 */ /* 0x000fe80000100a00 */
[----:B------:R1:W-:Y:S04]  /*98320*/  STL.64 [R1+0x1ee0], R24 ;  /* 0x001ee01801007387 */ /* 0x0003e80000100a00 */
[----:B------:R3:W-:Y:S04]  /*98330*/  STL.64 [R1+0x1ee8], R26 ;  /* 0x001ee81a01007387 */ /* 0x0007e80000100a00 */
        /* <DEDUP_REMOVED lines=82> */
[C---:B------:R-:W-:Y:S06]  /*98860*/  HMMA.1688.F32.TF32 R40, R232.reuse, R200, R40 ;  /* 0x000000c8e828723c */ /* 0x040fec0000081028 */
[C---:B------:R-:W-:Y:S06]  /*98870*/  HMMA.1688.F32.TF32 R44, R232.reuse, R204, R44 ;  /* 0x000000cce82c723c */ /* 0x040fec000008102c */
[C---:B------:R-:W-:Y:S06]  /*98880*/  HMMA.1688.F32.TF32 R48, R232.reuse, R208, R48 ;  /* 0x000000d0e830723c */ /* 0x040fec0000081030 */
[C---:B------:R-:W-:Y:S06]  /*98890*/  HMMA.1688.F32.TF32 R56, R232.reuse, R216, R56 ;  /* 0x000000d8e838723c */ /* 0x040fec0000081038 */
[C---:B------:R-:W-:Y:S06]  /*988a0*/  HMMA.1688.F32.TF32 R60, R232.reuse, R220, R60 ;  /* 0x000000dce83c723c */ /* 0x040fec000008103c */
[----:B------:R-:W-:Y:S06]  /*988b0*/  HMMA.1688.F32.TF32 R64, R232, R224, R64 ;  /* 0x000000e0e840723c */ /* 0x000fec0000081040 */
[C---:B------:R-:W-:Y:S06]  /*988c0*/  HMMA.1688.F32.TF32 R72, R236.reuse, R112, R72 ;  /* 0x00000070ec48723c */ /* 0x040fec0000081048 */
[----:B------:R-:W-:Y:S01]  /*988d0*/  HMMA.1688.F32.TF32 R80, R236, R116, R80 ;  /* 0x00000074ec50723c */ /* 0x000fe20000081050 */
[----:B------:R-:W-:Y:S04]  /*988e0*/  LDS R236, [R0+UR7+0x44380] ;  /* 0x0443800700ec7984 */ /* 0x000fe80008000800 */
[----:B------:R-:W-:Y:S04]  /*988f0*/  LDS R238, [R0+UR7+0x45380] ;  /* 0x0453800700ee7984 */ /* 0x000fe80008000800 */
[----:B------:R-:W-:Y:S04]  /*98900*/  LDS R237, [R79+UR7+0x44380] ;  /* 0x044380074fed7984 */ /* 0x000fe80008000800 */
[----:B------:R-:W1:Y:S01]  /*98910*/  LDS R239, [R79+UR7+0x45380] ;  /* 0x045380074fef7984 */ /* 0x000e620008000800 */
[C---:B------:R-:W-:Y:S06]  /*98920*/  HMMA.1688.F32.TF32 R68, R232.reuse, R228, R68 ;  /* 0x000000e4e844723c */ /* 0x040fec0000081044 */
[C---:B------:R-:W-:Y:S03]  /*98930*/  HMMA.1688.F32.TF32 R52, R232.reuse, R212, R52 ;  /* 0x000000d4e834723c */ /* 0x040fe60000081034 */
        /* <DEDUP_REMOVED lines=46> */
[----:B------:R2:W-:Y:S04]  /*98c20*/  STL.64 [R1+0x1e68], R22 ;  /* 0x001e681601007387 */ /* 0x0005e80000100a00 */
[----:B------:R-:W-:Y:S04]  /*98c30*/  STL.64 [R1+0x63e0], R14 ;  /* 0x0063e00e01007387 */ /* 0x000fe80000100a00 */
[----:B------:R3:W-:Y:S01]  /*98c40*/  STL.64 [R1+0x63d8], R12 ;  /* 0x0063d80c01007387 */ /* 0x0007e20000100a00 */
[C---:B--2---:R-:W-:Y:S06]  /*98c50*/  HMMA.1688.F32.TF32 R20, R232.reuse, R12, R248 ;  /* 0x0000000ce814723c */ /* 0x044fec00000810f8 */
[----:B---3--:R-:W-:-:S15]  /*98c60*/  HMMA.1688.F32.TF32 R12, R232, R8, R4 ;  /* 0x00000008e80c723c */ /* 0x008fde0000081004 */
[----:B------:R-:W-:-:S02]  /*98c70*/  NOP ;  /* 0x0000000000007918 */ /* 0x000fc40000000000 */
[----:B------:R2:W-:Y:S04]  /*98c80*/  STL.64 [R1+0x1e50], R20 ;  /* 0x001e501401007387 */ /* 0x0005e80000100a00 */
[----:B------:R3:W-:Y:S04]  /*98c90*/  STL.64 [R1+0x1e58], R22 ;  /* 0x001e581601007387 */ /* 0x0007e80000100a00 */
[----:B------:R-:W4:Y:S04]  /*98ca0*/  LDL.LU R4, [R1+0x1460] ;  /* 0x0014600001047983 */ /* 0x000f280000300800 */
[----:B------:R-:W-:Y:S04]  /*98cb0*/  STL.64 [R1+0x1e40], R12 ;  /* 0x001e400c01007387 */ /* 0x000fe80000100a00 */
[----:B------:R-:W-:Y:S04]  /*98cc0*/  STL.64 [R1+0x1e48], R14 ;  /* 0x001e480e01007387 */ /* 0x000fe80000100a00 */
        /* <DEDUP_REMOVED lines=104> */
[----:B------:R2:W-:Y:S01]  /*99350*/  STL.64 [R1+0x63c8], R8 ;  /* 0x0063c80801007387 */ /* 0x0005e20000100a00 */
[C---:B---3--:R-:W-:Y:S06]  /*99360*/  HMMA.1688.F32.TF32 R68, R232.reuse, R132, R68 ;  /* 0x00000084e844723c */ /* 0x048fec0000081044 */
[C---:B--2---:R-:W-:Y:S06]  /*99370*/  HMMA.1688.F32.TF32 R8, R232.reuse, R160, R100 ;  /* 0x000000a0e808723c */ /* 0x044fec0000081064 */
[C---:B----4-:R-:W-:Y:S06]  /*99380*/  HMMA.1688.F32.TF32 R12, R232.reuse, R164, R96 ;  /* 0x000000a4e80c723c */ /* 0x050fec0000081060 */
[C---:B------:R-:W-:Y:S06]  /*99390*/  HMMA.1688.F32.TF32 R104, R232.reuse, R168, R104 ;  /* 0x000000a8e868723c */ /* 0x040fec0000081068 */
[----:B------:R-:W-:-:S15]  /*993a0*/  HMMA.1688.F32.TF32 R96, R232, R156, R108 ;  /* 0x0000009ce860723c */ /* 0x000fde000008106c */
[----:B------:R-:W-:-:S02]  /*993b0*/  NOP ;  /* 0x0000000000007918 */ /* 0x000fc40000000000 */
        /* <DEDUP_REMOVED lines=35> */
[----:B------:R-:W-:Y:S01]  /*995f0*/  STL.64 [R1+0x1d78], R58 ;  /* 0x001d783a01007387 */ /* 0x000fe20000100a00 */
[C---:B-1----:R-:W-:Y:S03]  /*99600*/  HMMA.1688.F32.TF32 R40, R236.reuse, R224, R40 ;  /* 0x000000e0ec28723c */ /* 0x042fe60000081028 */
[----:B------:R-:W-:Y:S03]  /*99610*/  LDS R232, [R19+UR7+0x44380] ;  /* 0x0443800713e87984 */ /* 0x000fe60008000800 */
[C---:B------:R-:W-:Y:S01]  /*99620*/  HMMA.1688.F32.TF32 R28, R236.reuse, R212, R28 ;  /* 0x000000d4ec1c723c */ /* 0x040fe2000008101c */
[----:B------:R-:W-:Y:S04]  /*99630*/  LDS R234, [R19+UR7+0x45380] ;  /* 0x0453800713ea7984 */ /* 0x000fe80008000800 */
[----:B------:R-:W-:Y:S04]  /*99640*/  STL.64 [R1+0x1d60], R12 ;  /* 0x001d600c01007387 */ /* 0x000fe80000100a00 */
[----:B------:R-:W-:Y:S04]  /*99650*/  STL.64 [R1+0x1d68], R14 ;  /* 0x001d680e01007387 */ /* 0x000fe80000100a00 */
[----:B------:R-:W-:Y:S04]  /*99660*/  STL.64 [R1+0x1520], R8 ;  /* 0x0015200801007387 */ /* 0x000fe80000100a00 */
[----:B------:R1:W-:Y:S01]  /*99670*/  STL.64 [R1+0x1528], R10 ;  /* 0x0015280a01007387 */ /* 0x0003e20000100a00 */
[C---:B------:R-:W-:Y:S03]  /*99680*/  HMMA.1688.F32.TF32 R4, R236.reuse, R188, R4 ;  /* 0x000000bcec04723c */ /* 0x040fe60000081004 */
[----:B------:R-:W-:Y:S04]  /*99690*/  LDS R233, [R78+UR7+0x44380] ;  /* 0x044380074ee97984 */ /* 0x000fe80008000800 */
[----:B------:R-:W2:Y:S01]  /*996a0*/  LDS R235, [R78+UR7+0x45380] ;  /* 0x045380074eeb7984 */ /* 0x000ea20008000800 */
        /* <DEDUP_REMOVED lines=22> */
[----:B-1----:R-:W-:Y:S01]  /*99810*/  HMMA.1688.F32.TF32 R8, R236, R192, R248 ;  /* 0x000000c0ec08723c */ /* 0x002fe200000810f8 */
[----:B------:R1:W-:Y:S04]  /*99820*/  STL.64 [R1+0x1ce0], R20 ;  /* 0x001ce01401007387 */ /* 0x0003e80000100a00 */
[----:B------:R3:W-:-:S12]  /*99830*/  STL.64 [R1+0x1ce8], R22 ;  /* 0x001ce81601007387 */ /* 0x0007d80000100a00 */
[----:B------:R-:W-:Y:S04]  /*99840*/  STL.64 [R1+0x1cd0], R12 ;  /* 0x001cd00c01007387 */ /* 0x000fe80000100a00 */
[----:B------:R-:W-:Y:S04]  /*99850*/  STL.64 [R1+0x1cd8], R14 ;  /* 0x001cd80e01007387 */ /* 0x000fe80000100a00 */
        /* <DEDUP_REMOVED lines=129> */
[----:B------:R-:W-:-:S08]  /*9a070*/  NOP ;  /* 0x0000000000007918 */ /* 0x000fd00000000000 */
[----:B------:R-:W-:Y:S04]  /*9a080*/  STL.64 [R1+0x1ca0], R180 ;  /* 0x001ca0b401007387 */ /* 0x000fe80000100a00 */
[----:B------:R1:W-:Y:S04]  /*9a090*/  STL.64 [R1+0x1ca8], R182 ;  /* 0x001ca8b601007387 */ /* 0x0003e80000100a00 */
[----:B-1----:R-:W4:Y:S04]  /*9a0a0*/  LDL.LU.64 R182, [R1+0x6410] ;  /* 0x0064100001b67983 */ /* 0x002f280000300a00 */
[----:B------:R-:W2:Y:S02]  /*9a0b0*/  LDL.LU.64 R180, [R1+0x6408] ;  /* 0x0064080001b47983 */ /* 0x000ea40000300a00 */
[----:B--2---:R-:W-:-:S15]  /*9a0c0*/  HMMA.1688.F32.TF32 R176, R236, R180, R176 ;  /* 0x000000b4ecb0723c */ /* 0x004fde00000810b0 */
[----:B------:R-:W-:-:S08]  /*9a0d0*/  NOP ;  /* 0x0000000000007918 */ /* 0x000fd00000000000 */
[----:B------:R-:W-:Y:S04]  /*9a0e0*/  STL.64 [R1+0x1660], R176 ;  /* 0x001660b001007387 */ /* 0x000fe80000100a00 */
[----:B------:R1:W-:Y:S04]  /*9a0f0*/  STL.64 [R1+0x1668], R178 ;  /* 0x001668b201007387 */ /* 0x0003e80000100a00 */
[----:B-1----:R-:W2:Y:S04]  /*9a100*/  LDL.LU.64 R178, [R1+0x6400] ;  /* 0x0064000001b27983 */ /* 0x002ea80000300a00 */
[----:B------:R-:W3:Y:S02]  /*9a110*/  LDL.LU.64 R176, [R1+0x63f8] ;  /* 0x0063f80001b07983 */ /* 0x000ee40000300a00 */
[----:B---3--:R-:W-:-:S15]  /*9a120*/  HMMA.1688.F32.TF32 R172, R236, R176, R172 ;  /* 0x000000b0ecac723c */ /* 0x008fde00000810ac */
[----:B------:R-:W-:-:S08]  /*9a130*/  NOP ;  /* 0x0000000000007918 */ /* 0x000fd00000000000 */
[----:B------:R-:W-:Y:S04]  /*9a140*/  STL.64 [R1+0x1640], R172 ;  /* 0x001640ac01007387 */ /* 0x000fe80000100a00 */
[----:B------:R1:W-:Y:S04]  /*9a150*/  STL.64 [R1+0x1648], R174 ;  /* 0x001648ae01007387 */ /* 0x0003e80000100a00 */
[----:B-1----:R-:W3:Y:S04]  /*9a160*/  LDL.LU.64 R174, [R1+0x63f0] ;  /* 0x0063f00001ae7983 */ /* 0x002ee80000300a00 */
[----:B------:R-:W4:Y:S02]  /*9a170*/  LDL.LU.64 R172, [R1+0x63e8] ;  /* 0x0063e80001ac7983 */ /* 0x000f240000300a00 */
        /* <DEDUP_REMOVED lines=11> */
[----:B------:R-:W3:Y:S01]  /*9a230*/  LDL.LU.64 R8, [R1+0x63c8] ;  /* 0x0063c80001087983 */ /* 0x000ee20000300a00 */
[C---:B------:R-:W-:Y:S06]  /*9a240*/  HMMA.1688.F32.TF32 R104, R236.reuse, R168, R104 ;  /* 0x000000a8ec68723c */ /* 0x040fec0000081068 */
[C---:B------:R-:W-:Y:S06]  /*9a250*/  HMMA.1688.F32.TF32 R84, R236.reuse, R152, R84 ;  /* 0x00000098ec54723c */ /* 0x040fec0000081054 */
[----:B---3--:R-:W-:-:S15]  /*9a260*/  HMMA.1688.F32.TF32 R4, R236, R8, R4 ;  /* 0x00000008ec04723c */ /* 0x008fde0000081004 */
[----:B------:R-:W-:-:S08]  /*9a270*/  NOP ;  /* 0x0000000000007918 */ /* 0x000fd00000000000 */
[----:B------:R-:W-:Y:S04]  /*9a280*/  STL.64 [R1+0x15e0], R4 ;  /* 0x0015e00401007387 */ /* 0x000fe80000100a00 */
[----:B------:R1:W-:Y:S04]  /*9a290*/  STL.64 [R1+0x15e8], R6 ;  /* 0x0015e80601007387 */ /* 0x0003e80000100a00 */
[----:B-1----:R-:W3:Y:S04]  /*9a2a0*/  LDL.LU.64 R6, [R1+0x63c0] ;  /* 0x0063c00001067983 */ /* 0x002ee80000300a00 */
[----:B------:R-:W4:Y:S04]  /*9a2b0*/  LDL.LU.64 R4, [R1+0x63b8] ;  /* 0x0063b80001047983 */ /* 0x000f280000300a00 */
        /* <DEDUP_REMOVED lines=24> */
[----:B------:R-:W-:Y:S04]  /*9a440*/  STL.64 [R1+0x1508], R98 ;  /* 0x0015086201007387 */ /* 0x000fe80000100a00 */
[----:B------:R-:W-:Y:S01]  /*9a450*/  LDS R236, [R0+UR7+0x46000] ;  /* 0x0460000700ec7984 */ /* 0x000fe20008000800 */
[C---:B------:R-:W-:Y:S03]  /*9a460*/  HMMA.1688.F32.TF32 R48, R232.reuse, R228, R44 ;  /* 0x000000e4e830723c */ /* 0x040fe6000008102c */
[----:B------:R-:W-:Y:S03]  /*9a470*/  STL.64 [R1+0x14e0], R88 ;  /* 0x0014e05801007387 */ /* 0x000fe60000100a00 */
[C---:B------:R-:W-:Y:S01]  /*9a480*/  HMMA.1688.F32.TF32 R44, R232.reuse, R224, R40 ;  /* 0x000000e0e82c723c */ /* 0x040fe20000081028 */
[----:B------:R-:W-:Y:S04]  /*9a490*/  STL.64 [R1+0x14e8], R90 ;  /* 0x0014e85a01007387 */ /* 0x000fe80000100a00 */
[----:B------:R-:W-:Y:S01]  /*9a4a0*/  LDS R238, [R0+UR7+0x47000] ;  /* 0x0470000700ee7984 */ /* 0x000fe20008000800 */
        /* <DEDUP_REMOVED lines=37> */
[----:B------:R-:W-:Y:S04]  /*9a700*/  LDS R237, [R79+UR7+0x46000] ;  /* 0x046000074fed7984 */ /* 0x000fe80008000800 */
[----:B------:R-:W1:Y:S01]  /*9a710*/  LDS R239, [R79+UR7+0x47000] ;  /* 0x047000074fef7984 */ /* 0x000e620008000800 */
[----:B--2---:R-:W-:Y:S03]  /*9a720*/  HMMA.1688.F32.TF32 R24, R232, R192, R248 ;  /* 0x000000c0e818723c */ /* 0x004fe600000810f8 */
        /* <DEDUP_REMOVED lines=10> */
[----:B----4-:R-:W3:Y:S04]  /*9a7d0*/  LDL.LU R24, [R1+0x11d0] ;  /* 0x0011d00001187983 */ /* 0x010ee80000300800 */
[----:B------:R-:W3:Y:S04]  /*9a7e0*/  LDL.LU R25, [R1+0x11d4] ;  /* 0x0011d40001197983 */ /* 0x000ee80000300800 */
[----:B-1----:R-:W3:Y:S04]  /*9a7f0*/  LDL.LU R26, [R1+0x11d8] ;  /* 0x0011d800011a7983 */ /* 0x002ee80000300800 */
        /* <DEDUP_REMOVED lines=50> */
[----:B------:R-:W-:Y:S01]  /*9ab20*/  MOV R251, R2 ;  /* 0x0000000200fb7202 */ /* 0x000fe20000000f00 */
[C---:B---3--:R-:W-:Y:S06]  /*9ab30*/  HMMA.1688.F32.TF32 R56, R232.reuse, R188, R56 ;  /* 0x000000bce838723c */ /* 0x048fec0000081038 */
[----:B----4-:R-:W-:-:S15]  /*9ab40*/  HMMA.1688.F32.TF32 R52, R232, R184, R52 ;  /* 0x000000b8e834723c */ /* 0x010fde0000081034 */
[----:B------:R-:W-:-:S02]  /*9ab50*/  NOP ;  /* 0x0000000000007918 */ /* 0x000fc40000000000 */
[----:B------:R-:W-:Y:S04]  /*9ab60*/  STL.64 [R1+0x1280], R56 ;  /* 0x0012803801007387 */ /* 0x000fe80000100a00 */
[----:B------:R-:W-:Y:S04]  /*9ab70*/  STL.64 [R1+0x1288], R58 ;  /* 0x0012883a01007387 */ /* 0x000fe80000100a00 */
[----:B------:R-:W-:Y:S01]  /*9ab80*/  STL.64 [R1+0x6178], R186 ;  /* 0x006178ba01007387 */ /* 0x000fe20000100a00 */
[C---:B--2---:R-:W-:Y:S03]  /*9ab90*/  HMMA.1688.F32.TF32 R48, R232.reuse, R176, R48 ;  /* 0x000000b0e830723c */ /* 0x044fe60000081030 */
[----:B------:R-:W-:Y:S04]  /*9aba0*/  STL.64 [R1+0x1260], R52 ;  /* 0x0012603401007387 */ /* 0x000fe80000100a00 */
[----:B------:R-:W-:Y:S01]  /*9abb0*/  STL.64 [R1+0x1268], R54 ;  /* 0x0012683601007387 */ /* 0x000fe20000100a00 */
[C---:B------:R-:W-:Y:S06]  /*9abc0*/  HMMA.1688.F32.TF32 R36, R232.reuse, R8, R36 ;  /* 0x00000008e824723c */ /* 0x040fec0000081024 */
[----:B------:R-:W-:-:S15]  /*9abd0*/  HMMA.1688.F32.TF32 R4, R232, R180, R4 ;  /* 0x000000b4e804723c */ /* 0x000fde0000081004 */
        /* <DEDUP_REMOVED lines=28> */
[----:B------:R1:W-:Y:S09]  /*9ada0*/  STL.64 [R1+0x2628], R22 ;  /* 0x0026281601007387 */ /* 0x0003f20000100a00 */
[----:B------:R2:W-:Y:S01]  /*9adb0*/  STL [R1+0x2610], R4 ;  /* 0x0026100401007387 */ /* 0x0005e20000100800 */
[----:B------:R-:W-:Y:S01]  /*9adc0*/  IMAD.MOV.U32 R2, RZ, RZ, R5 ;  /* 0x000000ffff027224 */ /* 0x000fe200078e0005 */
[----:B-1----:R-:W-:Y:S01]  /*9add0*/  HMMA.1688.F32.TF32 R20, R232, R148, R244 ;  /* 0x00000094e814723c */ /* 0x002fe200000810f4 */
[----:B------:R-:W-:-:S02]  /*9ade0*/  IMAD.MOV.U32 R181, RZ, RZ, R6 ;  /* 0x000000ffffb57224 */ /* 0x000fc400078e0006 */
[----:B------:R-:W-:-:S03]  /*9adf0*/  IMAD.MOV.U32 R180, RZ, RZ, R7 ;  /* 0x000000ffffb47224 */ /* 0x000fc600078e0007 */
[----:B--2---:R-:W-:Y:S02]  /*9ae00*/  HMMA.1688.F32.TF32 R4, R232, R144, R248 ;  /* 0x00000090e804723c */ /* 0x004fe400000810f8 */
[----:B------:R1:W-:Y:S04]  /*9ae10*/  STL [R1+0x5d94], R180 ;  /* 0x005d94b401007387 */ /* 0x0003e80000100800 */
[----:B------:R2:W-:Y:S04]  /*9ae20*/  STL [R1+0x5d90], R181 ;  /* 0x005d90b501007387 */ /* 0x0005e80000100800 */
[----:B------:R3:W-:Y:S07]  /*9ae30*/  STL [R1+0x5d8c], R2 ;  /* 0x005d8c0201007387 */ /* 0x0007ee0000100800 */
[----:B------:R4:W-:Y:S04]  /*9ae40*/  STL.64 [R1+0x2600], R20 ;  /* 0x0026001401007387 */ /* 0x0009e80000100a00 */
[----:B------:R4:W-:Y:S04]  /*9ae50*/  STL.64 [R1+0x2608], R22 ;  /* 0x0026081601007387 */ /* 0x0009e80000100a00 */
        /* <DEDUP_REMOVED lines=33> */
[----:B-1----:R-:W-:-:S02]  /*9b070*/  IMAD.MOV.U32 R180, RZ, RZ, R5 ;  /* 0x000000ffffb47224 */ /* 0x002fc400078e0005 */
[----:B--2---:R-:W-:Y:S01]  /*9b080*/  IMAD.MOV.U32 R181, RZ, RZ, R6 ;  /* 0x000000ffffb57224 */ /* 0x004fe200078e0006 */
[----:B------:R-:W2:Y:S01]  /*9b090*/  LDL.LU R56, [R1+0x1150] ;  /* 0x0011500001387983 */ /* 0x000ea20000300800 */
[----:B---3--:R-:W-:-:S03]  /*9b0a0*/  IMAD.MOV.U32 R2, RZ, RZ, R7 ;  /* 0x000000ffff027224 */ /* 0x008fc600078e0007 */
        /* <DEDUP_REMOVED lines=18> */
[----:B------:R-:W4:Y:S01]  /*9b1d0*/  LDL.LU R23, [R1+0x10cc] ;  /* 0x0010cc0001177983 */ /* 0x000f220000300800 */
[----:B------:R-:W-:Y:S07]  /*9b1e0*/  HMMA.1688.F32.TF32 R4, R232, R140, R240 ;  /* 0x0000008ce804723c */ /* 0x000fee00000810f0 */
[----:B------:R-:W-:-:S02]  /*9b1f0*/  IMAD.MOV.U32 R240, RZ, RZ, R210 ;  /* 0x000000fffff07224 */ /* 0x000fc400078e00d2 */
[----:B------:R-:W4:-:S14]  /*9b200*/  LDL.LU R210, [R1+0x63a4] ;  /* 0x0063a40001d27983 */ /* 0x000f1c0000300800 */
[----:B------:R-:W-:Y:S04]  /*9b210*/  STL.64 [R1+0x25e0], R4 ;  /* 0x0025e00401007387 */ /* 0x000fe80000100a00 */
[----:B------:R1:W-:Y:S02]  /*9b220*/  STL.64 [R1+0x25e8], R6 ;  /* 0x0025e80601007387 */ /* 0x0003e40000100a00 */
[----:B-1----:R-:W-:Y:S01]  /*9b230*/  HMMA.1688.F32.TF32 R4, R232, R136, R244 ;  /* 0x00000088e804723c */ /* 0x002fe200000810f4 */
[----:B------:R-:W-:Y:S01]  /*9b240*/  MOV R241, R211 ;  /* 0x000000d300f17202 */ /* 0x000fe20000000f00 */
[----:B------:R-:W-:Y:S01]  /*9b250*/  IMAD.MOV.U32 R242, RZ, RZ, R214 ;  /* 0x000000fffff27224 */ /* 0x000fe200078e00d6 */
[----:B------:R-:W4:Y:S01]  /*9b260*/  LDL.LU R211, [R1+0x63a0] ;  /* 0x0063a00001d37983 */ /* 0x000f220000300800 */
[----:B------:R-:W-:-:S03]  /*9b270*/  IMAD.MOV.U32 R243, RZ, RZ, R215 ;  /* 0x000000fffff37224 */ /* 0x000fc600078e00d7 */
[----:B------:R-:W4:Y:S01]  /*9b280*/  LDL.LU R214, [R1+0x639c] ;  /* 0x00639c0001d67983 */ /* 0x000f220000300800 */
[----:B------:R-:W-:-:S03]  /*9b290*/  IMAD.MOV.U32 R244, RZ, RZ, R218 ;  /* 0x000000fffff47224 */ /* 0x000fc600078e00da */
[----:B------:R-:W4:Y:S04]  /*9b2a0*/  LDL.LU R215, [R1+0x6398] ;  /* 0x0063980001d77983 */ /* 0x000f280000300800 */
[----:B------:R-:W4:Y:S08]  /*9b2b0*/  LDL.LU R218, [R1+0x6394] ;  /* 0x0063940001da7983 */ /* 0x000f300000300800 */
[----:B------:R-:W-:Y:S04]  /*9b2c0*/  STL.64 [R1+0x25d0], R4 ;  /* 0x0025d00401007387 */ /* 0x000fe80000100a00 */
[----:B------:R1:W-:Y:S02]  /*9b2d0*/  STL.64 [R1+0x25d8], R6 ;  /* 0x0025d80601007387 */ /* 0x0003e40000100a00 */
[----:B-1----:R-:W-:Y:S01]  /*9b2e0*/  HMMA.1688.F32.TF32 R4, R232, R132, R248 ;  /* 0x00000084e804723c */ /* 0x002fe200000810f8 */
[----:B------:R-:W-:-:S02]  /*9b2f0*/  IMAD.MOV.U32 R245, RZ, RZ, R219 ;  /* 0x000000fffff57224 */ /* 0x000fc400078e00db */
[----:B------:R-:W4:Y:S01]  /*9b300*/  LDL.LU R219, [R1+0x6390] ;  /* 0x0063900001db7983 */ /* 0x000f220000300800 */
[----:B------:R-:W-:Y:S02]  /*9b310*/  IMAD.MOV.U32 R246, RZ, RZ, R222 ;  /* 0x000000fffff67224 */ /* 0x000fe400078e00de */
[----:B------:R-:W-:Y:S01]  /*9b320*/  IMAD.MOV.U32 R247, RZ, RZ, R223 ;  /* 0x000000fffff77224 */ /* 0x000fe200078e00df */
[----:B------:R-:W4:Y:S01]  /*9b330*/  LDL.LU R222, [R1+0x638c] ;  /* 0x00638c0001de7983 */ /* 0x000f220000300800 */
[----:B------:R-:W-:-:S03]  /*9b340*/  IMAD.MOV.U32 R248, RZ, RZ, R226 ;  /* 0x000000fffff87224 */ /* 0x000fc600078e00e2 */
[----:B------:R-:W4:Y:S01]  /*9b350*/  LDL.LU R223, [R1+0x6388] ;  /* 0x0063880001df7983 */ /* 0x000f220000300800 */
[----:B------:R-:W-:-:S03]  /*9b360*/  MOV R249, R227 ;  /* 0x000000e300f97202 */ /* 0x000fc60000000f00 */
[----:B------:R-:W4:Y:S01]  /*9b370*/  LDL.LU R226, [R1+0x6384] ;  /* 0x0063840001e27983 */ /* 0x000f220000300800 */
[----:B------:R-:W-:Y:S02]  /*9b380*/  IMAD.MOV.U32 R250, RZ, RZ, R230 ;  /* 0x000000fffffa7224 */ /* 0x000fe400078e00e6 */
[----:B------:R-:W-:-:S05]  /*9b390*/  IMAD.MOV.U32 R251, RZ, RZ, R231 ;  /* 0x000000fffffb7224 */ /* 0x000fca00078e00e7 */
[----:B------:R-:W-:Y:S04]  /*9b3a0*/  STL.64 [R1+0x25c0], R4 ;  /* 0x0025c00401007387 */ /* 0x000fe80000100a00 */
[----:B------:R1:W-:Y:S04]  /*9b3b0*/  STL.64 [R1+0x25c8], R6 ;  /* 0x0025c80601007387 */ /* 0x0003e80000100a00 */
[----:B------:R-:W4:Y:S04]  /*9b3c0*/  LDL.LU R227, [R1+0x6380] ;  /* 0x0063800001e37983 */ /* 0x000f280000300800 */
[----:B------:R-:W4:Y:S04]  /*9b3d0*/  LDL.LU R230, [R1+0x637c] ;  /* 0x00637c0001e67983 */ /* 0x000f280000300800 */
[----:B------:R-:W4:Y:S01]  /*9b3e0*/  LDL.LU R231, [R1+0x6378] ;  /* 0x0063780001e77983 */ /* 0x000f220000300800 */
[C---:B--2---:R-:W-:Y:S06]  /*9b3f0*/  HMMA.1688.F32.TF32 R56, R232.reuse, R128, R56 ;  /* 0x00000080e838723c */ /* 0x044fec0000081038 */
[C---:B-1----:R-:W-:Y:S06]  /*9b400*/  HMMA.1688.F32.TF32 R4, R232.reuse, R124, R52 ;  /* 0x0000007ce804723c */ /* 0x042fec0000081034 */
[C---:B------:R-:W-:Y:S06]  /*9b410*/  HMMA.1688.F32.TF32 R48, R232.reuse, R120, R48 ;  /* 0x00000078e830723c */ /* 0x040fec0000081030 */
[C---:B---3--:R-:W-:Y:S05]  /*9b420*/  HMMA.1688.F32.TF32 R44, R232.reuse, R116, R44 ;  /* 0x00000074e82c723c */ /* 0x048fea000008102c */
[----:B------:R-:W-:Y:S04]  /*9b430*/  STL.64 [R1+0x25b0], R56 ;  /* 0x0025b03801007387 */ /* 0x000fe80000100a00 */
[----:B------:R-:W-:Y:S04]  /*9b440*/  STL.64 [R1+0x25b8], R58 ;  /* 0x0025b83a01007387 */ /* 0x000fe80000100a00 */
[----:B------:R-:W-:Y:S04]  /*9b450*/  STL.64 [R1+0x25a0], R4 ;  /* 0x0025a00401007387 */ /* 0x000fe80000100a00 */
[----:B------:R1:W-:Y:S02]  /*9b460*/  STL.64 [R1+0x25a8], R6 ;  /* 0x0025a80601007387 */ /* 0x0003e40000100a00 */
[----:B-1----:R-:W-:Y:S02]  /*9b470*/  HMMA.1688.F32.TF32 R4, R232, R112, R40 ;  /* 0x00000070e804723c */ /* 0x002fe40000081028 */
[----:B------:R-:W-:Y:S04]  /*9b480*/  STL.64 [R1+0x2590], R48 ;  /* 0x0025903001007387 */ /* 0x000fe80000100a00 */
[----:B------:R-:W-:Y:S04]  /*9b490*/  STL.64 [R1+0x2598], R50 ;  /* 0x0025983201007387 */ /* 0x000fe80000100a00 */
[----:B------:R-:W-:Y:S04]  /*9b4a0*/  STL.64 [R1+0x2580], R44 ;  /* 0x0025802c01007387 */ /* 0x000fe80000100a00 */
[----:B------:R-:W-:Y:S01]  /*9b4b0*/  STL.64 [R1+0x2588], R46 ;  /* 0x0025882e01007387 */ /* 0x000fe20000100a00 */
[C---:B----4-:R-:W-:Y:S08]  /*9b4c0*/  HMMA.1688.F32.TF32 R28, R236.reuse, R222, R28 ;  /* 0x000000deec1c723c */ /* 0x050ff0000008101c */
[----:B------:R-:W-:Y:S04]  /*9b4d0*/  STL.64 [R1+0x2560], R4 ;  /* 0x0025600401007387 */ /* 0x000fe80000100a00 */
[----:B------:R1:W-:Y:S01]  /*9b4e0*/  STL.64 [R1+0x2568], R6 ;  /* 0x0025680601007387 */ /* 0x0003e20000100a00 */
[C---:B------:R-:W-:Y:S01]  /*9b4f0*/  HMMA.1688.F32.TF32 R32, R236.reuse, R226, R32 ;  /* 0x000000e2ec20723c */ /* 0x040fe20000081020 */
[----:B------:R-:W-:Y:S01]  /*9b500*/  IMAD.MOV.U32 R58, RZ, RZ, R155 ;  /* 0x000000ffff3a7224 */ /* 0x000fe200078e009b */
[----:B------:R-:W-:Y:S01]  /*9b510*/  MOV R59, R154 ;  /* 0x0000009a003b7202 */ /* 0x000fe20000000f00 */
[----:B------:R-:W-:Y:S01]  /*9b520*/  IMAD.MOV.U32 R52, RZ, RZ, R166 ;  /* 0x000000ffff347224 */ /* 0x000fe200078e00a6 */
[----:B------:R-:W-:Y:S02]  /*9b530*/  LDS R232, [R19+UR7+0x46000] ;  /* 0x0460000713e87984 */ /* 0x000fe40008000800 */
[----:B-1----:R-:W-:Y:S01]  /*9b540*/  HMMA.1688.F32.TF32 R4, R236, R230, R36 ;  /* 0x000000e6ec04723c */ /* 0x002fe20000081024 */
[----:B------:R-:W-:Y:S01]  /*9b550*/  IMAD.MOV.U32 R53, RZ, RZ, R167 ;  /* 0x000000ffff357224 */ /* 0x000fe200078e00a7 */
[----:B------:R-:W-:Y:S01]  /*9b560*/  LDS R234, [R19+UR7+0x47000] ;  /* 0x0470000713ea7984 */ /* 0x000fe20008000800 */
[----:B------:R-:W-:-:S02]  /*9b570*/  IMAD.MOV.U32 R54, RZ, RZ, R170 ;  /* 0x000000ffff367224 */ /* 0x000fc400078e00aa */
[----:B------:R-:W-:Y:S01]  /*9b580*/  IMAD.MOV.U32 R55, RZ, RZ, R171 ;  /* 0x000000ffff377224 */ /* 0x000fe200078e00ab */
[----:B------:R-:W-:Y:S04]  /*9b590*/  LDS R233, [R78+UR7+0x46000] ;  /* 0x046000074ee97984 */ /* 0x000fe80008000800 */
[----:B------:R-:W1:-:S13]  /*9b5a0*/  LDS R235, [R78+UR7+0x47000] ;  /* 0x047000074eeb7984 */ /* 0x000e5a0008000800 */
[----:B------:R-:W-:Y:S04]  /*9b5b0*/  STL.64 [R1+0x2550], R4 ;  /* 0x0025500401007387 */ /* 0x000fe80000100a00 */
[----:B------:R2:W-:Y:S02]  /*9b5c0*/  STL.64 [R1+0x2558], R6 ;  /* 0x0025580601007387 */ /* 0x0005e40000100a00 */
[----:B--2---:R-:W-:Y:S02]  /*9b5d0*/  HMMA.1688.F32.TF32 R4, R236, R218, R24 ;  /* 0x000000daec04723c */ /* 0x004fe40000081018 */
[----:B------:R-:W-:Y:S04]  /*9b5e0*/  STL.64 [R1+0x1220], R32 ;  /* 0x0012202001007387 */ /* 0x000fe80000100a00 */
[----:B------:R-:W-:Y:S01]  /*9b5f0*/  STL.64 [R1+0x1228], R34 ;  /* 0x0012282201007387 */ /* 0x000fe20000100a00 */
[----:B------:R-:W-:-:S03]  /*9b600*/  IMAD.MOV.U32 R24, RZ, RZ, R143 ;  /* 0x000000ffff187224 */ /* 0x000fc600078e008f */
[----:B------:R2:W-:Y:S01]  /*9b610*/  STL.64 [R1+0x1200], R28 ;  /* 0x0012001c01007387 */ /* 0x0005e20000100a00 */
[----:B------:R-:W-:-:S03]  /*9b620*/  IMAD.MOV.U32 R25, RZ, RZ, R142 ;  /* 0x000000ffff197224 */ /* 0x000fc600078e008e */
[----:B------:R3:W-:Y:S01]  /*9b630*/  STL.64 [R1+0x1208], R30 ;  /* 0x0012081e01007387 */ /* 0x0007e20000100a00 */
[----:B------:R-:W-:Y:S01]  /*9b640*/  IMAD.MOV.U32 R26, RZ, RZ, R115 ;  /* 0x000000ffff1a7224 */ /* 0x000fe200078e0073 */
[----:B------:R-:W-:-:S07]  /*9b650*/  MOV R27, R114 ;  /* 0x00000072001b7202 */ /* 0x000fce0000000f00 */
[----:B------:R4:W-:Y:S01]  /*9b660*/  STL.64 [R1+0x11e0], R4 ;  /* 0x0011e00401007387 */ /* 0x0009e20000100a00 */
[----:B--2---:R-:W-:-:S03]  /*9b670*/  IMAD.MOV.U32 R28, RZ, RZ, R150 ;  /* 0x000000ffff1c7224 */ /* 0x004fc600078e0096 */
[----:B------:R-:W2:Y:S01]  /*9b680*/  LDL.LU R143, [R1+0x6374] ;  /* 0x00637400018f7983 */ /* 0x000ea20000300800 */
[----:B------:R-:W-:-:S03]  /*9b690*/  IMAD.MOV.U32 R29, RZ, RZ, R151 ;  /* 0x000000ffff1d7224 */ /* 0x000fc600078e0097 */
[----:B------:R-:W4:Y:S01]  /*9b6a0*/  LDL.LU R142, [R1+0x6370] ;  /* 0x00637000018e7983 */ /* 0x000f220000300800 */
[----:B---3--:R-:W-:-:S03]  /*9b6b0*/  IMAD.MOV.U32 R30, RZ, RZ, R118 ;  /* 0x000000ffff1e7224 */ /* 0x008fc600078e0076 */
[----:B------:R-:W3:Y:S01]  /*9b6c0*/  LDL.LU R115, [R1+0x636c] ;  /* 0x00636c0001737983 */ /* 0x000ee20000300800 */
[----:B------:R-:W-:-:S03]  /*9b6d0*/  IMAD.MOV.U32 R31, RZ, RZ, R119 ;  /* 0x000000ffff1f7224 */ /* 0x000fc600078e0077 */
[----:B------:R-:W3:Y:S01]  /*9b6e0*/  LDL.LU R114, [R1+0x6368] ;  /* 0x0063680001727983 */ /* 0x000ee20000300800 */
[----:B------:R-:W-:-:S03]  /*9b6f0*/  IMAD.MOV.U32 R32, RZ, RZ, R134 ;  /* 0x000000ffff207224 */ /* 0x000fc600078e0086 */
[----:B------:R-:W3:Y:S01]  /*9b700*/  LDL.LU R150, [R1+0x6364] ;  /* 0x0063640001967983 */ /* 0x000ee20000300800 */
[----:B------:R-:W-:-:S03]  /*9b710*/  IMAD.MOV.U32 R33, RZ, RZ, R135 ;  /* 0x000000ffff217224 */ /* 0x000fc600078e0087 */
[----:B------:R-:W3:Y:S01]  /*9b720*/  LDL.LU R151, [R1+0x6360] ;  /* 0x0063600001977983 */ /* 0x000ee20000300800 */
[----:B------:R-:W-:-:S03]  /*9b730*/  IMAD.MOV.U32 R34, RZ, RZ, R163 ;  /* 0x000000ffff227224 */ /* 0x000fc600078e00a3 */
[----:B------:R-:W3:Y:S01]  /*9b740*/  LDL.LU R118, [R1+0x635c] ;  /* 0x00635c0001767983 */ /* 0x000ee20000300800 */
[----:B------:R-:W-:-:S03]  /*9b750*/  MOV R35, R162 ;  /* 0x000000a200237202 */ /* 0x000fc60000000f00 */
        /* <DEDUP_REMOVED lines=12> */
[----:B------:R-:W3:Y:S04]  /*9b820*/  LDL.LU R158, [R1+0x6340] ;  /* 0x00634000019e7983 */ /* 0x000ee80000300800 */
[----:B------:R-:W3:Y:S04]  /*9b830*/  LDL.LU R139, [R1+0x633c] ;  /* 0x00633c00018b7983 */ /* 0x000ee80000300800 */
[----:B------:R-:W3:Y:S04]  /*9b840*/  LDL.LU R138, [R1+0x6338] ;  /* 0x00633800018a7983 */ /* 0x000ee80000300800 */
[----:B------:R-:W3:Y:S04]  /*9b850*/  LDL.LU R122, [R1+0x6334] ;  /* 0x00633400017a7983 */ /* 0x000ee80000300800 */
[----:B------:R-:W3:Y:S01]  /*9b860*/  LDL.LU R123, [R1+0x6330] ;  /* 0x00633000017b7983 */ /* 0x000ee20000300800 */
[----:B------:R-:W-:Y:S01]  /*9b870*/  IMAD.MOV.U32 R46, RZ, RZ, R146 ;  /* 0x000000ffff2e7224 */ /* 0x000fe200078e0092 */
[----:B------:R-:W-:Y:S01]  /*9b880*/  MOV R47, R147 ;  /* 0x00000093002f7202 */ /* 0x000fe20000000f00 */
[----:B------:R-:W-:Y:S01]  /*9b890*/  IMAD.MOV.U32 R48, RZ, RZ, R127 ;  /* 0x000000ffff307224 */ /* 0x000fe200078e007f */
        /* <DEDUP_REMOVED lines=8> */
[----:B------:R-:W3:Y:S01]  /*9b920*/  LDL.LU R131, [R1+0x6318] ;  /* 0x0063180001837983 */ /* 0x000ee20000300800 */
[----:B--2---:R-:W-:Y:S02]  /*9b930*/  IMAD.MOV.U32 R57, RZ, RZ, R143 ;  /* 0x000000ffff397224 */ /* 0x004fe400078e008f */
[----:B----4-:R-:W-:-:S02]  /*9b940*/  IMAD.MOV.U32 R56, RZ, RZ, R142 ;  /* 0x000000ffff387224 */ /* 0x010fc400078e008e */
[----:B------:R-:W2:Y:S04]  /*9b950*/  LDL.LU R142, [R1+0x6314] ;  /* 0x00631400018e7983 */ /* 0x000ea80000300800 */
[----:B------:R-:W4:Y:S04]  /*9b960*/  LDL.LU R143, [R1+0x6310] ;  /* 0x00631000018f7983 */ /* 0x000f280000300800 */
[----:B------:R-:W4:Y:S01]  /*9b970*/  LDL.LU R155, [R1+0x630c] ;  /* 0x00630c00019b7983 */ /* 0x000f220000300800 */
[----:B---3--:R-:W-:Y:S02]  /*9b980*/  IMAD.MOV.U32 R62, RZ, RZ, R114 ;  /* 0x000000ffff3e7224 */ /* 0x008fe400078e0072 */
[----:B------:R-:W-:Y:S01]  /*9b990*/  IMAD.MOV.U32 R61, RZ, RZ, R150 ;  /* 0x000000ffff3d7224 */ /* 0x000fe200078e0096 */
[----:B------:R-:W3:Y:S01]  /*9b9a0*/  LDL.LU R154, [R1+0x6308] ;  /* 0x00630800019a7983 */ /* 0x000ee20000300800 */
[----:B------:R-:W-:-:S03]  /*9b9b0*/  IMAD.MOV.U32 R60, RZ, RZ, R151 ;  /* 0x000000ffff3c7224 */ /* 0x000fc600078e0097 */
[----:B------:R-:W3:Y:S01]  /*9b9c0*/  LDL.LU R151, [R1+0x6304] ;  /* 0x0063040001977983 */ /* 0x000ee20000300800 */
[----:B------:R-:W-:-:S03]  /*9b9d0*/  IMAD.MOV.U32 R63, RZ, RZ, R115 ;  /* 0x000000ffff3f7224 */ /* 0x000fc600078e0073 */
[----:B------:R-:W3:Y:S04]  /*9b9e0*/  LDL.LU R150, [R1+0x6300] ;  /* 0x0063000001967983 */ /* 0x000ee80000300800 */
[----:B------:R-:W3:Y:S01]  /*9b9f0*/  LDL.LU R114, [R1+0x62fc] ;  /* 0x0062fc0001727983 */ /* 0x000ee20000300800 */
[----:B------:R-:W-:Y:S02]  /*9ba00*/  IMAD.MOV.U32 R66, RZ, RZ, R119 ;  /* 0x000000ffff427224 */ /* 0x000fe400078e0077 */
[----:B------:R-:W-:Y:S01]  /*9ba10*/  IMAD.MOV.U32 R65, RZ, RZ, R134 ;  /* 0x000000ffff417224 */ /* 0x000fe200078e0086 */
[----:B------:R-:W3:Y:S01]  /*9ba20*/  LDL.LU R115, [R1+0x62f8] ;  /* 0x0062f80001737983 */ /* 0x000ee20000300800 */
[----:B------:R-:W-:-:S03]  /*9ba30*/  IMAD.MOV.U32 R64, RZ, RZ, R135 ;  /* 0x000000ffff407224 */ /* 0x000fc600078e0087 */
[----:B------:R-:W3:Y:S01]  /*9ba40*/  LDL.LU R135, [R1+0x62f4] ;  /* 0x0062f40001877983 */ /* 0x000ee20000300800 */
[----:B------:R-:W-:-:S03]  /*9ba50*/  MOV R67, R118 ;  /* 0x0000007600437202 */ /* 0x000fc60000000f00 */
[----:B------:R-:W3:Y:S04]  /*9ba60*/  LDL.LU R134, [R1+0x62f0] ;  /* 0x0062f00001867983 */ /* 0x000ee80000300800 */
[----:B------:R-:W3:Y:S04]  /*9ba70*/  LDL.LU R119, [R1+0x62ec] ;  /* 0x0062ec0001777983 */ /* 0x000ee80000300800 */
[----:B------:R-:W3:Y:S01]  /*9ba80*/  LDL.LU R118, [R1+0x62e8] ;  /* 0x0062e80001767983 */ /* 0x000ee20000300800 */
[----:B------:R-:W-:Y:S02]  /*9ba90*/  IMAD.MOV.U32 R73, RZ, RZ, R122 ;  /* 0x000000ffff497224 */ /* 0x000fe400078e007a */
[----:B------:R-:W-:-:S02]  /*9baa0*/  IMAD.MOV.U32 R72, RZ, RZ, R123 ;  /* 0x000000ffff487224 */ /* 0x000fc400078e007b */
[----:B------:R-:W3:Y:S04]  /*9bab0*/  LDL.LU R123, [R1+0x62e4] ;  /* 0x0062e400017b7983 */ /* 0x000ee80000300800 */
[----:B------:R-:W3:Y:S01]  /*9bac0*/  LDL.LU R122, [R1+0x62e0] ;  /* 0x0062e000017a7983 */ /* 0x000ee20000300800 */
[----:B------:R-:W-:Y:S02]  /*9bad0*/  IMAD.MOV.U32 R74, RZ, RZ, R138 ;  /* 0x000000ffff4a7224 */ /* 0x000fe400078e008a */
[----:B------:R-:W-:Y:S01]  /*9bae0*/  IMAD.MOV.U32 R75, RZ, RZ, R139 ;  /* 0x000000ffff4b7224 */ /* 0x000fe200078e008b */
        /* <DEDUP_REMOVED lines=8> */
[----:B------:R-:W3:Y:S01]  /*9bb70*/  LDL.LU R147, [R1+0x62cc] ;  /* 0x0062cc0001937983 */ /* 0x000ee20000300800 */
[----:B------:R-:W-:-:S03]  /*9bb80*/  IMAD.MOV.U32 R94, RZ, RZ, R131 ;  /* 0x000000ffff5e7224 */ /* 0x000fc600078e0083 */
[----:B------:R-:W3:Y:S01]  /*9bb90*/  LDL.LU R146, [R1+0x62c8] ;  /* 0x0062c80001927983 */ /* 0x000ee20000300800 */
[----:B------:R-:W-:Y:S02]  /*9bba0*/  IMAD.MOV.U32 R95, RZ, RZ, R130 ;  /* 0x000000ffff5f7224 */ /* 0x000fe400078e0082 */
[----:B--2---:R-:W-:Y:S02]  /*9bbb0*/  IMAD.MOV.U32 R93, RZ, RZ, R142 ;  /* 0x000000ffff5d7224 */ /* 0x004fe400078e008e */
[----:B----4-:R-:W-:Y:S02]  /*9bbc0*/  IMAD.MOV.U32 R92, RZ, RZ, R143 ;  /* 0x000000ffff5c7224 */ /* 0x010fe400078e008f */
[----:B------:R-:W2:Y:S04]  /*9bbd0*/  LDL.LU R143, [R1+0x62c4] ;  /* 0x0062c400018f7983 */ /* 0x000ea80000300800 */
[----:B------:R-:W4:Y:S04]  /*9bbe0*/  LDL.LU R142, [R1+0x62c0] ;  /* 0x0062c000018e7983 */ /* 0x000f280000300800 */
[----:B------:R-:W2:Y:S04]  /*9bbf0*/  LDL.LU R131, [R1+0x62bc] ;  /* 0x0062bc0001837983 */ /* 0x000ea80000300800 */
[----:B------:R-:W4:Y:S01]  /*9bc00*/  LDL.LU R130, [R1+0x62b8] ;  /* 0x0062b80001827983 */ /* 0x000f220000300800 */
[----:B---3--:R-:W-:Y:S01]  /*9bc10*/  MOV R87, R114 ;  /* 0x0000007200577202 */ /* 0x008fe20000000f00 */
[----:B------:R-:W-:-:S02]  /*9bc20*/  IMAD.MOV.U32 R86, RZ, RZ, R115 ;  /* 0x000000ffff567224 */ /* 0x000fc400078e0073 */
[----:B------:R-:W-:Y:S02]  /*9bc30*/  IMAD.MOV.U32 R85, RZ, RZ, R135 ;  /* 0x000000ffff557224 */ /* 0x000fe400078e0087 */
[----:B------:R-:W-:Y:S02]  /*9bc40*/  IMAD.MOV.U32 R84, RZ, RZ, R134 ;  /* 0x000000ffff547224 */ /* 0x000fe400078e0086 */
[----:B------:R-:W3:Y:S04]  /*9bc50*/  LDL.LU R134, [R1+0x62b4] ;  /* 0x0062b40001867983 */ /* 0x000ee80000300800 */
[----:B------:R-:W3:Y:S04]  /*9bc60*/  LDL.LU R135, [R1+0x62b0] ;  /* 0x0062b00001877983 */ /* 0x000ee80000300800 */
[----:B------:R-:W3:Y:S04]  /*9bc70*/  LDL.LU R115, [R1+0x62ac] ;  /* 0x0062ac0001737983 */ /* 0x000ee80000300800 */
[----:B------:R-:W3:Y:S01]  /*9bc80*/  LDL.LU R114, [R1+0x62a8] ;  /* 0x0062a80001727983 */ /* 0x000ee20000300800 */
[----:B------:R-:W-:-:S02]  /*9bc90*/  IMAD.MOV.U32 R109, RZ, RZ, R123 ;  /* 0x000000ffff6d7224 */ /* 0x000fc400078e007b */
[----:B------:R-:W-:Y:S02]  /*9bca0*/  IMAD.MOV.U32 R108, RZ, RZ, R122 ;  /* 0x000000ffff6c7224 */ /* 0x000fe400078e007a */
[----:B------:R-:W3:Y:S04]  /*9bcb0*/  LDL.LU R122, [R1+0x62a4] ;  /* 0x0062a400017a7983 */ /* 0x000ee80000300800 */
[----:B------:R-:W3:Y:S01]  /*9bcc0*/  LDL.LU R123, [R1+0x62a0] ;  /* 0x0062a000017b7983 */ /* 0x000ee20000300800 */
[----:B------:R-:W-:Y:S02]  /*9bcd0*/  IMAD.MOV.U32 R137, RZ, RZ, R6 ;  /* 0x000000ffff897224 */ /* 0x000fe400078e0006 */
[----:B------:R-:W-:Y:S02]  /*9bce0*/  IMAD.MOV.U32 R136, RZ, RZ, R7 ;  /* 0x000000ffff887224 */ /* 0x000fe400078e0007 */
[----:B------:R-:W-:-:S15]  /*9bcf0*/  HMMA.1688.F32.TF32 R4, R236, R214, R20 ;  /* 0x000000d6ec04723c */ /* 0x000fde0000081014 */
[----:B------:R-:W-:-:S09]  /*9bd00*/  NOP ;  /* 0x0000000000007918 */ /* 0x000fd20000000000 */
[----:B------:R-:W-:Y:S01]  /*9bd10*/  IMAD.MOV.U32 R13, RZ, RZ, R4 ;  /* 0x000000ffff0d7224 */ /* 0x000fe200078e0004 */
[----:B------:R-:W-:Y:S01]  /*9bd20*/  MOV R8, R7 ;  /* 0x0000000700087202 */ /* 0x000fe20000000f00 */
[----:B------:R-:W-:Y:S02]  /*9bd30*/  IMAD.MOV.U32 R12, RZ, RZ, R5 ;  /* 0x000000ffff0c7224 */ /* 0x000fe400078e0005 */
        /* <DEDUP_REMOVED lines=8> */
[----:B------:R-:W-:Y:S02]  /*9bdc0*/  IMAD.MOV.U32 R110, RZ, RZ, R118 ;  /* 0x000000ffff6e7224 */ /* 0x000fe400078e0076 */
[----:B------:R-:W3:Y:S01]  /*9bdd0*/  LDL.LU R118, [R1+0x629c] ;  /* 0x00629c0001767983 */ /* 0x000ee20000300800 */
[----:B------:R-:W-:-:S02]  /*9bde0*/  IMAD.MOV.U32 R111, RZ, RZ, R119 ;  /* 0x000000ffff6f7224 */ /* 0x000fc400078e0077 */
[----:B------:R-:W-:Y:S01]  /*9bdf0*/  IMAD.MOV.U32 R100, RZ, RZ, R127 ;  /* 0x000000ffff647224 */ /* 0x000fe200078e007f */
[----:B------:R-:W3:Y:S01]  /*9be00*/  LDL.LU R119, [R1+0x6298] ;  /* 0x0062980001777983 */ /* 0x000ee20000300800 */
[----:B------:R-:W-:Y:S01]  /*9be10*/  IMAD.MOV.U32 R101, RZ, RZ, R126 ;  /* 0x000000ffff657224 */ /* 0x000fe200078e007e */
[----:B------:R-:W-:Y:S01]  /*9be20*/  MOV R103, R138 ;  /* 0x0000008a00677202 */ /* 0x000fe20000000f00 */
[----:B------:R-:W-:Y:S01]  /*9be30*/  IMAD.MOV.U32 R102, RZ, RZ, R139 ;  /* 0x000000ffff667224 */ /* 0x000fe200078e008b */
[----:B------:R-:W3:Y:S04]  /*9be40*/  LDL.LU R127, [R1+0x6294] ;  /* 0x00629400017f7983 */ /* 0x000ee80000300800 */
[----:B------:R-:W3:Y:S04]  /*9be50*/  LDL.LU R126, [R1+0x6290] ;  /* 0x00629000017e7983 */ /* 0x000ee80000300800 */
[----:B------:R-:W3:Y:S04]  /*9be60*/  LDL.LU R139, [R1+0x628c] ;  /* 0x00628c00018b7983 */ /* 0x000ee80000300800 */
[----:B------:R-:W3:Y:S01]  /*9be70*/  LDL.LU R138, [R1+0x6288] ;  /* 0x00628800018a7983 */ /* 0x000ee20000300800 */
        /* <DEDUP_REMOVED lines=8> */
[----:B--2---:R-:W-:Y:S02]  /*9bf00*/  IMAD.MOV.U32 R107, RZ, RZ, R131 ;  /* 0x000000ffff6b7224 */ /* 0x004fe400078e0083 */
[----:B----4-:R-:W-:Y:S02]  /*9bf10*/  IMAD.MOV.U32 R106, RZ, RZ, R130 ;  /* 0x000000ffff6a7224 */ /* 0x010fe400078e0082 */
[----:B---3--:R-:W-:Y:S02]  /*9bf20*/  IMAD.MOV.U32 R105, RZ, RZ, R134 ;  /* 0x000000ffff697224 */ /* 0x008fe400078e0086 */
[----:B------:R-:W-:-:S02]  /*9bf30*/  IMAD.MOV.U32 R104, RZ, RZ, R135 ;  /* 0x000000ffff687224 */ /* 0x000fc400078e0087 */
[----:B------:R-:W2:Y:S04]  /*9bf40*/  LDL.LU R135, [R1+0x6284] ;  /* 0x0062840001877983 */ /* 0x000ea80000300800 */
[----:B------:R-:W3:Y:S04]  /*9bf50*/  LDL.LU R134, [R1+0x6280] ;  /* 0x0062800001867983 */ /* 0x000ee80000300800 */
[----:B------:R-:W4:Y:S04]  /*9bf60*/  LDL.LU R130, [R1+0x627c] ;  /* 0x00627c0001827983 */ /* 0x000f280000300800 */
[----:B------:R-:W2:Y:S01]  /*9bf70*/  LDL.LU R131, [R1+0x6278] ;  /* 0x0062780001837983 */ /* 0x000ea20000300800 */
[----:B------:R-:W-:-:S02]  /*9bf80*/  IMAD.MOV.U32 R5, RZ, RZ, R122 ;  /* 0x000000ffff057224 */ /* 0x000fc400078e007a */
[----:B------:R-:W-:Y:S02]  /*9bf90*/  IMAD.MOV.U32 R4, RZ, RZ, R123 ;  /* 0x000000ffff047224 */ /* 0x000fe400078e007b */
[----:B------:R-:W3:Y:S04]  /*9bfa0*/  LDL.LU R123, [R1+0x6274] ;  /* 0x00627400017b7983 */ /* 0x000ee80000300800 */
[----:B------:R-:W4:Y:S01]  /*9bfb0*/  LDL.LU R122, [R1+0x6270] ;  /* 0x00627000017a7983 */ /* 0x000f220000300800 */
[----:B------:R-:W-:Y:S02]  /*9bfc0*/  IMAD.MOV.U32 R129, RZ, RZ, R6 ;  /* 0x000000ffff817224 */ /* 0x000fe400078e0006 */
[----:B------:R-:W-:Y:S01]  /*9bfd0*/  IMAD.MOV.U32 R128, RZ, RZ, R7 ;  /* 0x000000ffff807224 */ /* 0x000fe200078e0007 */
[----:B------:R-:W-:Y:S01]  /*9bfe0*/  MOV R7, R115 ;  /* 0x0000007300077202 */ /* 0x000fe20000000f00 */
[----:B------:R-:W-:-:S02]  /*9bff0*/  IMAD.MOV.U32 R6, RZ, RZ, R114 ;  /* 0x000000ffff067224 */ /* 0x000fc400078e0072 */
[----:B------:R-:W2:Y:S04]  /*9c000*/  LDL.LU R114, [R1+0x626c] ;  /* 0x00626c0001727983 */ /* 0x000ea80000300800 */
[----:B------:R-:W2:Y:S01]  /*9c010*/  LDL.LU R115, [R1+0x6268] ;  /* 0x0062680001737983 */ /* 0x000ea20000300800 */
[----:B------:R-:W-:Y:S02]  /*9c020*/  IMAD.MOV.U32 R251, RZ, RZ, R118 ;  /* 0x000000fffffb7224 */ /* 0x000fe400078e0076 */
[----:B------:R-:W-:Y:S02]  /*9c030*/  IMAD.MOV.U32 R250, RZ, RZ, R119 ;  /* 0x000000fffffa7224 */ /* 0x000fe400078e0077 */
[----:B------:R-:W-:Y:S02]  /*9c040*/  IMAD.MOV.U32 R249, RZ, RZ, R127 ;  /* 0x000000fffff97224 */ /* 0x000fe400078e007f */
[----:B------:R-:W-:-:S02]  /*9c050*/  IMAD.MOV.U32 R248, RZ, RZ, R126 ;  /* 0x000000fffff87224 */ /* 0x000fc400078e007e */
[----:B------:R-:W2:Y:S04]  /*9c060*/  LDL.LU R126, [R1+0x6264] ;  /* 0x00626400017e7983 */ /* 0x000ea80000300800 */
[----:B------:R-:W2:Y:S04]  /*9c070*/  LDL.LU R127, [R1+0x6260] ;  /* 0x00626000017f7983 */ /* 0x000ea80000300800 */
[----:B------:R-:W2:Y:S04]  /*9c080*/  LDL.LU R119, [R1+0x625c] ;  /* 0x00625c0001777983 */ /* 0x000ea80000300800 */
[----:B------:R-:W2:Y:S01]  /*9c090*/  LDL.LU R118, [R1+0x6258] ;  /* 0x0062580001767983 */ /* 0x000ea20000300800 */
[----:B---3--:R-:W-:-:S02]  /*9c0a0*/  IMAD.MOV.U32 R245, RZ, RZ, R123 ;  /* 0x000000fffff57224 */ /* 0x008fc400078e007b */
[----:B----4-:R-:W-:Y:S02]  /*9c0b0*/  IMAD.MOV.U32 R244, RZ, RZ, R122 ;  /* 0x000000fffff47224 */ /* 0x010fe400078e007a */
[----:B------:R-:W3:Y:S04]  /*9c0c0*/  LDL.LU R122, [R1+0x6254] ;  /* 0x00625400017a7983 */ /* 0x000ee80000300800 */
[----:B------:R-:W4:Y:S01]  /*9c0d0*/  LDL.LU R123, [R1+0x6250] ;  /* 0x00625000017b7983 */ /* 0x000f220000300800 */
[----:B--2---:R-:W-:Y:S01]  /*9c0e0*/  IMAD.MOV.U32 R246, RZ, RZ, R131 ;  /* 0x000000fffff67224 */ /* 0x004fe200078e0083 */
[----:B------:R-:W-:Y:S02]  /*9c0f0*/  MOV R247, R130 ;  /* 0x0000008200f77202 */ /* 0x000fe40000000f00 */
[----:B------:R-:W2:Y:S01]  /*9c100*/  LDL.LU R131, [R1+0x624c] ;  /* 0x00624c0001837983 */ /* 0x000ea20000300800 */
[----:B------:R-:W-:-:S03]  /*9c110*/  IMAD.MOV.U32 R178, RZ, RZ, R115 ;  /* 0x000000ffffb27224 */ /* 0x000fc600078e0073 */
[----:B------:R-:W2:Y:S01]  /*9c120*/  LDL.LU R130, [R1+0x6248] ;  /* 0x0062480001827983 */ /* 0x000ea20000300800 */
[----:B------:R-:W-:Y:S02]  /*9c130*/  IMAD.MOV.U32 R179, RZ, RZ, R114 ;  /* 0x000000ffffb37224 */ /* 0x000fe400078e0072 */
[----:B------:R-:W-:Y:S02]  /*9c140*/  IMAD.MOV.U32 R177, RZ, RZ, R126 ;  /* 0x000000ffffb17224 */ /* 0x000fe400078e007e */
[----:B------:R-:W-:Y:S02]  /*9c150*/  IMAD.MOV.U32 R176, RZ, RZ, R127 ;  /* 0x000000ffffb07224 */ /* 0x000fe400078e007f */
[----:B------:R-:W2:Y:S04]  /*9c160*/  LDL.LU R127, [R1+0x6244] ;  /* 0x00624400017f7983 */ /* 0x000ea80000300800 */
[----:B------:R-:W2:Y:S04]  /*9c170*/  LDL.LU R126, [R1+0x6240] ;  /* 0x00624000017e7983 */ /* 0x000ea80000300800 */
[----:B------:R-:W2:Y:S01]  /*9c180*/  LDL.LU R115, [R1+0x623c] ;  /* 0x00623c0001737983 */ /* 0x000ea20000300800 */
[----:B------:R-:W-:-:S03]  /*9c190*/  IMAD.MOV.U32 R174, RZ, RZ, R118 ;  /* 0x000000ffffae7224 */ /* 0x000fc600078e0076 */
[----:B------:R-:W2:Y:S01]  /*9c1a0*/  LDL.LU R114, [R1+0x6238] ;  /* 0x0062380001727983 */ /* 0x000ea20000300800 */
[----:B------:R-:W-:Y:S01]  /*9c1b0*/  MOV R175, R119 ;  /* 0x0000007700af7202 */ /* 0x000fe20000000f00 */
[----:B---3--:R-:W-:Y:S02]  /*9c1c0*/  IMAD.MOV.U32 R173, RZ, RZ, R122 ;  /* 0x000000ffffad7224 */ /* 0x008fe400078e007a */
[----:B----4-:R-:W-:Y:S02]  /*9c1d0*/  IMAD.MOV.U32 R172, RZ, RZ, R123 ;  /* 0x000000ffffac7224 */ /* 0x010fe400078e007b */
[----:B------:R-:W3:Y:S04]  /*9c1e0*/  LDL.LU R123, [R1+0x6234] ;  /* 0x00623400017b7983 */ /* 0x000ee80000300800 */
[----:B------:R-:W4:Y:S04]  /*9c1f0*/  LDL.LU R122, [R1+0x6230] ;  /* 0x00623000017a7983 */ /* 0x000f280000300800 */
[----:B------:R-:W4:Y:S04]  /*9c200*/  LDL.LU R118, [R1+0x622c] ;  /* 0x00622c0001767983 */ /* 0x000f280000300800 */
[----:B------:R-:W4:Y:S04]  /*9c210*/  LDL.LU R119, [R1+0x6228] ;  /* 0x0062280001777983 */ /* 0x000f280000300800 */
[----:B------:R-:W4:Y:S04]  /*9c220*/  LDL.LU R188, [R1+0x1070] ;  /* 0x0010700001bc7983 */ /* 0x000f280000300800 */
[----:B------:R-:W4:Y:S01]  /*9c230*/  LDL.LU R189, [R1+0x1074] ;  /* 0x0010740001bd7983 */ /* 0x000f220000300800 */
[----:B--2---:R-:W-:-:S02]  /*9c240*/  IMAD.MOV.U32 R186, RZ, RZ, R130 ;  /* 0x000000ffffba7224 */ /* 0x004fc400078e0082 */
        /* <DEDUP_REMOVED lines=18> */
[----:B------:R-:W-:Y:S01]  /*9c370*/  IMAD.MOV.U32 R36, RZ, RZ, R10 ;  /* 0x000000ffff247224 */ /* 0x000fe200078e000a */
[----:B------:R-:W-:Y:S01]  /*9c380*/  MOV R185, R127 ;  /* 0x0000007f00b97202 */ /* 0x000fe20000000f00 */
[----:B------:R-:W-:Y:S02]  /*9c390*/  IMAD.MOV.U32 R191, RZ, RZ, R115 ;  /* 0x000000ffffbf7224 */ /* 0x000fe400078e0073 */
[----:B------:R-:W-:Y:S02]  /*9c3a0*/  IMAD.MOV.U32 R190, RZ, RZ, R114 ;  /* 0x000000ffffbe7224 */ /* 0x000fe400078e0072 */
[----:B------:R-:W2:Y:S04]  /*9c3b0*/  LDL.LU R114, [R1+0x6224] ;  /* 0x0062240001727983 */ /* 0x000ea80000300800 */
[----:B------:R-:W2:Y:S01]  /*9c3c0*/  LDL.LU R115, [R1+0x6220] ;  /* 0x0062200001737983 */ /* 0x000ea20000300800 */
[----:B------:R-:W-:-:S02]  /*9c3d0*/  IMAD.MOV.U32 R184, RZ, RZ, R126 ;  /* 0x000000ffffb87224 */ /* 0x000fc400078e007e */
[----:B------:R-:W-:Y:S02]  /*9c3e0*/  IMAD.MOV.U32 R38, RZ, RZ, R199 ;  /* 0x000000ffff267224 */ /* 0x000fe400078e00c7 */
[----:B---3--:R-:W-:Y:S02]  /*9c3f0*/  IMAD.MOV.U32 R195, RZ, RZ, R123 ;  /* 0x000000ffffc37224 */ /* 0x008fe400078e007b */
[----:B----4-:R-:W-:Y:S02]  /*9c400*/  IMAD.MOV.U32 R194, RZ, RZ, R122 ;  /* 0x000000ffffc27224 */ /* 0x010fe400078e007a */
[----:B------:R-:W-:Y:S02]  /*9c410*/  IMAD.MOV.U32 R192, RZ, RZ, R118 ;  /* 0x000000ffffc07224 */ /* 0x000fe400078e0076 */
[----:B------:R-:W3:Y:S01]  /*9c420*/  LDL.LU R118, [R1+0x621c] ;  /* 0x00621c0001767983 */ /* 0x000ee20000300800 */
[----:B------:R-:W-:-:S03]  /*9c430*/  IMAD.MOV.U32 R193, RZ, RZ, R119 ;  /* 0x000000ffffc17224 */ /* 0x000fc600078e0077 */
        /* <DEDUP_REMOVED lines=28> */
[----:B------:R-:W3:Y:S04]  /*9c600*/  LDL.LU R198, [R1+0x61a8] ;  /* 0x0061a80001c67983 */ /* 0x000ee80000300800 */
[----:B------:R-:W3:Y:S01]  /*9c610*/  LDL.LU R199, [R1+0x61a4] ;  /* 0x0061a40001c77983 */ /* 0x000ee20000300800 */
[----:B------:R-:W-:-:S02]  /*9c620*/  IMAD.MOV.U32 R39, RZ, RZ, R11 ;  /* 0x000000ffff277224 */ /* 0x000fc400078e000b */
[----:B------:R-:W-:Y:S01]  /*9c630*/  IMAD.MOV.U32 R20, RZ, RZ, R14 ;  /* 0x000000ffff147224 */ /* 0x000fe200078e000e */
[----:B------:R-:W2:Y:S01]  /*9c640*/  LDL.LU R11, [R1+0x61a0] ;  /* 0x0061a000010b7983 */ /* 0x000ea20000300800 */
[----:B------:R-:W-:Y:S02]  /*9c650*/  IMAD.MOV.U32 R21, RZ, RZ, R15 ;  /* 0x000000ffff157224 */ /* 0x000fe400078e000f */
[----:B------:R-:W-:Y:S01]  /*9c660*/  IMAD.MOV.U32 R22, RZ, RZ, R182 ;  /* 0x000000ffff167224 */ /* 0x000fe200078e00b6 */
[----:B------:R-:W4:Y:S01]  /*9c670*/  LDL.LU R14, [R1+0x619c] ;  /* 0x00619c00010e7983 */ /* 0x000f220000300800 */
[----:B------:R-:W-:-:S03]  /*9c680*/  IMAD.MOV.U32 R23, RZ, RZ, R183 ;  /* 0x000000ffff177224 */ /* 0x000fc600078e00b7 */
[----:B------:R-:W4:Y:S04]  /*9c690*/  LDL.LU R15, [R1+0x6198] ;  /* 0x00619800010f7983 */ /* 0x000f280000300800 */
[----:B------:R-:W2:Y:S04]  /*9c6a0*/  LDL.LU R182, [R1+0x6194] ;  /* 0x0061940001b67983 */ /* 0x000ea80000300800 */
[----:B------:R-:W2:Y:S01]  /*9c6b0*/  LDL.LU R183, [R1+0x6190] ;  /* 0x0061900001b77983 */ /* 0x000ea20000300800 */
[----:B---3--:R-:W-:-:S15]  /*9c6c0*/  HMMA.1688.F32.TF32 R192, R236, R198, R192 ;  /* 0x000000c6ecc0723c */ /* 0x008fde00000810c0 */
[----:B------:R-:W-:-:S08]  /*9c6d0*/  NOP ;  /* 0x0000000000007918 */ /* 0x000fd00000000000 */
[----:B------:R-:W-:Y:S04]  /*9c6e0*/  STL.64 [R1+0x3030], R192 ;  /* 0x003030c001007387 */ /* 0x000fe80000100a00 */
[----:B------:R3:W-:Y:S04]  /*9c6f0*/  STL.64 [R1+0x3038], R194 ;  /* 0x003038c201007387 */ /* 0x0007e80000100a00 */
[----:B---3--:R-:W3:Y:S02]  /*9c700*/  LDL.LU.64 R194, [R1+0x6188] ;  /* 0x0061880001c27983 */ /* 0x008ee40000300a00 */
        /* <DEDUP_REMOVED lines=9> */
[----:B---3--:R-:W3:Y:S01]  /*9c7a0*/  LDL.LU.64 R186, [R1+0x6178] ;  /* 0x0061780001ba7983 */ /* 0x008ee20000300a00 */
[C---:B--2---:R-:W-:Y:S06]  /*9c7b0*/  HMMA.1688.F32.TF32 R176, R236.reuse, R182, R176 ;  /* 0x000000b6ecb0723c */ /* 0x044fec00000810b0 */
[----:B---3--:R-:W-:-:S15]  /*9c7c0*/  HMMA.1688.F32.TF32 R172, R236, R186, R172 ;  /* 0x000000baecac723c */ /* 0x008fde00000810ac */
[----:B------:R-:W-:-:S08]  /*9c7d0*/  NOP ;  /* 0x0000000000007918 */ /* 0x000fd00000000000 */
[----:B------:R-:W-:Y:S04]  /*9c7e0*/  STL.64 [R1+0x3000], R172 ;  /* 0x003000ac01007387 */ /* 0x000fe80000100a00 */
[----:B------:R2:W-:Y:S04]  /*9c7f0*/  STL.64 [R1+0x3008], R174 ;  /* 0x003008ae01007387 */ /* 0x0005e80000100a00 */
[----:B--2---:R-:W2:Y:S04]  /*9c800*/  LDL.LU.64 R174, [R1+0x6170] ;  /* 0x0061700001ae7983 */ /* 0x004ea80000300a00 */
[----:B------:R-:W-:Y:S04]  /*9c810*/  STL.64 [R1+0x2ff0], R176 ;  /* 0x002ff0b001007387 */ /* 0x000fe80000100a00 */
[----:B------:R3:W-:Y:S04]  /*9c820*/  STL.64 [R1+0x2ff8], R178 ;  /* 0x002ff8b201007387 */ /* 0x0007e80000100a00 */
[----:B---3--:R-:W3:Y:S01]  /*9c830*/  LDL.LU.64 R178, [R1+0x6168] ;  /* 0x0061680001b27983 */ /* 0x008ee20000300a00 */
[C---:B----4-:R-:W-:Y:S06]  /*9c840*/  HMMA.1688.F32.TF32 R248, R236.reuse, R14, R248 ;  /* 0x0000000eecf8723c */ /* 0x050fec00000810f8 */
        /* <DEDUP_REMOVED lines=8> */
[----:B---3--:R-:W-:-:S15]  /*9c8d0*/  HMMA.1688.F32.TF32 R244, R236, R178, R244 ;  /* 0x000000b2ecf4723c */ /* 0x008fde00000810f4 */
[----:B------:R-:W-:-:S08]  /*9c8e0*/  NOP ;  /* 0x0000000000007918 */ /* 0x000fd00000000000 */
[----:B------:R-:W-:Y:S04]  /*9c8f0*/  STL.64 [R1+0x2fe0], R244 ;  /* 0x002fe0f401007387 */ /* 0x000fe80000100a00 */
[----:B------:R2:W-:Y:S04]  /*9c900*/  STL.64 [R1+0x2fe8], R246 ;  /* 0x002fe8f601007387 */ /* 0x0005e80000100a00 */
[----:B--2---:R-:W2:Y:S04]  /*9c910*/  LDL.LU.64 R246, [R1+0x6160] ;  /* 0x0061600001f67983 */ /* 0x004ea80000300a00 */
[----:B------:R-:W3:Y:S04]  /*9c920*/  LDL.LU.64 R244, [R1+0x6158] ;  /* 0x0061580001f47983 */ /* 0x000ee80000300a00 */
[----:B------:R-:W-:Y:S04]  /*9c930*/  STL.64 [R1+0x2fd0], R240 ;  /* 0x002fd0f001007387 */ /* 0x000fe80000100a00 */
[----:B------:R4:W-:Y:S04]  /*9c940*/  STL.64 [R1+0x2fd8], R242 ;  /* 0x002fd8f201007387 */ /* 0x0009e80000100a00 */
[----:B----4-:R-:W4:Y:S04]  /*9c950*/  LDL.LU.64 R242, [R1+0x6150] ;  /* 0x0061500001f27983 */ /* 0x010f280000300a00 */
[----:B------:R-:W4:Y:S04]  /*9c960*/  LDL.LU.64 R240, [R1+0x6148] ;  /* 0x0061480001f07983 */ /* 0x000f280000300a00 */
[----:B------:R-:W-:Y:S04]  /*9c970*/  STL.64 [R1+0x2fc0], R248 ;  /* 0x002fc0f801007387 */ /* 0x000fe80000100a00 */
[----:B------:R1:W-:Y:S04]  /*9c980*/  STL.64 [R1+0x2fc8], R250 ;  /* 0x002fc8fa01007387 */ /* 0x0003e80000100a00 */
[----:B-1----:R-:W2:Y:S04]  /*9c990*/  LDL.LU.64 R250, [R1+0x6140] ;  /* 0x0061400001fa7983 */ /* 0x002ea80000300a00 */
[----:B------:R-:W2:Y:S04]  /*9c9a0*/  LDL.LU.64 R248, [R1+0x6138] ;  /* 0x0061380001f87983 */ /* 0x000ea80000300a00 */
[----:B------:R-:W-:Y:S04]  /*9c9b0*/  STL.64 [R1+0x2fb0], R4 ;  /* 0x002fb00401007387 */ /* 0x000fe80000100a00 */
[----:B------:R1:W-:Y:S02]  /*9c9c0*/  STL.64 [R1+0x2fb8], R6 ;  /* 0x002fb80601007387 */ /* 0x0003e40000100a00 */
[----:B-1----:R-:W-:-:S15]  /*9c9d0*/  HMMA.1688.F32.TF32 R4, R236, R170, R104 ;  /* 0x000000aaec04723c */ /* 0x002fde0000081068 */
[----:B------:R-:W-:-:S08]  /*9c9e0*/  NOP ;  /* 0x0000000000007918 */ /* 0x000fd00000000000 */
[----:B------:R-:W-:Y:S04]  /*9c9f0*/  STL.64 [R1+0x2fa0], R4 ;  /* 0x002fa00401007387 */ /* 0x000fe80000100a00 */
[----:B------:R1:W-:Y:S02]  /*9ca00*/  STL.64 [R1+0x2fa8], R6 ;  /* 0x002fa80601007387 */ /* 0x0003e40000100a00 */
[C---:B-1----:R-:W-:Y:S02]  /*9ca10*/  HMMA.1688.F32.TF32 R4, R236.reuse, R158, R108 ;  /* 0x0000009eec04723c */ /* 0x042fe4000008106c */
[----:B------:R-:W-:Y:S04]  /*9ca20*/  STL.64 [R1+0x2f90], R96 ;  /* 0x002f906001007387 */ /* 0x000fe80000100a00 */
[----:B------:R1:W-:Y:S04]  /*9ca30*/  STL.64 [R1+0x2f98], R98 ;  /* 0x002f986201007387 */ /* 0x0003e80000100a00 */
[----:B------:R-:W-:Y:S04]  /*9ca40*/  STL.64 [R1+0x2f80], R100 ;  /* 0x002f806401007387 */ /* 0x000fe80000100a00 */
[----:B------:R-:W-:Y:S01]  /*9ca50*/  STL.64 [R1+0x2f88], R102 ;  /* 0x002f886601007387 */ /* 0x000fe20000100a00 */
[C---:B-1----:R-:W-:Y:S06]  /*9ca60*/  HMMA.1688.F32.TF32 R96, R236.reuse, R154, R84 ;  /* 0x0000009aec60723c */ /* 0x042fec0000081054 */
[C---:B------:R-:W-:Y:S02]  /*9ca70*/  HMMA.1688.F32.TF32 R84, R236.reuse, R150, R88 ;  /* 0x00000096ec54723c */ /* 0x040fe40000081058 */
[----:B------:R-:W-:Y:S04]  /*9ca80*/  STL.64 [R1+0x2f70], R4 ;  /* 0x002f700401007387 */ /* 0x000fe80000100a00 */
[----:B------:R1:W-:Y:S02]  /*9ca90*/  STL.64 [R1+0x2f78], R6 ;  /* 0x002f780601007387 */ /* 0x0003e40000100a00 */
[C---:B-1----:R-:W-:Y:S09]  /*9caa0*/  HMMA.1688.F32.TF32 R4, R236.reuse, R146, R92 ;  /* 0x00000092ec04723c */ /* 0x042ff2000008105c */
        /* <DEDUP_REMOVED lines=28> */
[----:B------:R-:W4:Y:S05]  /*9cc70*/  LDS R239, [R79+UR7+0x47080] ;  /* 0x047080074fef7984 */ /* 0x000f2a0008000800 */
        /* <DEDUP_REMOVED lines=23> */
[----:B--2---:R-:W-:Y:S01]  /*9cdf0*/  HMMA.1688.F32.TF32 R4, R232, R202, R248 ;  /* 0x000000cae804723c */ /* 0x004fe200000810f8 */
[----:B---3--:R-:W-:Y:S02]  /*9ce00*/  IMAD.MOV.U32 R20, RZ, RZ, R245 ;  /* 0x000000ffff147224 */ /* 0x008fe400078e00f5 */
[----:B------:R-:W2:Y:S01]  /*9ce10*/  LDL.LU R245, [R1+0x6130] ;  /* 0x0061300001f57983 */ /* 0x000ea20000300800 */
[----:B------:R-:W-:Y:S02]  /*9ce20*/  IMAD.MOV.U32 R21, RZ, RZ, R246 ;  /* 0x000000ffff157224 */ /* 0x000fe400078e00f6 */
[----:B----4-:R-:W-:Y:S02]  /*9ce30*/  IMAD.MOV.U32 R22, RZ, RZ, R243 ;  /* 0x000000ffff167224 */ /* 0x010fe400078e00f3 */
[----:B------:R-:W-:Y:S02]  /*9ce40*/  IMAD.MOV.U32 R23, RZ, RZ, R247 ;  /* 0x000000ffff177224 */ /* 0x000fe400078e00f7 */
[----:B------:R-:W-:-:S02]  /*9ce50*/  IMAD.MOV.U32 R28, RZ, RZ, R242 ;  /* 0x000000ffff1c7224 */ /* 0x000fc400078e00f2 */
[----:B------:R-:W-:Y:S01]  /*9ce60*/  IMAD.MOV.U32 R29, RZ, RZ, R244 ;  /* 0x000000ffff1d7224 */ /* 0x000fe200078e00f4 */
[----:B------:R-:W-:Y:S01]  /*9ce70*/  MOV R31, R241 ;  /* 0x000000f1001f7202 */ /* 0x000fe20000000f00 */
[----:B------:R-:W-:-:S09]  /*9ce80*/  IMAD.MOV.U32 R30, RZ, RZ, R240 ;  /* 0x000000ffff1e7224 */ /* 0x000fd200078e00f0 */
[----:B------:R-:W-:Y:S04]  /*9ce90*/  STL.64 [R1], R4 ;  /* 0x0000000401007387 */ /* 0x000fe80000100a00 */
[----:B------:R1:W-:Y:S04]  /*9cea0*/  STL.64 [R1+0x8], R6 ;  /* 0x0000080601007387 */ /* 0x0003e80000100a00 */
[----:B------:R-:W3:Y:S04]  /*9ceb0*/  LDL.LU R246, [R1+0x612c] ;  /* 0x00612c0001f67983 */ /* 0x000ee80000300800 */
[----:B------:R-:W4:Y:S04]  /*9cec0*/  LDL.LU R243, [R1+0x6128] ;  /* 0x0061280001f37983 */ /* 0x000f280000300800 */
[----:B------:R-:W4:Y:S04]  /*9ced0*/  LDL.LU R247, [R1+0x6124] ;  /* 0x0061240001f77983 */ /* 0x000f280000300800 */
[----:B------:R-:W4:Y:S04]  /*9cee0*/  LDL.LU R242, [R1+0x6120] ;  /* 0x0061200001f27983 */ /* 0x000f280000300800 */
[----:B------:R-:W4:Y:S04]  /*9cef0*/  LDL.LU R244, [R1+0x611c] ;  /* 0x00611c0001f47983 */ /* 0x000f280000300800 */
[----:B------:R-:W4:Y:S04]  /*9cf00*/  LDL.LU R240, [R1+0x6118] ;  /* 0x0061180001f07983 */ /* 0x000f280000300800 */
[----:B------:R-:W4:Y:S01]  /*9cf10*/  LDL.LU R241, [R1+0x6114] ;  /* 0x0061140001f17983 */ /* 0x000f220000300800 */
[----:B--2---:R-:W-:-:S02]  /*9cf20*/  IMAD.MOV.U32 R35, RZ, RZ, R245 ;  /* 0x000000ffff237224 */ /* 0x004fc400078e00f5 */
[----:B---3--:R-:W-:Y:S02]  /*9cf30*/  IMAD.MOV.U32 R34, RZ, RZ, R246 ;  /* 0x000000ffff227224 */ /* 0x008fe400078e00f6 */
[----:B----4-:R-:W-:Y:S02]  /*9cf40*/  IMAD.MOV.U32 R32, RZ, RZ, R243 ;  /* 0x000000ffff207224 */ /* 0x010fe400078e00f3 */
[----:B------:R-:W2:Y:S01]  /*9cf50*/  LDL.LU R243, [R1+0x6110] ;  /* 0x0061100001f37983 */ /* 0x000ea20000300800 */
[----:B------:R-:W-:-:S03]  /*9cf60*/  IMAD.MOV.U32 R33, RZ, RZ, R247 ;  /* 0x000000ffff217224 */ /* 0x000fc600078e00f7 */
[----:B------:R-:W3:Y:S04]  /*9cf70*/  LDL.LU R247, [R1+0x610c] ;  /* 0x00610c0001f77983 */ /* 0x000ee80000300800 */
[----:B------:R-:W4:Y:S01]  /*9cf80*/  LDL.LU R246, [R1+0x6108] ;  /* 0x0061080001f67983 */ /* 0x000f220000300800 */
[----:B------:R-:W-:Y:S01]  /*9cf90*/  MOV R39, R242 ;  /* 0x000000f200277202 */ /* 0x000fe20000000f00 */
[----:B------:R-:W-:Y:S02]  /*9cfa0*/  IMAD.MOV.U32 R38, RZ, RZ, R244 ;  /* 0x000000ffff267224 */ /* 0x000fe400078e00f4 */
[----:B------:R-:W2:Y:S01]  /*9cfb0*/  LDL.LU R245, [R1+0x6104] ;  /* 0x0061040001f57983 */ /* 0x000ea20000300800 */
[----:B------:R-:W-:-:S03]  /*9cfc0*/  IMAD.MOV.U32 R36, RZ, RZ, R240 ;  /* 0x000000ffff247224 */ /* 0x000fc600078e00f0 */
        /* <DEDUP_REMOVED lines=8> */
[----:B------:R-:W2:Y:S01]  /*9d050*/  LDL.LU R47, [R1+0xec] ;  /* 0x0000ec00012f7983 */ /* 0x000ea20000300800 */
[----:B---3--:R-:W-:-:S02]  /*9d060*/  IMAD.MOV.U32 R51, RZ, RZ, R240 ;  /* 0x000000ffff337224 */ /* 0x008fc400078e00f0 */
[----:B----4-:R-:W-:Y:S02]  /*9d070*/  IMAD.MOV.U32 R50, RZ, RZ, R241 ;  /* 0x000000ffff327224 */ /* 0x010fe400078e00f1 */
[----:B--2---:R-:W-:Y:S02]  /*9d080*/  IMAD.MOV.U32 R48, RZ, RZ, R244 ;  /* 0x000000ffff307224 */ /* 0x004fe400078e00f4 */
[----:B------:R-:W2:Y:S01]  /*9d090*/  LDL.LU R244, [R1+0x60f0] ;  /* 0x0060f00001f47983 */ /* 0x000ea20000300800 */
[----:B------:R-:W-:-:S03]  /*9d0a0*/  IMAD.MOV.U32 R49, RZ, RZ, R242 ;  /* 0x000000ffff317224 */ /* 0x000fc600078e00f2 */
        /* <DEDUP_REMOVED lines=57> */
[----:B------:R-:W-:Y:S02]  /*9d440*/  IMAD.MOV.U32 R42, RZ, RZ, R247 ;  /* 0x000000ffff2a7224 */ /* 0x000fe400078e00f7 */
[----:B------:R-:W-:Y:S01]  /*9d450*/  IMAD.MOV.U32 R43, RZ, RZ, R243 ;  /* 0x000000ffff2b7224 */ /* 0x000fe200078e00f3 */
[----:B--2---:R-:W-:Y:S01]  /*9d460*/  MOV R59, R244 ;  /* 0x000000f4003b7202 */ /* 0x004fe20000000f00 */
[----:B---3--:R-:W-:Y:S02]  /*9d470*/  IMAD.MOV.U32 R58, RZ, RZ, R242 ;  /* 0x000000ffff3a7224 */ /* 0x008fe400078e00f2 */
[----:B----4-:R-:W-:Y:S02]  /*9d480*/  IMAD.MOV.U32 R57, RZ, RZ, R241 ;  /* 0x000000ffff397224 */ /* 0x010fe400078e00f1 */
[----:B------:R-:W-:-:S02]  /*9d490*/  IMAD.MOV.U32 R56, RZ, RZ, R240 ;  /* 0x000000ffff387224 */ /* 0x000fc400078e00f0 */
        /* <DEDUP_REMOVED lines=15> */
[C---:B-1----:R-:W-:Y:S06]  /*9d590*/  HMMA.1688.F32.TF32 R4, R232.reuse, R190, R104 ;  /* 0x000000bee804723c */ /* 0x042fec0000081068 */
[C---:B------:R-:W-:Y:S06]  /*9d5a0*/  HMMA.1688.F32.TF32 R96, R232.reuse, R186, R96 ;  /* 0x000000bae860723c */ /* 0x040fec0000081060 */
[C---:B------:R-:W-:Y:S06]  /*9d5b0*/  HMMA.1688.F32.TF32 R72, R232.reuse, R166, R72 ;  /* 0x000000a6e848723c */ /* 0x040fec0000081048 */
[C---:B------:R-:W-:Y:S06]  /*9d5c0*/  HMMA.1688.F32.TF32 R60, R232.reuse, R154, R60 ;  /* 0x0000009ae83c723c */ /* 0x040fec000008103c */
[C---:B---3--:R-:W-:Y:S06]  /*9d5d0*/  HMMA.1688.F32.TF32 R248, R232.reuse, R198, R244 ;  /* 0x000000c6e8f8723c */ /* 0x048fec00000810f4 */
[----:B--2---:R-:W-:-:S15]  /*9d5e0*/  HMMA.1688.F32.TF32 R244, R232, R194, R240 ;  /* 0x000000c2e8f4723c */ /* 0x004fde00000810f0 */
[----:B------:R-:W-:-:S02]  /*9d5f0*/  NOP ;  /* 0x0000000000007918 */ /* 0x000fc40000000000 */
        /* <DEDUP_REMOVED lines=57> */
[----:B------:R1:W-:Y:S04]  /*9d990*/  STL.64 [R1+0xf0], R32 ;  /* 0x0000f02001007387 */ /* 0x0003e80000100a00 */
[----:B------:R2:W-:Y:S04]  /*9d9a0*/  STL.64 [R1+0xf8], R34 ;  /* 0x0000f82201007387 */ /* 0x0005e80000100a00 */
[----:B------:R-:W3:Y:S04]  /*9d9b0*/  LDL.LU R24, [R1+0xd90] ;  /* 0x000d900001187983 */ /* 0x000ee80000300800 */
[----:B------:R4:W-:Y:S04]  /*9d9c0*/  STL.64 [R1+0xe0], R28 ;  /* 0x0000e01c01007387 */ /* 0x0009e80000100a00 */
[----:B------:R4:W-:Y:S04]  /*9d9d0*/  STL.64 [R1+0xe8], R30 ;  /* 0x0000e81e01007387 */ /* 0x0009e80000100a00 */
[----:B------:R-:W-:Y:S04]  /*9d9e0*/  LDS R232, [R19+UR7+0x46080] ;  /* 0x0460800713e87984 */ /* 0x000fe80008000800 */
[----:B------:R-:W-:Y:S04]  /*9d9f0*/  STL.64 [R1+0xd0], R4 ;  /* 0x0000d00401007387 */ /* 0x000fe80000100a00 */
[----:B------:R-:W-:Y:S04]  /*9da00*/  STL.64 [R1+0xd8], R6 ;  /* 0x0000d80601007387 */ /* 0x000fe80000100a00 */
        /* <DEDUP_REMOVED lines=57> */
[----:B--2---:R-:W2:Y:S04]  /*9dda0*/  LDL.LU R34, [R1+0xdb8] ;  /* 0x000db80001227983 */ /* 0x004ea80000300800 */
        /* <DEDUP_REMOVED lines=9> */
[----:B------:R-:W-:Y:S04]  /*9de40*/  LDS R234, [R19+UR7+0x47080] ;  /* 0x0470800713ea7984 */ /* 0x000fe80008000800 */
[----:B------:R1:W-:Y:S04]  /*9de50*/  STL [R1+0x60c0], R19 ;  /* 0x0060c01301007387 */ /* 0x0003e80000100800 */
[----:B------:R-:W-:Y:S04]  /*9de60*/  LDS R233, [R78+UR7+0x46080] ;  /* 0x046080074ee97984 */ /* 0x000fe80008000800 */
[----:B------:R-:W4:Y:S01]  /*9de70*/  LDS R235, [R78+UR7+0x47080] ;  /* 0x047080074eeb7984 */ /* 0x000f220008000800 */
[C---:B---3--:R-:W-:Y:S06]  /*9de80*/  HMMA.1688.F32.TF32 R52, R236.reuse, R198, R52 ;  /* 0x000000c6ec34723c */ /* 0x048fec0000081034 */
[C---:B-1----:R-:W-:Y:S06]  /*9de90*/  HMMA.1688.F32.TF32 R16, R236.reuse, R230, R88 ;  /* 0x000000e6ec10723c */ /* 0x042fec0000081058 */
[C---:B------:R-:W-:Y:S06]  /*9dea0*/  HMMA.1688.F32.TF32 R4, R236.reuse, R226, R92 ;  /* 0x000000e2ec04723c */ /* 0x040fec000008105c */
[C---:B------:R-:W-:Y:S11]  /*9deb0*/  HMMA.1688.F32.TF32 R80, R236.reuse, R222, R80 ;  /* 0x000000deec50723c */ /* 0x040ff60000081050 */
[----:B------:R-:W-:Y:S04]  /*9dec0*/  STL.64 [R1+0x2de0], R16 ;  /* 0x002de01001007387 */ /* 0x000fe80000100a00 */
[----:B------:R1:W-:Y:S02]  /*9ded0*/  STL.64 [R1+0x2de8], R18 ;  /* 0x002de81201007387 */ /* 0x0003e40000100a00 */
[C---:B-1----:R-:W-:Y:S02]  /*9dee0*/  HMMA.1688.F32.TF32 R16, R236.reuse, R218, R72 ;  /* 0x000000daec10723c */ /* 0x042fe40000081048 */
[----:B------:R-:W-:Y:S04]  /*9def0*/  STL.64 [R1+0x2dd0], R4 ;  /* 0x002dd00401007387 */ /* 0x000fe80000100a00 */
[----:B------:R1:W-:Y:S02]  /*9df00*/  STL.64 [R1+0x2dd8], R6 ;  /* 0x002dd80601007387 */ /* 0x0003e40000100a00 */
[C---:B-1----:R-:W-:Y:S02]  /*9df10*/  HMMA.1688.F32.TF32 R4, R236.reuse, R214, R68 ;  /* 0x000000d6ec04723c */ /* 0x042fe40000081044 */
[----:B------:R-:W-:Y:S04]  /*9df20*/  STL.64 [R1+0x2dc0], R80 ;  /* 0x002dc05001007387 */ /* 0x000fe80000100a00 */
[----:B------:R-:W-:Y:S01]  /*9df30*/  STL.64 [R1+0x2dc8], R82 ;  /* 0x002dc85201007387 */ /* 0x000fe20000100a00 */
[C---:B------:R-:W-:Y:S08]  /*9df40*/  HMMA.1688.F32.TF32 R64, R236.reuse, R210, R64 ;  /* 0x000000d2ec40723c */ /* 0x040ff00000081040 */
[----:B------:R-:W-:Y:S04]  /*9df50*/  STL.64 [R1+0x2db0], R16 ;  /* 0x002db01001007387 */ /* 0x000fe80000100a00 */
[----:B------:R1:W-:Y:S04]  /*9df60*/  STL.64 [R1+0x2db8], R18 ;  /* 0x002db81201007387 */ /* 0x0003e80000100a00 */
[----:B------:R-:W-:Y:S01]  /*9df70*/  STL.64 [R1+0x2da0], R4 ;  /* 0x002da00401007387 */ /* 0x000fe20000100a00 */
[C---:B-1----:R-:W-:Y:S03]  /*9df80*/  HMMA.1688.F32.TF32 R16, R236.reuse, R206, R60 ;  /* 0x000000ceec10723c */ /* 0x042fe6000008103c */
[----:B------:R1:W-:Y:S03]  /*9df90*/  STL.64 [R1+0x2da8], R6 ;  /* 0x002da80601007387 */ /* 0x0003e60000100a00 */
[----:B-1----:R-:W-:Y:S01]  /*9dfa0*/  HMMA.1688.F32.TF32 R4, R236, R202, R56 ;  /* 0x000000caec04723c */ /* 0x002fe20000081038 */
[----:B------:R-:W-:Y:S04]  /*9dfb0*/  STL.64 [R1+0x2d90], R64 ;  /* 0x002d904001007387 */ /* 0x000fe80000100a00 */
[----:B------:R-:W-:-:S12]  /*9dfc0*/  STL.64 [R1+0x2d98], R66 ;  /* 0x002d984201007387 */ /* 0x000fd80000100a00 */
        /* <DEDUP_REMOVED lines=9> */
[----:B------:R-:W-:Y:S04]  /*9e060*/  STL.64 [R1+0x2d58], R18 ;  /* 0x002d581201007387 */ /* 0x000fe80000100a00 */
[----:B------:R1:W-:Y:S01]  /*9e070*/  STL.64 [R1+0x2d48], R6 ;  /* 0x002d480601007387 */ /* 0x0003e20000100a00 */
[----:B------:R-:W-:Y:S02]  /*9e080*/  IMAD.MOV.U32 R140, RZ, RZ, R4 ;  /* 0x000000ffff8c7224 */ /* 0x000fe400078e0004 */
[----:B------:R-:W-:-:S02]  /*9e090*/  IMAD.MOV.U32 R141, RZ, RZ, R5 ;  /* 0x000000ffff8d7224 */ /* 0x000fc400078e0005 */
[----:B-1----:R-:W-:-:S15]  /*9e0a0*/  HMMA.1688.F32.TF32 R4, R236, R186, R40 ;  /* 0x000000baec04723c */ /* 0x002fde0000081028 */
[----:B------:R-:W-:-:S08]  /*9e0b0*/  NOP ;  /* 0x0000000000007918 */ /* 0x000fd00000000000 */
[----:B------:R1:W-:Y:S01]  /*9e0c0*/  STL.64 [R1+0x2d38], R6 ;  /* 0x002d380601007387 */ /* 0x0003e20000100a00 */
[----:B------:R-:W-:Y:S01]  /*9e0d0*/  IMAD.MOV.U32 R144, RZ, RZ, R4 ;  /* 0x000000ffff907224 */ /* 0x000fe200078e0004 */
[----:B------:R-:W-:Y:S02]  /*9e0e0*/  MOV R145, R5 ;  /* 0x0000000500917202 */ /* 0x000fe40000000f00 */
[----:B-1----:R-:W-:-:S15]  /*9e0f0*/  HMMA.1688.F32.TF32 R4, R236, R182, R36 ;  /* 0x000000b6ec04723c */ /* 0x002fde0000081024 */
[----:B------:R-:W-:-:S08]  /*9e100*/  NOP ;  /* 0x0000000000007918 */ /* 0x000fd00000000000 */
[----:B------:R2:W-:Y:S01]  /*9e110*/  STL.64 [R1+0x2d28], R6 ;  /* 0x002d280601007387 */ /* 0x0005e20000100a00 */
[----:B------:R-:W-:Y:S02]  /*9e120*/  IMAD.MOV.U32 R152, RZ, RZ, R4 ;  /* 0x000000ffff987224 */ /* 0x000fe400078e0004 */
[----:B------:R-:W-:Y:S02]  /*9e130*/  IMAD.MOV.U32 R153, RZ, RZ, R5 ;  /* 0x000000ffff997224 */ /* 0x000fe400078e0005 */
[C---:B--2---:R-:W-:Y:S06]  /*9e140*/  HMMA.1688.F32.TF32 R4, R236.reuse, R178, R32 ;  /* 0x000000b2ec04723c */ /* 0x044fec0000081020 */
[----:B----4-:R-:W-:-:S15]  /*9e150*/  HMMA.1688.F32.TF32 R16, R236, R174, R28 ;  /* 0x000000aeec10723c */ /* 0x010fde000008101c */
[----:B------:R-:W-:-:S02]  /*9e160*/  NOP ;  /* 0x0000000000007918 */ /* 0x000fc40000000000 */
[----:B------:R1:W-:Y:S01]  /*9e170*/  STL.64 [R1+0x2d18], R6 ;  /* 0x002d180601007387 */ /* 0x0003e20000100a00 */
[----:B------:R-:W-:Y:S02]  /*9e180*/  IMAD.MOV.U32 R156, RZ, RZ, R4 ;  /* 0x000000ffff9c7224 */ /* 0x000fe400078e0004 */
[----:B------:R-:W-:Y:S02]  /*9e190*/  IMAD.MOV.U32 R157, RZ, RZ, R5 ;  /* 0x000000ffff9d7224 */ /* 0x000fe400078e0005 */
[----:B-1----:R-:W-:Y:S01]  /*9e1a0*/  HMMA.1688.F32.TF32 R4, R236, R14, R24 ;  /* 0x0000000eec04723c */ /* 0x002fe20000081018 */
[----:B------:R-:W-:Y:S04]  /*9e1b0*/  STL.64 [R1+0x2d00], R16 ;  /* 0x002d001001007387 */ /* 0x000fe80000100a00 */
[----:B------:R-:W-:-:S15]  /*9e1c0*/  STL.64 [R1+0x2d08], R18 ;  /* 0x002d081201007387 */ /* 0x000fde0000100a00 */
[----:B------:R-:W-:-:S03]  /*9e1d0*/  NOP ;  /* 0x0000000000007918 */ /* 0x000fc60000000000 */
[----:B------:R1:W-:Y:S04]  /*9e1e0*/  STL.64 [R1+0x2cf8], R6 ;  /* 0x002cf80601007387 */ /* 0x0003e80000100a00 */
        /* <DEDUP_REMOVED lines=46> */
[----:B-1----:R-:W-:Y:S01]  /*9e4d0*/  HMMA.1688.F32.TF32 R4, R236, R10, R20 ;  /* 0x0000000aec04723c */ /* 0x002fe20000081014 */
        /* <DEDUP_REMOVED lines=8> */
[C---:B--2---:R-:W-:Y:S06]  /*9e560*/  HMMA.1688.F32.TF32 R4, R236.reuse, R170, R64 ;  /* 0x000000aaec04723c */ /* 0x044fec0000081040 */
[----:B---3--:R-:W-:-:S15]  /*9e570*/  HMMA.1688.F32.TF32 R16, R236, R166, R60 ;  /* 0x000000a6ec10723c */ /* 0x008fde000008103c */
[----:B------:R-:W-:-:S02]  /*9e580*/  NOP ;  /* 0x0000000000007918 */ /* 0x000fc40000000000 */
[----:B------:R4:W-:Y:S01]  /*9e590*/  STL.64 [R1+0x2cd8], R6 ;  /* 0x002cd80601007387 */ /* 0x0009e20000100a00 */
[----:B------:R-:W-:Y:S02]  /*9e5a0*/  IMAD.MOV.U32 R168, RZ, RZ, R4 ;  /* 0x000000ffffa87224 */ /* 0x000fe400078e0004 */
[----:B------:R-:W-:Y:S02]  /*9e5b0*/  IMAD.MOV.U32 R169, RZ, RZ, R5 ;  /* 0x000000ffffa97224 */ /* 0x000fe400078e0005 */
[C---:B----4-:R-:W-:Y:S01]  /*9e5c0*/  HMMA.1688.F32.TF32 R4, R236.reuse, R162, R56 ;  /* 0x000000a2ec04723c */ /* 0x050fe20000081038 */
[----:B------:R-:W-:Y:S04]  /*9e5d0*/  STL.64 [R1+0x2cc0], R16 ;  /* 0x002cc01001007387 */ /* 0x000fe80000100a00 */
[----:B------:R1:W-:Y:S02]  /*9e5e0*/  STL.64 [R1+0x2cc8], R18 ;  /* 0x002cc81201007387 */ /* 0x0003e40000100a00 */
[----:B-1----:R-:W-:-:S15]  /*9e5f0*/  HMMA.1688.F32.TF32 R16, R236, R158, R52 ;  /* 0x0000009eec10723c */ /* 0x002fde0000081034 */
[----:B------:R-:W-:-:S01]  /*9e600*/  NOP ;  /* 0x0000000000007918 */ /* 0x000fc20000000000 */
[----:B------:R1:W-:Y:S01]  /*9e610*/  STL.64 [R1+0x2cb8], R6 ;  /* 0x002cb80601007387 */ /* 0x0003e20000100a00 */
[----:B------:R-:W-:Y:S02]  /*9e620*/  IMAD.MOV.U32 R176, RZ, RZ, R4 ;  /* 0x000000ffffb07224 */ /* 0x000fe400078e0004 */
[----:B------:R-:W-:Y:S02]  /*9e630*/  IMAD.MOV.U32 R177, RZ, RZ, R5 ;  /* 0x000000ffffb17224 */ /* 0x000fe400078e0005 */
[----:B-1----:R-:W-:Y:S02]  /*9e640*/  HMMA.1688.F32.TF32 R4, R236, R154, R48 ;  /* 0x0000009aec04723c */ /* 0x002fe40000081030 */
[----:B------:R-:W-:Y:S04]  /*9e650*/  STL.64 [R1+0x2ca0], R16 ;  /* 0x002ca01001007387 */ /* 0x000fe80000100a00 */
[----:B------:R-:W-:-:S15]  /*9e660*/  STL.64 [R1+0x2ca8], R18 ;  /* 0x002ca81201007387 */ /* 0x000fde0000100a00 */
[----:B------:R-:W-:-:S02]  /*9e670*/  NOP ;  /* 0x0000000000007918 */ /* 0x000fc40000000000 */
[----:B------:R1:W-:Y:S01]  /*9e680*/  STL.64 [R1+0x2c98], R6 ;  /* 0x002c980601007387 */ /* 0x0003e20000100a00 */
[----:B------:R-:W-:Y:S01]  /*9e690*/  IMAD.MOV.U32 R184, RZ, RZ, R4 ;  /* 0x000000ffffb87224 */ /* 0x000fe200078e0004 */
[----:B------:R-:W-:Y:S02]  /*9e6a0*/  MOV R185, R5 ;  /* 0x0000000500b97202 */ /* 0x000fe40000000f00 */
[C---:B-1----:R-:W-:Y:S06]  /*9e6b0*/  HMMA.1688.F32.TF32 R4, R236.reuse, R150, R44 ;  /* 0x00000096ec04723c */ /* 0x042fec000008102c */
[----:B------:R-:W-:-:S15]  /*9e6c0*/  HMMA.1688.F32.TF32 R16, R236, R146, R40 ;  /* 0x00000092ec10723c */ /* 0x000fde0000081028 */
[----:B------:R-:W-:-:S03]  /*9e6d0*/  NOP ;  /* 0x0000000000007918 */ /* 0x000fc60000000000 */
[----:B------:R-:W-:Y:S02]  /*9e6e0*/  IMAD.MOV.U32 R188, RZ, RZ, R4 ;  /* 0x000000ffffbc7224 */ /* 0x000fe400078e0004 */
[----:B------:R-:W-:Y:S02]  /*9e6f0*/  IMAD.MOV.U32 R189, RZ, RZ, R5 ;  /* 0x000000ffffbd7224 */ /* 0x000fe400078e0005 */
        /* <DEDUP_REMOVED lines=19> */
[----:B-1----:R-:W-:-:S15]  /*9e830*/  HMMA.1688.F32.TF32 R4, R236, R130, R24 ;  /* 0x00000082ec04723c */ /* 0x002fde0000081018 */
[----:B------:R-:W-:-:S09]  /*9e840*/  NOP ;  /* 0x0000000000007918 */ /* 0x000fd20000000000 */
[----:B------:R-:W-:Y:S02]  /*9e850*/  IMAD.MOV.U32 R208, RZ, RZ, R4 ;  /* 0x000000ffffd07224 */ /* 0x000fe400078e0004 */
[----:B------:R-:W-:Y:S02]  /*9e860*/  IMAD.MOV.U32 R209, RZ, RZ, R5 ;  /* 0x000000ffffd17224 */ /* 0x000fe400078e0005 */
[----:B------:R-:W-:Y:S02]  /*9e870*/  IMAD.MOV.U32 R193, RZ, RZ, R6 ;  /* 0x000000ffffc17224 */ /* 0x000fe400078e0006 */
[----:B------:R-:W-:Y:S02]  /*9e880*/  IMAD.MOV.U32 R192, RZ, RZ, R7 ;  /* 0x000000ffffc07224 */ /* 0x000fe400078e0007 */
[----:B------:R-:W-:Y:S01]  /*9e890*/  HMMA.1688.F32.TF32 R4, R236, R126, R20 ;  /* 0x0000007eec04723c */ /* 0x000fe20000081014 */
[----:B------:R-:W2:-:S15]  /*9e8a0*/  LDL.LU R20, [R1+0xc30] ;  /* 0x000c300001147983 */ /* 0x000e9e0000300800 */
[----:B------:R-:W-:-:S07]  /*9e8b0*/  NOP ;  /* 0x0000000000007918 */ /* 0x000fce0000000000 */
        /* <DEDUP_REMOVED lines=81> */
[----:B-1----:R-:W-:-:S15]  /*9edd0*/  HMMA.1688.F32.TF32 R4, R236, R122, R100 ;  /* 0x0000007aec04723c */ /* 0x002fde0000081064 */
[----:B------:R-:W-:-:S08]  /*9ede0*/  NOP ;  /* 0x0000000000007918 */ /* 0x000fd00000000000 */
[----:B------:R4:W-:Y:S01]  /*9edf0*/  STL.64 [R1+0x2c18], R6 ;  /* 0x002c180601007387 */ /* 0x0009e20000100a00 */
[----:B------:R-:W-:Y:S01]  /*9ee00*/  IMAD.MOV.U32 R216, RZ, RZ, R4 ;  /* 0x000000ffffd87224 */ /* 0x000fe200078e0004 */
[----:B------:R-:W-:Y:S02]  /*9ee10*/  MOV R217, R5 ;  /* 0x0000000500d97202 */ /* 0x000fe40000000f00 */
[C---:B----4-:R-:W-:Y:S06]  /*9ee20*/  HMMA.1688.F32.TF32 R4, R236.reuse, R118, R108 ;  /* 0x00000076ec04723c */ /* 0x050fec000008106c */
[----:B--2---:R-:W-:Y:S01]  /*9ee30*/  HMMA.1688.F32.TF32 R16, R236, R114, R84 ;  /* 0x00000072ec10723c */ /* 0x004fe20000081054 */
[----:B------:R-:W-:Y:S04]  /*9ee40*/  LDS R236, [R0+UR7+0x46100] ;  /* 0x0461000700ec7984 */ /* 0x000fe80008000800 */
[----:B------:R-:W-:-:S12]  /*9ee50*/  LDS R238, [R0+UR7+0x47100] ;  /* 0x0471000700ee7984 */ /* 0x000fd80008000800 */
[----:B------:R3:W-:Y:S01]  /*9ee60*/  STL.64 [R1+0x2c08], R6 ;  /* 0x002c080601007387 */ /* 0x0007e20000100a00 */
[----:B------:R-:W-:Y:S02]  /*9ee70*/  IMAD.MOV.U32 R220, RZ, RZ, R4 ;  /* 0x000000ffffdc7224 */ /* 0x000fe400078e0004 */
[----:B------:R-:W-:Y:S01]  /*9ee80*/  IMAD.MOV.U32 R221, RZ, RZ, R5 ;  /* 0x000000ffffdd7224 */ /* 0x000fe200078e0005 */
[C---:B------:R-:W-:Y:S01]  /*9ee90*/  HMMA.1688.F32.TF32 R68, R232.reuse, R214, R68 ;  /* 0x000000d6e844723c */ /* 0x040fe20000081044 */
[----:B------:R-:W-:Y:S04]  /*9eea0*/  LDS R237, [R79+UR7+0x46100] ;  /* 0x046100074fed7984 */ /* 0x000fe80008000800 */
[----:B------:R-:W1:Y:S01]  /*9eeb0*/  LDS R239, [R79+UR7+0x47100] ;  /* 0x047100074fef7984 */ /* 0x000e620008000800 */
[C---:B---3--:R-:W-:Y:S03]  /*9eec0*/  HMMA.1688.F32.TF32 R4, R232.reuse, R230, R88 ;  /* 0x000000e6e804723c */ /* 0x048fe60000081058 */
[----:B------:R-:W-:Y:S04]  /*9eed0*/  STL.64 [R1+0x29a0], R16 ;  /* 0x0029a01001007387 */ /* 0x000fe80000100a00 */
[----:B------:R2:W-:Y:S01]  /*9eee0*/  STL.64 [R1+0x29a8], R18 ;  /* 0x0029a81201007387 */ /* 0x0005e20000100a00 */
[C---:B------:R-:W-:Y:S06]  /*9eef0*/  HMMA.1688.F32.TF32 R84, R232.reuse, R226, R92 ;  /* 0x000000e2e854723c */ /* 0x040fec000008105c */
[----:B--2---:R-:W-:Y:S10]  /*9ef00*/  HMMA.1688.F32.TF32 R16, R232, R222, R80 ;  /* 0x000000dee810723c */ /* 0x004ff40000081050 */
[----:B------:R-:W-:-:S02]  /*9ef10*/  IMAD.MOV.U32 R228, RZ, RZ, R4 ;  /* 0x000000ffffe47224 */ /* 0x000fc400078e0004 */
[----:B------:R-:W-:Y:S02]  /*9ef20*/  IMAD.MOV.U32 R229, RZ, RZ, R5 ;  /* 0x000000ffffe57224 */ /* 0x000fe400078e0005 */
[----:B------:R-:W-:Y:S02]  /*9ef30*/  IMAD.MOV.U32 R213, RZ, RZ, R6 ;  /* 0x000000ffffd57224 */ /* 0x000fe400078e0006 */
[----:B------:R-:W-:Y:S02]  /*9ef40*/  IMAD.MOV.U32 R212, RZ, RZ, R7 ;  /* 0x000000ffffd47224 */ /* 0x000fe400078e0007 */
[C---:B------:R-:W-:Y:S01]  /*9ef50*/  HMMA.1688.F32.TF32 R4, R232.reuse, R218, R72 ;  /* 0x000000dae804723c */ /* 0x040fe20000081048 */
[----:B------:R-:W-:Y:S04]  /*9ef60*/  STL.64 [R1+0x1070], R84 ;  /* 0x0010705401007387 */ /* 0x000fe80000100a00 */
[----:B------:R-:W-:Y:S04]  /*9ef70*/  STL.64 [R1+0x1078], R86 ;  /* 0x0010785601007387 */ /* 0x000fe80000100a00 */
[----:B------:R-:W-:Y:S04]  /*9ef80*/  STL.64 [R1+0x2980], R16 ;  /* 0x0029801001007387 */ /* 0x000fe80000100a00 */
[----:B------:R2:W-:Y:S10]  /*9ef90*/  STL.64 [R1+0x2988], R18 ;  /* 0x0029881201007387 */ /* 0x0005f40000100a00 */
[----:B------:R-:W-:Y:S01]  /*9efa0*/  STL.64 [R1+0x2970], R4 ;  /* 0x0029700401007387 */ /* 0x000fe20000100a00 */
[C---:B--2---:R-:W-:Y:S03]  /*9efb0*/  HMMA.1688.F32.TF32 R16, R232.reuse, R210, R64 ;  /* 0x000000d2e810723c */ /* 0x044fe60000081040 */
[----:B------:R2:W-:Y:S03]  /*9efc0*/  STL.64 [R1+0x2978], R6 ;  /* 0x0029780601007387 */ /* 0x0005e60000100a00 */
[C---:B--2---:R-:W-:Y:S01]  /*9efd0*/  HMMA.1688.F32.TF32 R4, R232.reuse, R206, R60 ;  /* 0x000000cee804723c */ /* 0x044fe2000008103c */
[----:B------:R-:W-:Y:S04]  /*9efe0*/  STL.64 [R1+0x2960], R68 ;  /* 0x0029604401007387 */ /* 0x000fe80000100a00 */
[----:B------:R-:W-:Y:S01]  /*9eff0*/  STL.64 [R1+0x2968], R70 ;  /* 0x0029684601007387 */ /* 0x000fe20000100a00 */
[C---:B------:R-:W-:Y:S11]  /*9f000*/  HMMA.1688.F32.TF32 R56, R232.reuse, R202, R56 ;  /* 0x000000cae838723c */ /* 0x040ff60000081038 */
[----:B------:R-:W-:Y:S04]  /*9f010*/  STL.64 [R1+0x2950], R16 ;  /* 0x0029501001007387 */ /* 0x000fe80000100a00 */
[----:B------:R2:W-:Y:S04]  /*9f020*/  STL.64 [R1+0x2958], R18 ;  /* 0x0029581201007387 */ /* 0x0005e80000100a00 */
[----:B------:R-:W-:Y:S01]  /*9f030*/  STL.64 [R1+0x2940], R4 ;  /* 0x0029400401007387 */ /* 0x000fe20000100a00 */
[C---:B--2---:R-:W-:Y:S03]  /*9f040*/  HMMA.1688.F32.TF32 R16, R232.reuse, R198, R52 ;  /* 0x000000c6e810723c */ /* 0x044fe60000081034 */
[----:B------:R2:W-:Y:S03]  /*9f050*/  STL.64 [R1+0x2948], R6 ;  /* 0x0029480601007387 */ /* 0x0005e60000100a00 */
[----:B--2---:R-:W-:Y:S01]  /*9f060*/  HMMA.1688.F32.TF32 R4, R232, R194, R48 ;  /* 0x000000c2e804723c */ /* 0x004fe20000081030 */
[----:B------:R-:W-:Y:S04]  /*9f070*/  STL.64 [R1+0x2930], R56 ;  /* 0x0029303801007387 */ /* 0x000fe80000100a00 */
[----:B------:R-:W-:-:S12]  /*9f080*/  STL.64 [R1+0x2938], R58 ;  /* 0x0029383a01007387 */ /* 0x000fd80000100a00 */
[----:B------:R-:W-:Y:S04]  /*9f090*/  STL.64 [R1+0x2920], R16 ;  /* 0x0029201001007387 */ /* 0x000fe80000100a00 */
[----:B------:R-:W-:Y:S04]  /*9f0a0*/  STL.64 [R1+0x2928], R18 ;  /* 0x0029281201007387 */ /* 0x000fe80000100a00 */
[----:B------:R-:W-:Y:S04]  /*9f0b0*/  STL.64 [R1+0x2910], R4 ;  /* 0x0029100401007387 */ /* 0x000fe80000100a00 */
[----:B------:R2:W-:Y:S02]  /*9f0c0*/  STL.64 [R1+0x2918], R6 ;  /* 0x0029180601007387 */ /* 0x0005e40000100a00 */
[C---:B--2---:R-:W-:Y:S06]  /*9f0d0*/  HMMA.1688.F32.TF32 R4, R232.reuse, R190, R44 ;  /* 0x000000bee804723c */ /* 0x044fec000008102c */
        /* <DEDUP_REMOVED lines=140> */
[----:B------:R-:W-:Y:S04]  /*9f9a0*/  STL.64 [R1+0x2b60], R240 ;  /* 0x002b60f001007387 */ /* 0x000fe80000100a00 */
[----:B------:R3:W-:Y:S01]  /*9f9b0*/  STL.64 [R1+0x2b68], R242 ;  /* 0x002b68f201007387 */ /* 0x0007e20000100a00 */
[C---:B-1----:R-:W-:Y:S06]  /*9f9c0*/  HMMA.1688.F32.TF32 R244, R232.reuse, R158, R248 ;  /* 0x0000009ee8f4723c */ /* 0x042fec00000810f8 */
[C---:B---3--:R-:W-:Y:S06]  /*9f9d0*/  HMMA.1688.F32.TF32 R240, R232.reuse, R154, R4 ;  /* 0x0000009ae8f0723c */ /* 0x048fec0000081004 */
[C---:B------:R-:W-:Y:S06]  /*9f9e0*/  HMMA.1688.F32.TF32 R4, R232.reuse, R150, R104 ;  /* 0x00000096e804723c */ /* 0x040fec0000081068 */
[C---:B------:R-:W-:Y:S05]  /*9f9f0*/  HMMA.1688.F32.TF32 R96, R232.reuse, R146, R96 ;  /* 0x00000092e860723c */ /* 0x040fea0000081060 */
        /* <DEDUP_REMOVED lines=59> */
[----:B------:R1:W-:Y:S04]  /*9fdb0*/  STL.64 [R1+0x2a28], R6 ;  /* 0x002a280601007387 */ /* 0x0003e80000100a00 */
[----:B--2---:R-:W-:Y:S04]  /*9fdc0*/  LDS R232, [R19+UR7+0x46100] ;  /* 0x0461000713e87984 */ /* 0x004fe80008000800 */
[----:B------:R-:W2:Y:S01]  /*9fdd0*/  LDS R234, [R19+UR7+0x47100] ;  /* 0x0471000713ea7984 */ /* 0x000ea20008000800 */
[C---:B-1----:R-:W-:Y:S03]  /*9fde0*/  HMMA.1688.F32.TF32 R4, R236.reuse, R186, R20 ;  /* 0x000000baec04723c */ /* 0x042fe60000081014 */
[----:B------:R-:W-:Y:S04]  /*9fdf0*/  STL.64 [R1+0x2a10], R28 ;  /* 0x002a101c01007387 */ /* 0x000fe80000100a00 */
[----:B------:R-:W-:Y:S04]  /*9fe00*/  STL.64 [R1+0x2a18], R30 ;  /* 0x002a181e01007387 */ /* 0x000fe80000100a00 */
[----:B------:R-:W3:Y:S04]  /*9fe10*/  LDL.LU R32, [R1+0x2a0] ;  /* 0x0002a00001207983 */ /* 0x000ee80000300800 */
[----:B------:R-:W-:Y:S04]  /*9fe20*/  STL.64 [R1+0x2a00], R24 ;  /* 0x002a001801007387 */ /* 0x000fe80000100a00 */
[----:B------:R-:W-:Y:S04]  /*9fe30*/  STL.64 [R1+0x2a08], R26 ;  /* 0x002a081a01007387 */ /* 0x000fe80000100a00 */
[----:B------:R1:W-:Y:S04]  /*9fe40*/  STL.64 [R1+0x29f0], R4 ;  /* 0x0029f00401007387 */ /* 0x0003e80000100a00 */
[----:B------:R4:W-:Y:S04]  /*9fe50*/  STL.64 [R1+0x29f8], R6 ;  /* 0x0029f80601007387 */ /* 0x0009e80000100a00 */
        /* <DEDUP_REMOVED lines=99> */
[C---:B---3--:R-:W-:Y:S06]  /*a0490*/  HMMA.1688.F32.TF32 R64, R236.reuse, R138, R64 ;  /* 0x0000008aec40723c */ /* 0x048fec0000081040 */
[C---:B--2---:R-:W-:Y:S06]  /*a04a0*/  HMMA.1688.F32.TF32 R72, R236.reuse, R146, R72 ;  /* 0x00000092ec48723c */ /* 0x044fec0000081048 */
[C---:B------:R-:W-:Y:S06]  /*a04b0*/  HMMA.1688.F32.TF32 R100, R236.reuse, R170, R100 ;  /* 0x000000aaec64723c */ /* 0x040fec0000081064 */
[C---:B------:R-:W-:Y:S06]  /*a04c0*/  HMMA.1688.F32.TF32 R96, R236.reuse, R10, R96 ;  /* 0x0000000aec60723c */ /* 0x040fec0000081060 */
[C---:B------:R-:W-:Y:S06]  /*a04d0*/  HMMA.1688.F32.TF32 R240, R236.reuse, R182, R240 ;  /* 0x000000b6ecf0723c */ /* 0x040fec00000810f0 */
[----:B------:R-:W-:-:S15]  /*a04e0*/  HMMA.1688.F32.TF32 R244, R236, R178, R248 ;  /* 0x000000b2ecf4723c */ /* 0x000fde00000810f8 */
[----:B------:R-:W-:-:S02]  /*a04f0*/  NOP ;  /* 0x0000000000007918 */ /* 0x000fc40000000000 */
[----:B------:R-:W-:Y:S04]  /*a0500*/  STL.64 [R1+0x29e0], R240 ;  /* 0x0029e0f001007387 */ /* 0x000fe80000100a00 */
[----:B------:R4:W-:Y:S02]  /*a0510*/  STL.64 [R1+0x29e8], R242 ;  /* 0x0029e8f201007387 */ /* 0x0009e40000100a00 */
[C---:B----4-:R-:W-:Y:S06]  /*a0520*/  HMMA.1688.F32.TF32 R240, R236.reuse, R174, R4 ;  /* 0x000000aeecf0723c */ /* 0x050fec0000081004 */
[----:B------:R-:W-:Y:S01]  /*a0530*/  HMMA.1688.F32.TF32 R4, R236, R14, R104 ;  /* 0x0000000eec04723c */ /* 0x000fe20000081068 */
[----:B------:R-:W-:Y:S04]  /*a0540*/  STL.64 [R1+0x29d0], R244 ;  /* 0x0029d0f401007387 */ /* 0x000fe80000100a00 */
[----:B------:R-:W-:-:S12]  /*a0550*/  STL.64 [R1+0x29d8], R246 ;  /* 0x0029d8f601007387 */ /* 0x000fd80000100a00 */
        /* <DEDUP_REMOVED lines=15> */
[----:B------:R-:W-:Y:S01]  /*a0650*/  STL.64 [R1+0x28b8], R98 ;  /* 0x0028b86201007387 */ /* 0x000fe20000100a00 */
[C---:B------:R-:W-:Y:S03]  /*a0660*/  HMMA.1688.F32.TF32 R80, R236.reuse, R150, R80 ;  /* 0x00000096ec50723c */ /* 0x040fe60000081050 */
[----:B------:R-:W-:Y:S04]  /*a0670*/  STL.64 [R1+0x28a0], R84 ;  /* 0x0028a05401007387 */ /* 0x000fe80000100a00 */
[----:B------:R-:W-:Y:S04]  /*a0680*/  STL.64 [R1+0x28a8], R86 ;  /* 0x0028a85601007387 */ /* 0x000fe80000100a00 */
[----:B------:R-:W-:Y:S04]  /*a0690*/  STL.64 [R1+0x2890], R4 ;  /* 0x0028900401007387 */ /* 0x000fe80000100a00 */
[----:B------:R1:W-:Y:S02]  /*a06a0*/  STL.64 [R1+0x2898], R6 ;  /* 0x0028980601007387 */ /* 0x0003e40000100a00 */
[C---:B-1----:R-:W-:Y:S06]  /*a06b0*/  HMMA.1688.F32.TF32 R4, R236.reuse, R142, R68 ;  /* 0x0000008eec04723c */ /* 0x042fec0000081044 */
[----:B------:R-:W-:Y:S04]  /*a06c0*/  STL.64 [R1+0x2880], R80 ;  /* 0x0028805001007387 */ /* 0x000fe80000100a00 */
[----:B------:R-:W-:Y:S01]  /*a06d0*/  STL.64 [R1+0x2888], R82 ;  /* 0x0028885201007387 */ /* 0x000fe20000100a00 */
[C---:B------:R-:W-:Y:S03]  /*a06e0*/  HMMA.1688.F32.TF32 R60, R236.reuse, R134, R60 ;  /* 0x00000086ec3c723c */ /* 0x040fe6000008103c */
[----:B------:R-:W-:Y:S04]  /*a06f0*/  STL.64 [R1+0x2870], R72 ;  /* 0x0028704801007387 */ /* 0x000fe80000100a00 */
[----:B------:R-:W-:Y:S05]  /*a0700*/  STL.64 [R1+0x2878], R74 ;  /* 0x0028784a01007387 */ /* 0x000fea0000100a00 */
        /* <DEDUP_REMOVED lines=14> */
[----:B------:R-:W-:Y:S03]  /*a07f0*/  HMMA.1688.F32.TF32 R40, R236, R114, R40 ;  /* 0x00000072ec28723c */ /* 0x000fe60000081028 */
        /* <DEDUP_REMOVED lines=14> */
[----:B-1----:R-:W-:Y:S06]  /*a08e0*/  HMMA.1688.F32.TF32 R4, R232, R222, R28 ;  /* 0x000000dee804723c */ /* 0x002fec000008101c */
[----:B------:R-:W-:Y:S04]  /*a08f0*/  STL.64 [R1+0x60a8], R222 ;  /* 0x0060a8de01007387 */ /* 0x000fe80000100a00 */
[----:B------:R-:W-:-:S13]  /*a0900*/  STL.64 [R1+0x60a0], R220 ;  /* 0x0060a0dc01007387 */ /* 0x000fda0000100a00 */
[----:B------:R-:W-:Y:S04]  /*a0910*/  STL.64 [R1+0x27b0], R4 ;  /* 0x0027b00401007387 */ /* 0x000fe80000100a00 */
[----:B------:R1:W-:Y:S02]  /*a0920*/  STL.64 [R1+0x27b8], R6 ;  /* 0x0027b80601007387 */ /* 0x0003e40000100a00 */
[----:B-1----:R-:W-:Y:S06]  /*a0930*/  HMMA.1688.F32.TF32 R4, R232, R218, R24 ;  /* 0x000000dae804723c */ /* 0x002fec0000081018 */
[----:B------:R-:W-:Y:S04]  /*a0940*/  STL.64 [R1+0x6098], R218 ;  /* 0x006098da01007387 */ /* 0x000fe80000100a00 */
[----:B------:R-:W-:-:S13]  /*a0950*/  STL.64 [R1+0x6090], R216 ;  /* 0x006090d801007387 */ /* 0x000fda0000100a00 */
[----:B------:R-:W-:Y:S04]  /*a0960*/  STL.64 [R1+0x27a0], R4 ;  /* 0x0027a00401007387 */ /* 0x000fe80000100a00 */
[----:B------:R1:W-:Y:S04]  /*a0970*/  STL.64 [R1+0x27a8], R6 ;  /* 0x0027a80601007387 */ /* 0x0003e80000100a00 */
[----:B------:R-:W2:Y:S01]  /*a0980*/  LDL.LU R24, [R1+0x810] ;  /* 0x0008100001187983 */ /* 0x000ea20000300800 */
[----:B-1----:R-:W-:-:S15]  /*a0990*/  HMMA.1688.F32.TF32 R4, R232, R214, R20 ;  /* 0x000000d6e804723c */ /* 0x002fde0000081014 */
[----:B------:R-:W-:-:S08]  /*a09a0*/  NOP ;  /* 0x0000000000007918 */ /* 0x000fd00000000000 */
        /* <DEDUP_REMOVED lines=110> */
[C---:B--2---:R-:W-:Y:S06]  /*a1090*/  HMMA.1688.F32.TF32 R4, R232.reuse, R194, R4 ;  /* 0x000000c2e804723c */ /* 0x044fec0000081004 */
[C---:B---3--:R-:W-:Y:S01]  /*a10a0*/  HMMA.1688.F32.TF32 R216, R232.reuse, R210, R236 ;  /* 0x000000d2e8d8723c */ /* 0x048fe200000810ec */
[----:B------:R-:W-:Y:S04]  /*a10b0*/  LDS R236, [R0+UR7+0x46180] ;  /* 0x0461800700ec7984 */ /* 0x000fe80008000800 */
[----:B------:R-:W-:Y:S01]  /*a10c0*/  LDS R238, [R0+UR7+0x47180] ;  /* 0x0471800700ee7984 */ /* 0x000fe20008000800 */
[C---:B------:R-:W-:Y:S03]  /*a10d0*/  HMMA.1688.F32.TF32 R224, R232.reuse, R206, R244 ;  /* 0x000000cee8e0723c */ /* 0x040fe600000810f4 */
[----:B------:R-:W-:Y:S03]  /*a10e0*/  LDS R237, [R79+UR7+0x46180] ;  /* 0x046180074fed7984 */ /* 0x000fe60008000800 */
[C---:B------:R-:W-:Y:S01]  /*a10f0*/  HMMA.1688.F32.TF32 R100, R232.reuse, R182, R100 ;  /* 0x000000b6e864723c */ /* 0x040fe20000081064 */
[----:B------:R-:W1:Y:S05]  /*a1100*/  LDS R239, [R79+UR7+0x47180] ;  /* 0x047180074fef7984 */ /* 0x000e6a0008000800 */
[C---:B------:R-:W-:Y:S05]  /*a1110*/  HMMA.1688.F32.TF32 R220, R232.reuse, R202, R240 ;  /* 0x000000cae8dc723c */ /* 0x040fea00000810f0 */
[----:B------:R-:W-:Y:S04]  /*a1120*/  STL.64 [R1+0x2780], R216 ;  /* 0x002780d801007387 */ /* 0x000fe80000100a00 */
[----:B------:R2:W-:Y:S02]  /*a1130*/  STL.64 [R1+0x2788], R218 ;  /* 0x002788da01007387 */ /* 0x0005e40000100a00 */
[C---:B--2---:R-:W-:Y:S02]  /*a1140*/  HMMA.1688.F32.TF32 R216, R232.reuse, R198, R248 ;  /* 0x000000c6e8d8723c */ /* 0x044fe400000810f8 */
[----:B------:R-:W-:Y:S04]  /*a1150*/  STL.64 [R1+0x2770], R224 ;  /* 0x002770e001007387 */ /* 0x000fe80000100a00 */
[----:B------:R-:W-:Y:S06]  /*a1160*/  STL.64 [R1+0x2778], R226 ;  /* 0x002778e201007387 */ /* 0x000fec0000100a00 */
[----:B------:R-:W-:Y:S04]  /*a1170*/  STL.64 [R1+0x2760], R220 ;  /* 0x002760dc01007387 */ /* 0x000fe80000100a00 */
[----:B------:R-:W-:Y:S07]  /*a1180*/  STL.64 [R1+0x2768], R222 ;  /* 0x002768de01007387 */ /* 0x000fee0000100a00 */
[----:B------:R-:W-:Y:S04]  /*a1190*/  STL.64 [R1+0x2750], R216 ;  /* 0x002750d801007387 */ /* 0x000fe80000100a00 */
[----:B------:R-:W-:Y:S04]  /*a11a0*/  STL.64 [R1+0x2758], R218 ;  /* 0x002758da01007387 */ /* 0x000fe80000100a00 */
[----:B------:R-:W-:Y:S04]  /*a11b0*/  STL.64 [R1+0x2740], R4 ;  /* 0x0027400401007387 */ /* 0x000fe80000100a00 */
[----:B------:R2:W-:Y:S02]  /*a11c0*/  STL.64 [R1+0x2748], R6 ;  /* 0x0027480601007387 */ /* 0x0005e40000100a00 */
        /* <DEDUP_REMOVED lines=9> */
[----:B------:R-:W-:Y:S01]  /*a1260*/  STL.64 [R1+0x2728], R102 ;  /* 0x0027286601007387 */ /* 0x000fe20000100a00 */
[C---:B--2---:R-:W-:Y:S06]  /*a1270*/  HMMA.1688.F32.TF32 R96, R232.reuse, R174, R84 ;  /* 0x000000aee860723c */ /* 0x044fec0000081054 */
[C---:B------:R-:W-:Y:S02]  /*a1280*/  HMMA.1688.F32.TF32 R84, R232.reuse, R14, R88 ;  /* 0x0000000ee854723c */ /* 0x040fe40000081058 */
[----:B------:R-:W-:Y:S04]  /*a1290*/  STL.64 [R1+0x2710], R4 ;  /* 0x0027100401007387 */ /* 0x000fe80000100a00 */
[----:B------:R2:W-:Y:S02]  /*a12a0*/  STL.64 [R1+0x2718], R6 ;  /* 0x0027180601007387 */ /* 0x0005e40000100a00 */
[C---:B--2---:R-:W-:Y:S09]  /*a12b0*/  HMMA.1688.F32.TF32 R4, R232.reuse, R10, R92 ;  /* 0x0000000ae804723c */ /* 0x044ff2000008105c */
        /* <DEDUP_REMOVED lines=8> */
[C---:B--2---:R-:W-:Y:S06]  /*a1340*/  HMMA.1688.F32.TF32 R4, R232.reuse, R162, R68 ;  /* 0x000000a2e804723c */ /* 0x044fec0000081044 */
[----:B------:R-:W-:Y:S04]  /*a1350*/  STL.64 [R1+0x26d0], R80 ;  /* 0x0026d05001007387 */ /* 0x000fe80000100a00 */
[----:B------:R-:W-:Y:S01]  /*a1360*/  STL.64 [R1+0x26d8], R82 ;  /* 0x0026d85201007387 */ /* 0x000fe20000100a00 */
[C---:B------:R-:W-:Y:S03]  /*a1370*/  HMMA.1688.F32.TF32 R64, R232.reuse, R158, R64 ;  /* 0x0000009ee840723c */ /* 0x040fe60000081040 */
[----:B------:R-:W-:Y:S04]  /*a1380*/  STL.64 [R1+0x26c0], R72 ;  /* 0x0026c04801007387 */ /* 0x000fe80000100a00 */
[----:B------:R-:W-:Y:S05]  /*a1390*/  STL.64 [R1+0x26c8], R74 ;  /* 0x0026c84a01007387 */ /* 0x000fea0000100a00 */
[----:B------:R-:W-:Y:S04]  /*a13a0*/  STL.64 [R1+0x26b0], R4 ;  /* 0x0026b00401007387 */ /* 0x000fe80000100a00 */
[----:B------:R2:W-:Y:S02]  /*a13b0*/  STL.64 [R1+0x26b8], R6 ;  /* 0x0026b80601007387 */ /* 0x0005e40000100a00 */
[C---:B--2---:R-:W-:Y:S05]  /*a13c0*/  HMMA.1688.F32.TF32 R4, R232.reuse, R150, R56 ;  /* 0x00000096e804723c */ /* 0x044fea0000081038 */
[----:B------:R-:W-:Y:S04]  /*a13d0*/  STL.64 [R1+0x26a0], R64 ;  /* 0x0026a04001007387 */ /* 0x000fe80000100a00 */
[----:B------:R-:W-:Y:S01]  /*a13e0*/  STL.64 [R1+0x26a8], R66 ;  /* 0x0026a84201007387 */ /* 0x000fe20000100a00 */
[C---:B------:R-:W-:Y:S03]  /*a13f0*/  HMMA.1688.F32.TF32 R52, R232.reuse, R146, R52 ;  /* 0x00000092e834723c */ /* 0x040fe60000081034 */
[----:B------:R-:W-:Y:S03]  /*a1400*/  STL.64 [R1+0x2570], R60 ;  /* 0x0025703c01007387 */ /* 0x000fe60000100a00 */
[C---:B------:R-:W-:Y:S01]  /*a1410*/  HMMA.1688.F32.TF32 R48, R232.reuse, R142, R48 ;  /* 0x0000008ee830723c */ /* 0x040fe20000081030 */
[----:B------:R-:W-:Y:S06]  /*a1420*/  STL.64 [R1+0x2578], R62 ;  /* 0x0025783e01007387 */ /* 0x000fec0000100a00 */
[----:B------:R-:W-:Y:S04]  /*a1430*/  STL.64 [R1+0x2540], R4 ;  /* 0x0025400401007387 */ /* 0x000fe80000100a00 */
[----:B------:R2:W-:Y:S02]  /*a1440*/  STL.64 [R1+0x2548], R6 ;  /* 0x0025480601007387 */ /* 0x0005e40000100a00 */
[C---:B--2---:R-:W-:Y:S04]  /*a1450*/  HMMA.1688.F32.TF32 R4, R232.reuse, R138, R44 ;  /* 0x0000008ae804723c */ /* 0x044fe8000008102c */
[----:B------:R-:W-:Y:S04]  /*a1460*/  STL.64 [R1+0x2530], R52 ;  /* 0x0025303401007387 */ /* 0x000fe80000100a00 */
[----:B------:R-:W-:Y:S01]  /*a1470*/  STL.64 [R1+0x2538], R54 ;  /* 0x0025383601007387 */ /* 0x000fe20000100a00 */
[C---:B------:R-:W-:Y:S03]  /*a1480*/  HMMA.1688.F32.TF32 R40, R232.reuse, R134, R40 ;  /* 0x00000086e828723c */ /* 0x040fe60000081028 */
[----:B------:R-:W-:Y:S03]  /*a1490*/  STL.64 [R1+0x2520], R48 ;  /* 0x0025203001007387 */ /* 0x000fe60000100a00 */
[C---:B------:R-:W-:Y:S01]  /*a14a0*/  HMMA.1688.F32.TF32 R36, R232.reuse, R130, R36 ;  /* 0x00000082e824723c */ /* 0x040fe20000081024 */
[----:B------:R-:W-:Y:S07]  /*a14b0*/  STL.64 [R1+0x2528], R50 ;  /* 0x0025283201007387 */ /* 0x000fee0000100a00 */
[----:B------:R-:W-:Y:S04]  /*a14c0*/  STL.64 [R1+0x1b90], R4 ;  /* 0x001b900401007387 */ /* 0x000fe80000100a00 */
[----:B------:R2:W-:Y:S02]  /*a14d0*/  STL.64 [R1+0x1b98], R6 ;  /* 0x001b980601007387 */ /* 0x0005e40000100a00 */
[C---:B--2---:R-:W-:Y:S03]  /*a14e0*/  HMMA.1688.F32.TF32 R4, R232.reuse, R126, R32 ;  /* 0x0000007ee804723c */ /* 0x044fe60000081020 */
[----:B------:R-:W-:Y:S04]  /*a14f0*/  STL.64 [R1+0x1b80], R40 ;  /* 0x001b802801007387 */ /* 0x000fe80000100a00 */
[----:B------:R-:W-:Y:S01]  /*a1500*/  STL.64 [R1+0x1b88], R42 ;  /* 0x001b882a01007387 */ /* 0x000fe20000100a00 */
[C---:B------:R-:W-:Y:S03]  /*a1510*/  HMMA.1688.F32.TF32 R28, R232.reuse, R122, R28 ;  /* 0x0000007ae81c723c */ /* 0x040fe6000008101c */
[----:B------:R-:W-:Y:S03]  /*a1520*/  STL.64 [R1+0x1b70], R36 ;  /* 0x001b702401007387 */ /* 0x000fe60000100a00 */
[C---:B------:R-:W-:Y:S01]  /*a1530*/  HMMA.1688.F32.TF32 R24, R232.reuse, R118, R24 ;  /* 0x00000076e818723c */ /* 0x040fe20000081018 */
[----:B------:R-:W-:Y:S08]  /*a1540*/  STL.64 [R1+0x1b78], R38 ;  /* 0x001b782601007387 */ /* 0x000ff00000100a00 */
[----:B------:R-:W-:Y:S04]  /*a1550*/  STL.64 [R1+0x1b60], R4 ;  /* 0x001b600401007387 */ /* 0x000fe80000100a00 */
[----:B------:R2:W-:Y:S02]  /*a1560*/  STL.64 [R1+0x1b68], R6 ;  /* 0x001b680601007387 */ /* 0x0005e40000100a00 */
[----:B--2---:R-:W-:Y:S02]  /*a1570*/  HMMA.1688.F32.TF32 R4, R232, R114, R20 ;  /* 0x00000072e804723c */ /* 0x004fe40000081014 */
[----:B------:R-:W-:Y:S04]  /*a1580*/  STL.64 [R1+0x1b50], R28 ;  /* 0x001b501c01007387 */ /* 0x000fe80000100a00 */
[----:B------:R-:W-:Y:S04]  /*a1590*/  STL.64 [R1+0x1b58], R30 ;  /* 0x001b581e01007387 */ /* 0x000fe80000100a00 */
[----:B------:R-:W-:Y:S04]  /*a15a0*/  STL.64 [R1+0x1b40], R24 ;  /* 0x001b401801007387 */ /* 0x000fe80000100a00 */
[----:B------:R-:W-:Y:S04]  /*a15b0*/  STL.64 [R1+0x1b48], R26 ;  /* 0x001b481a01007387 */ /* 0x000fe80000100a00 */
[----:B------:R-:W-:Y:S04]  /*a15c0*/  LDS R232, [R19+UR7+0x46180] ;  /* 0x0461800713e87984 */ /* 0x000fe80008000800 */
[----:B------:R2:W-:Y:S04]  /*a15d0*/  LDS R234, [R19+UR7+0x47180] ;  /* 0x0471800713ea7984 */ /* 0x0005e80008000800 */
[----:B------:R3:W-:Y:S04]  /*a15e0*/  STL.64 [R1+0x1b30], R4 ;  /* 0x001b300401007387 */ /* 0x0007e80000100a00 */
[----:B------:R4:W-:Y:S04]  /*a15f0*/  STL.64 [R1+0x1b38], R6 ;  /* 0x001b380601007387 */ /* 0x0009e80000100a00 */
[----:B------:R-:W4:Y:S04]  /*a1600*/  LDL.LU R16, [R1+0x630] ;  /* 0x0006300001107983 */ /* 0x000f280000300800 */
[----:B------:R-:W4:Y:S04]  /*a1610*/  LDL.LU R17, [R1+0x634] ;  /* 0x0006340001117983 */ /* 0x000f280000300800 */
[----:B------:R-:W4:Y:S04]  /*a1620*/  LDL.LU R18, [R1+0x638] ;  /* 0x0006380001127983 */ /* 0x000f280000300800 */
        /* <DEDUP_REMOVED lines=117> */
[----:B------:R-:W-:Y:S04]  /*a1d80*/  LDS R233, [R78+UR7+0x46180] ;  /* 0x046180074ee97984 */ /* 0x000fe80008000800 */
[----:B------:R-:W3:Y:S01]  /*a1d90*/  LDS R235, [R78+UR7+0x47180] ;  /* 0x047180074eeb7984 */ /* 0x000ee20008000800 */
[----:B-1----:R-:W-:-:S15]  /*a1da0*/  HMMA.1688.F32.TF32 R224, R236, R230, R224 ;  /* 0x000000e6ece0723c */ /* 0x002fde00000810e0 */
[----:B------:R-:W-:-:S08]  /*a1db0*/  NOP ;  /* 0x0000000000007918 */ /* 0x000fd00000000000 */
[----:B------:R-:W-:Y:S04]  /*a1dc0*/  STL.64 [R1+0x1b20], R224 ;  /* 0x001b20e001007387 */ /* 0x000fe80000100a00 */
[----:B------:R1:W-:Y:S04]  /*a1dd0*/  STL.64 [R1+0x1b28], R226 ;  /* 0x001b28e201007387 */ /* 0x0003e80000100a00 */
[----:B-1----:R-:W4:Y:S04]  /*a1de0*/  LDL.LU.64 R226, [R1+0x60b8] ;  /* 0x0060b80001e27983 */ /* 0x002f280000300a00 */
[----:B------:R-:W3:Y:S01]  /*a1df0*/  LDL.LU.64 R224, [R1+0x60b0] ;  /* 0x0060b00001e07983 */ /* 0x000ee20000300a00 */
[----:B----4-:R-:W-:-:S15]  /*a1e00*/  HMMA.1688.F32.TF32 R220, R236, R226, R220 ;  /* 0x000000e2ecdc723c */ /* 0x010fde00000810dc */
[----:B------:R-:W-:-:S08]  /*a1e10*/  NOP ;  /* 0x0000000000007918 */ /* 0x000fd00000000000 */
[----:B------:R-:W-:Y:S04]  /*a1e20*/  STL.64 [R1+0x1b10], R220 ;  /* 0x001b10dc01007387 */ /* 0x000fe80000100a00 */
[----:B------:R1:W-:Y:S04]  /*a1e30*/  STL.64 [R1+0x1b18], R222 ;  /* 0x001b18de01007387 */ /* 0x0003e80000100a00 */
[----:B-1----:R-:W2:Y:S04]  /*a1e40*/  LDL.LU.64 R222, [R1+0x60a8] ;  /* 0x0060a80001de7983 */ /* 0x002ea80000300a00 */
[----:B------:R-:W4:Y:S01]  /*a1e50*/  LDL.LU.64 R220, [R1+0x60a0] ;  /* 0x0060a00001dc7983 */ /* 0x000f220000300a00 */
[----:B--2---:R-:W-:-:S15]  /*a1e60*/  HMMA.1688.F32.TF32 R216, R236, R222, R216 ;  /* 0x000000deecd8723c */ /* 0x004fde00000810d8 */
[----:B------:R-:W-:-:S08]  /*a1e70*/  NOP ;  /* 0x0000000000007918 */ /* 0x000fd00000000000 */
[----:B------:R-:W-:Y:S04]  /*a1e80*/  STL.64 [R1+0x1b00], R216 ;  /* 0x001b00d801007387 */ /* 0x000fe80000100a00 */
[----:B------:R1:W-:Y:S04]  /*a1e90*/  STL.64 [R1+0x1b08], R218 ;  /* 0x001b08da01007387 */ /* 0x0003e80000100a00 */
[----:B-1----:R-:W2:Y:S01]  /*a1ea0*/  LDL.LU.64 R218, [R1+0x6098] ;  /* 0x0060980001da7983 */ /* 0x002ea20000300a00 */
[C---:B---3--:R-:W-:Y:S03]  /*a1eb0*/  HMMA.1688.F32.TF32 R240, R236.reuse, R214, R240 ;  /* 0x000000d6ecf0723c */ /* 0x048fe600000810f0 */
[----:B------:R-:W3:Y:S03]  /*a1ec0*/  LDL.LU.64 R216, [R1+0x6090] ;  /* 0x0060900001d87983 */ /* 0x000ee60000300a00 */
        /* <DEDUP_REMOVED lines=74> */
[----:B-1----:R-:W-:Y:S02]  /*a2370*/  HMMA.1688.F32.TF32 R4, R236, R122, R16 ;  /* 0x0000007aec04723c */ /* 0x002fe40000081010 */
[----:B------:R-:W-:Y:S04]  /*a2380*/  STL.64 [R1+0x1970], R28 ;  /* 0x0019701c01007387 */ /* 0x000fe80000100a00 */
[----:B------:R-:W-:Y:S04]  /*a2390*/  STL.64 [R1+0x1978], R30 ;  /* 0x0019781e01007387 */ /* 0x000fe80000100a00 */
[----:B------:R-:W2:Y:S04]  /*a23a0*/  LDL.LU R20, [R1+0x540] ;  /* 0x0005400001147983 */ /* 0x000ea80000300800 */
[----:B------:R1:W-:Y:S04]  /*a23b0*/  STL.64 [R1+0x1960], R24 ;  /* 0x0019601801007387 */ /* 0x0003e80000100a00 */
[----:B------:R4:W-:Y:S05]  /*a23c0*/  STL.64 [R1+0x1968], R26 ;  /* 0x0019681a01007387 */ /* 0x0009ea0000100a00 */
[----:B------:R3:W-:Y:S04]  /*a23d0*/  STL.64 [R1+0x1950], R4 ;  /* 0x0019500401007387 */ /* 0x0007e80000100a00 */
[----:B------:R3:W-:Y:S04]  /*a23e0*/  STL.64 [R1+0x1958], R6 ;  /* 0x0019580601007387 */ /* 0x0007e80000100a00 */
        /* <DEDUP_REMOVED lines=109> */
[----:B------:R-:W-:Y:S06]  /*a2ac0*/  HMMA.1688.F32.TF32 R88, R232, R202, R88 ;  /* 0x000000cae858723c */ /* 0x000fec0000081058 */
[C---:B---3--:R-:W-:Y:S06]  /*a2ad0*/  HMMA.1688.F32.TF32 R104, R236.reuse, R118, R104 ;  /* 0x00000076ec68723c */ /* 0x048fec0000081068 */
[----:B------:R-:W-:Y:S06]  /*a2ae0*/  HMMA.1688.F32.TF32 R236, R236, R114, R244 ;  /* 0x00000072ecec723c */ /* 0x000fec00000810f4 */
[C---:B------:R-:W-:Y:S11]  /*a2af0*/  HMMA.1688.F32.TF32 R244, R232.reuse, R230, R240 ;  /* 0x000000e6e8f4723c */ /* 0x040ff600000810f0 */
[----:B------:R-:W-:Y:S01]  /*a2b00*/  STL.64 [R1+0x1940], R104 ;  /* 0x0019406801007387 */ /* 0x000fe20000100a00 */
[C---:B------:R-:W-:Y:S03]  /*a2b10*/  HMMA.1688.F32.TF32 R240, R232.reuse, R226, R248 ;  /* 0x000000e2e8f0723c */ /* 0x040fe600000810f8 */
[----:B------:R1:W-:Y:S04]  /*a2b20*/  STL.64 [R1+0x1948], R106 ;  /* 0x0019486a01007387 */ /* 0x0003e80000100a00 */
[----:B-1----:R-:W2:Y:S04]  /*a2b30*/  LDL.LU.64 R106, [R1+0x6088] ;  /* 0x00608800016a7983 */ /* 0x002ea80000300a00 */
[----:B------:R-:W2:Y:S04]  /*a2b40*/  LDL.LU.64 R104, [R1+0x6080] ;  /* 0x0060800001687983 */ /* 0x000ea80000300a00 */
        /* <DEDUP_REMOVED lines=13> */
[----:B------:R1:W-:Y:S01]  /*a2c20*/  STL.64 [R1+0x18f8], R6 ;  /* 0x0018f80601007387 */ /* 0x0003e20000100a00 */
[C---:B------:R-:W-:Y:S03]  /*a2c30*/  HMMA.1688.F32.TF32 R72, R232.reuse, R190, R72 ;  /* 0x000000bee848723c */ /* 0x040fe60000081048 */
        /* <DEDUP_REMOVED lines=8> */
[----:B------:R-:W-:Y:S04]  /*a2cc0*/  STL.64 [R1+0x18d0], R96 ;  /* 0x0018d06001007387 */ /* 0x000fe80000100a00 */
[----:B------:R-:W-:Y:S01]  /*a2cd0*/  STL.64 [R1+0x18d8], R98 ;  /* 0x0018d86201007387 */ /* 0x000fe20000100a00 */
[C---:B------:R-:W-:Y:S03]  /*a2ce0*/  HMMA.1688.F32.TF32 R48, R232.reuse, R10, R48 ;  /* 0x0000000ae830723c */ /* 0x040fe60000081030 */
[----:B------:R-:W1:Y:S04]  /*a2cf0*/  LDS R238, [R0+UR7+0x47200] ;  /* 0x0472000700ee7984 */ /* 0x000e680008000800 */
[----:B------:R-:W-:Y:S04]  /*a2d00*/  STL.64 [R1+0x18c0], R4 ;  /* 0x0018c00401007387 */ /* 0x000fe80000100a00 */
[----:B------:R3:W-:Y:S02]  /*a2d10*/  STL.64 [R1+0x18c8], R6 ;  /* 0x0018c80601007387 */ /* 0x0007e40000100a00 */
[C---:B---3--:R-:W-:Y:S02]  /*a2d20*/  HMMA.1688.F32.TF32 R4, R232.reuse, R194, R80 ;  /* 0x000000c2e804723c */ /* 0x048fe40000081050 */
        /* <DEDUP_REMOVED lines=39> */
[----:B---3--:R-:W-:Y:S02]  /*a2fa0*/  HMMA.1688.F32.TF32 R4, R232, R142, R16 ;  /* 0x0000008ee804723c */ /* 0x008fe40000081010 */
[----:B------:R-:W-:Y:S04]  /*a2fb0*/  STL.64 [R1+0x17c0], R24 ;  /* 0x0017c01801007387 */ /* 0x000fe80000100a00 */
[----:B------:R-:W-:Y:S04]  /*a2fc0*/  STL.64 [R1+0x17c8], R26 ;  /* 0x0017c81a01007387 */ /* 0x000fe80000100a00 */
[----:B------:R-:W3:Y:S04]  /*a2fd0*/  LDL.LU R248, [R1+0x3a0] ;  /* 0x0003a00001f87983 */ /* 0x000ee80000300800 */
[----:B------:R4:W-:Y:S04]  /*a2fe0*/  STL.64 [R1+0x17b0], R20 ;  /* 0x0017b01401007387 */ /* 0x0009e80000100a00 */
[----:B------:R1:W-:Y:S05]  /*a2ff0*/  STL.64 [R1+0x17b8], R22 ;  /* 0x0017b81601007387 */ /* 0x0003ea0000100a00 */
        /* <DEDUP_REMOVED lines=108> */
[----:B------:R-:W2:Y:S01]  /*a36c0*/  LDL.LU R7, [R1+0x39c] ;  /* 0x00039c0001077983 */ /* 0x000ea20000300800 */
[C---:B----4-:R-:W-:Y:S06]  /*a36d0*/  HMMA.1688.F32.TF32 R40, R236.reuse, R194, R40 ;  /* 0x000000c2ec28723c */ /* 0x050fec0000081028 */
[C---:B---3--:R-:W-:Y:S06]  /*a36e0*/  HMMA.1688.F32.TF32 R44, R236.reuse, R198, R44 ;  /* 0x000000c6ec2c723c */ /* 0x048fec000008102c */
[C---:B------:R-:W-:Y:S06]  /*a36f0*/  HMMA.1688.F32.TF32 R52, R236.reuse, R206, R52 ;  /* 0x000000ceec34723c */ /* 0x040fec0000081034 */
[C---:B------:R-:W-:Y:S06]  /*a3700*/  HMMA.1688.F32.TF32 R56, R236.reuse, R210, R56 ;  /* 0x000000d2ec38723c */ /* 0x040fec0000081038 */
[C---:B------:R-:W-:Y:S06]  /*a3710*/  HMMA.1688.F32.TF32 R60, R236.reuse, R214, R60 ;  /* 0x000000d6ec3c723c */ /* 0x040fec000008103c */
[C---:B------:R-:W-:Y:S06]  /*a3720*/  HMMA.1688.F32.TF32 R68, R236.reuse, R222, R68 ;  /* 0x000000deec44723c */ /* 0x040fec0000081044 */
[----:B------:R-:W-:Y:S06]  /*a3730*/  HMMA.1688.F32.TF32 R72, R236, R226, R72 ;  /* 0x000000e2ec48723c */ /* 0x000fec0000081048 */
[C---:B------:R-:W-:Y:S06]  /*a3740*/  HMMA.1688.F32.TF32 R92, R232.reuse, R118, R92 ;  /* 0x00000076e85c723c */ /* 0x040fec000008105c */
[C---:B------:R-:W-:Y:S06]  /*a3750*/  HMMA.1688.F32.TF32 R84, R232.reuse, R122, R84 ;  /* 0x0000007ae854723c */ /* 0x040fec0000081054 */
[C---:B------:R-:W-:Y:S06]  /*a3760*/  HMMA.1688.F32.TF32 R88, R232.reuse, R126, R88 ;  /* 0x0000007ee858723c */ /* 0x040fec0000081058 */
[C---:B------:R-:W-:Y:S06]  /*a3770*/  HMMA.1688.F32.TF32 R96, R232.reuse, R134, R96 ;  /* 0x00000086e860723c */ /* 0x040fec0000081060 */
[C---:B------:R-:W-:Y:S06]  /*a3780*/  HMMA.1688.F32.TF32 R100, R232.reuse, R138, R100 ;  /* 0x0000008ae864723c */ /* 0x040fec0000081064 */
[----:B------:R-:W-:-:S15]  /*a3790*/  HMMA.1688.F32.TF32 R108, R232, R130, R108 ;  /* 0x00000082e86c723c */ /* 0x000fde000008106c */
[----:B------:R-:W-:-:S02]  /*a37a0*/  NOP ;  /* 0x0000000000007918 */ /* 0x000fc40000000000 */
[----:B------:R-:W-:Y:S04]  /*a37b0*/  STL.64 [R1+0x1790], R100 ;  /* 0x0017906401007387 */ /* 0x000fe80000100a00 */
[----:B------:R1:W-:Y:S01]  /*a37c0*/  STL.64 [R1+0x1798], R102 ;  /* 0x0017986601007387 */ /* 0x0003e20000100a00 */
[----:B------:R-:W-:Y:S03]  /*a37d0*/  HMMA.1688.F32.TF32 R232, R232, R114, R80 ;  /* 0x00000072e8e8723c */ /* 0x000fe60000081050 */
[----:B-1----:R-:W3:Y:S04]  /*a37e0*/  LDL.LU.64 R102, [R1+0x6078] ;  /* 0x0060780001667983 */ /* 0x002ee80000300a00 */
[----:B------:R-:W4:Y:S04]  /*a37f0*/  LDL.LU.64 R100, [R1+0x6070] ;  /* 0x0060700001647983 */ /* 0x000f280000300a00 */
[----:B------:R-:W-:Y:S01]  /*a3800*/  STL.64 [R1+0x1780], R96 ;  /* 0x0017806001007387 */ /* 0x000fe20000100a00 */
[C---:B------:R-:W-:Y:S03]  /*a3810*/  HMMA.1688.F32.TF32 R76, R236.reuse, R230, R76 ;  /* 0x000000e6ec4c723c */ /* 0x040fe6000008104c */
[----:B------:R1:W-:Y:S04]  /*a3820*/  STL.64 [R1+0x1788], R98 ;  /* 0x0017886201007387 */ /* 0x0003e80000100a00 */
[----:B-1----:R-:W3:Y:S04]  /*a3830*/  LDL.LU.64 R98, [R1+0x6068] ;  /* 0x0060680001627983 */ /* 0x002ee80000300a00 */
[----:B------:R-:W3:Y:S04]  /*a3840*/  LDL.LU.64 R96, [R1+0x6060] ;  /* 0x0060600001607983 */ /* 0x000ee80000300a00 */
[----:B------:R-:W-:Y:S04]  /*a3850*/  STL.64 [R1+0x1770], R108 ;  /* 0x0017706c01007387 */ /* 0x000fe80000100a00 */
[----:B------:R1:W-:Y:S01]  /*a3860*/  STL.64 [R1+0x1778], R110 ;  /* 0x0017786e01007387 */ /* 0x0003e20000100a00 */
[C---:B------:R-:W-:Y:S03]  /*a3870*/  HMMA.1688.F32.TF32 R64, R236.reuse, R218, R64 ;  /* 0x000000daec40723c */ /* 0x040fe60000081040 */
[----:B-1----:R-:W4:Y:S04]  /*a3880*/  LDL.LU.64 R110, [R1+0x6058] ;  /* 0x00605800016e7983 */ /* 0x002f280000300a00 */
        /* <DEDUP_REMOVED lines=11> */
[C---:B------:R-:W-:Y:S03]  /*a3940*/  HMMA.1688.F32.TF32 R48, R236.reuse, R202, R48 ;  /* 0x000000caec30723c */ /* 0x040fe60000081030 */
[----:B-1----:R-:W3:Y:S04]  /*a3950*/  LDL.LU.64 R94, [R1+0x6028] ;  /* 0x00602800015e7983 */ /* 0x002ee80000300a00 */
[----:B------:R-:W3:Y:S04]  /*a3960*/  LDL.LU.64 R92, [R1+0x6020] ;  /* 0x00602000015c7983 */ /* 0x000ee80000300a00 */
[----:B------:R-:W3:Y:S04]  /*a3970*/  LDL.LU.64 R82, [R1+0x6018] ;  /* 0x0060180001527983 */ /* 0x000ee80000300a00 */
[----:B------:R-:W3:Y:S04]  /*a3980*/  LDL.LU.64 R80, [R1+0x6010] ;  /* 0x0060100001507983 */ /* 0x000ee80000300a00 */
[----:B------:R-:W-:Y:S04]  /*a3990*/  STL.64 [R1+0x1700], R232 ;  /* 0x001700e801007387 */ /* 0x000fe80000100a00 */
[----:B------:R-:W-:Y:S04]  /*a39a0*/  STL.64 [R1+0x1708], R234 ;  /* 0x001708ea01007387 */ /* 0x000fe80000100a00 */
        /* <DEDUP_REMOVED lines=69> */
[----:B------:R-:W3:Y:S01]  /*a3e00*/  LDL.LU.64 R16, [R1+0x5f10] ;  /* 0x005f100001107983 */ /* 0x000ee20000300a00 */
[C---:B------:R-:W-:Y:S06]  /*a3e10*/  HMMA.1688.F32.TF32 R244, R236.reuse, R10, R244 ;  /* 0x0000000aecf4723c */ /* 0x040fec00000810f4 */
[----:B------:R-:W-:-:S15]  /*a3e20*/  HMMA.1688.F32.TF32 R240, R236, R170, R240 ;  /* 0x000000aaecf0723c */ /* 0x000fde00000810f0 */
[----:B------:R-:W-:-:S02]  /*a3e30*/  NOP ;  /* 0x0000000000007918 */ /* 0x000fc40000000000 */
[----:B------:R-:W-:Y:S04]  /*a3e40*/  STL.64 [R1+0x14f0], R244 ;  /* 0x0014f0f401007387 */ /* 0x000fe80000100a00 */
[----:B------:R1:W-:Y:S04]  /*a3e50*/  STL.64 [R1+0x14f8], R246 ;  /* 0x0014f8f601007387 */ /* 0x0003e80000100a00 */
[----:B------:R-:W-:Y:S04]  /*a3e60*/  STL.64 [R1+0x14d0], R240 ;  /* 0x0014d0f001007387 */ /* 0x000fe80000100a00 */
[----:B------:R2:W-:Y:S01]  /*a3e70*/  STL.64 [R1+0x14d8], R242 ;  /* 0x0014d8f201007387 */ /* 0x0005e20000100a00 */
[C---:B-1----:R-:W-:Y:S06]  /*a3e80*/  HMMA.1688.F32.TF32 R244, R236.reuse, R166, R248 ;  /* 0x000000a6ecf4723c */ /* 0x042fec00000810f8 */
[----:B--2---:R-:W-:-:S15]  /*a3e90*/  HMMA.1688.F32.TF32 R240, R236, R162, R4 ;  /* 0x000000a2ecf0723c */ /* 0x004fde0000081004 */
[----:B------:R-:W-:-:S02]  /*a3ea0*/  NOP ;  /* 0x0000000000007918 */ /* 0x000fc40000000000 */
[----:B------:R-:W-:Y:S04]  /*a3eb0*/  STL.64 [R1+0x14b0], R244 ;  /* 0x0014b0f401007387 */ /* 0x000fe80000100a00 */
[----:B------:R-:W-:Y:S04]  /*a3ec0*/  STL.64 [R1+0x14b8], R246 ;  /* 0x0014b8f601007387 */ /* 0x000fe80000100a00 */
[----:B------:R-:W-:Y:S04]  /*a3ed0*/  STL.64 [R1+0x1490], R240 ;  /* 0x001490f001007387 */ /* 0x000fe80000100a00 */
[----:B------:R-:W-:Y:S01]  /*a3ee0*/  STL.64 [R1+0x1498], R242 ;  /* 0x001498f201007387 */ /* 0x000fe20000100a00 */
[----:B------:R-:W-:-:S02]  /*a3ef0*/  LOP3.LUT R234, R0, 0x40, RZ, 0x3c, !PT ;  /* 0x0000004000ea7812 */ /* 0x000fc400078e3cff */
[----:B------:R-:W-:-:S03]  /*a3f00*/  LOP3.LUT R235, R0, 0x60, RZ, 0x3c, !PT ;  /* 0x0000006000eb7812 */ /* 0x000fc600078e3cff */
[----:B------:R-:W-:Y:S04]  /*a3f10*/  LDS R232, [R234+UR7+0x46200] ;  /* 0x04620007eae87984 */ /* 0x000fe80008000800 */
[----:B------:R-:W-:Y:S04]  /*a3f20*/  LDS R233, [R235+UR7+0x46200] ;  /* 0x04620007ebe97984 */ /* 0x000fe80008000800 */
[----:B------:R-:W-:Y:S04]  /*a3f30*/  LDS R234, [R234+UR7+0x47200] ;  /* 0x04720007eaea7984 */ /* 0x000fe80008000800 */
[----:B------:R-:W1:Y:S01]  /*a3f40*/  LDS R235, [R235+UR7+0x47200] ;  /* 0x04720007ebeb7984 */ /* 0x000e620008000800 */
[----:B----4-:R-:W-:Y:S01]  /*a3f50*/  IMAD.MOV.U32 R248, RZ, RZ, R110 ;  /* 0x000000fffff87224 */ /* 0x010fe200078e006e */
[----:B------:R-:W-:Y:S01]  /*a3f60*/  MOV R249, R111 ;  /* 0x0000006f00f97202 */ /* 0x000fe20000000f00 */
[----:B---3--:R-:W-:-:S02]  /*a3f70*/  IMAD.MOV.U32 R250, RZ, RZ, R109 ;  /* 0x000000fffffa7224 */ /* 0x008fc400078e006d */
[----:B------:R-:W-:Y:S01]  /*a3f80*/  IMAD.MOV.U32 R251, RZ, RZ, R108 ;  /* 0x000000fffffb7224 */ /* 0x000fe200078e006c */
[C---:B------:R-:W-:Y:S06]  /*a3f90*/  HMMA.1688.F32.TF32 R4, R236.reuse, R154, R20 ;  /* 0x0000009aec04723c */ /* 0x040fec0000081014 */
[C---:B------:R-:W-:Y:S06]  /*a3fa0*/  HMMA.1688.F32.TF32 R16, R236.reuse, R158, R16 ;  /* 0x0000009eec10723c */ /* 0x040fec0000081010 */
[----:B------:R-:W-:-:S15]  /*a3fb0*/  HMMA.1688.F32.TF32 R20, R236, R150, R24 ;  /* 0x00000096ec14723c */ /* 0x000fde0000081018 */
[----:B------:R-:W-:-:S02]  /*a3fc0*/  NOP ;  /* 0x0000000000007918 */ /* 0x000fc40000000000 */
[----:B------:R-:W-:Y:S04]  /*a3fd0*/  STL.64 [R1+0x1470], R16 ;  /* 0x0014701001007387 */ /* 0x000fe80000100a00 */
[----:B------:R2:W-:Y:S04]  /*a3fe0*/  STL.64 [R1+0x1478], R18 ;  /* 0x0014781201007387 */ /* 0x0005e80000100a00 */
[----:B------:R-:W-:Y:S04]  /*a3ff0*/  STL.64 [R1+0x1450], R4 ;  /* 0x0014500401007387 */ /* 0x000fe80000100a00 */
[----:B------:R3:W-:Y:S01]  /*a4000*/  STL.64 [R1+0x1458], R6 ;  /* 0x0014580601007387 */ /* 0x0007e20000100a00 */
[C---:B--2---:R-:W-:Y:S06]  /*a4010*/  HMMA.1688.F32.TF32 R16, R236.reuse, R146, R28 ;  /* 0x00000092ec10723c */ /* 0x044fec000008101c */
[----:B---3--:R-:W-:Y:S01]  /*a4020*/  HMMA.1688.F32.TF32 R4, R236, R142, R32 ;  /* 0x0000008eec04723c */ /* 0x008fe20000081020 */
[----:B------:R-:W-:Y:S04]  /*a4030*/  STL.64 [R1+0x1430], R20 ;  /* 0x0014301401007387 */ /* 0x000fe80000100a00 */
[----:B------:R2:W-:-:S12]  /*a4040*/  STL.64 [R1+0x1438], R22 ;  /* 0x0014381601007387 */ /* 0x0005d80000100a00 */
[----:B------:R-:W-:Y:S01]  /*a4050*/  STL.64 [R1+0x1410], R16 ;  /* 0x0014101001007387 */ /* 0x000fe20000100a00 */
[C---:B--2---:R-:W-:Y:S03]  /*a4060*/  HMMA.1688.F32.TF32 R20, R236.reuse, R138, R36 ;  /* 0x0000008aec14723c */ /* 0x044fe60000081024 */
[----:B------:R2:W-:Y:S04]  /*a4070*/  STL.64 [R1+0x1418], R18 ;  /* 0x0014181201007387 */ /* 0x0005e80000100a00 */
[----:B------:R-:W-:Y:S04]  /*a4080*/  STL.64 [R1+0x13f0], R4 ;  /* 0x0013f00401007387 */ /* 0x000fe80000100a00 */
[----:B------:R3:W-:Y:S01]  /*a4090*/  STL.64 [R1+0x13f8], R6 ;  /* 0x0013f80601007387 */ /* 0x0007e20000100a00 */
[C---:B--2---:R-:W-:Y:S06]  /*a40a0*/  HMMA.1688.F32.TF32 R16, R236.reuse, R134, R40 ;  /* 0x00000086ec10723c */ /* 0x044fec0000081028 */
[C---:B---3--:R-:W-:Y:S05]  /*a40b0*/  HMMA.1688.F32.TF32 R4, R236.reuse, R130, R44 ;  /* 0x00000082ec04723c */ /* 0x048fea000008102c */
[----:B------:R-:W-:Y:S04]  /*a40c0*/  STL.64 [R1+0x13d0], R20 ;  /* 0x0013d01401007387 */ /* 0x000fe80000100a00 */
[----:B------:R2:W-:Y:S08]  /*a40d0*/  STL.64 [R1+0x13d8], R22 ;  /* 0x0013d81601007387 */ /* 0x0005f00000100a00 */
        /* <DEDUP_REMOVED lines=10> */
[----:B--2---:R-:W-:Y:S03]  /*a4180*/  HMMA.1688.F32.TF32 R20, R236, R114, R60 ;  /* 0x00000072ec14723c */ /* 0x004fe6000008103c */
[----:B------:R1:W-:Y:S04]  /*a4190*/  STL.64 [R1+0x1358], R18 ;  /* 0x0013581201007387 */ /* 0x0003e80000100a00 */
[----:B------:R-:W-:Y:S04]  /*a41a0*/  STL.64 [R1+0x1330], R4 ;  /* 0x0013300401007387 */ /* 0x000fe80000100a00 */
[----:B------:R2:W-:Y:S01]  /*a41b0*/  STL.64 [R1+0x1338], R6 ;  /* 0x0013380601007387 */ /* 0x0005e20000100a00 */
[C---:B-1----:R-:W-:Y:S06]  /*a41c0*/  HMMA.1688.F32.TF32 R16, R232.reuse, R230, R64 ;  /* 0x000000e6e810723c */ /* 0x042fec0000081040 */
[C---:B--2---:R-:W-:Y:S05]  /*a41d0*/  HMMA.1688.F32.TF32 R4, R232.reuse, R226, R68 ;  /* 0x000000e2e804723c */ /* 0x044fea0000081044 */
        /* <DEDUP_REMOVED lines=8> */
[----:B--2---:R-:W-:Y:S05]  /*a4260*/  HMMA.1688.F32.TF32 R4, R232, R214, R80 ;  /* 0x000000d6e804723c */ /* 0x004fea0000081050 */
[----:B------:R1:W-:Y:S04]  /*a4270*/  STL.64 [R1+0x12b0], R20 ;  /* 0x0012b01401007387 */ /* 0x0003e80000100a00 */
[----:B------:R2:W-:Y:S08]  /*a4280*/  STL.64 [R1+0x12b8], R22 ;  /* 0x0012b81601007387 */ /* 0x0005f00000100a00 */
[----:B------:R-:W-:Y:S04]  /*a4290*/  STL.64 [R1+0x1290], R16 ;  /* 0x0012901001007387 */ /* 0x000fe80000100a00 */
[----:B------:R-:W-:Y:S04]  /*a42a0*/  STL.64 [R1+0x1298], R18 ;  /* 0x0012981201007387 */ /* 0x000fe80000100a00 */
[----:B------:R-:W3:Y:S04]  /*a42b0*/  LDL.LU R110, [R1+0x5f0c] ;  /* 0x005f0c00016e7983 */ /* 0x000ee80000300800 */
[----:B------:R4:W-:Y:S04]  /*a42c0*/  STL.64 [R1+0x1270], R4 ;  /* 0x0012700401007387 */ /* 0x0009e80000100a00 */
[----:B------:R4:W-:Y:S04]  /*a42d0*/  STL.64 [R1+0x1278], R6 ;  /* 0x0012780601007387 */ /* 0x0009e80000100a00 */
[----:B------:R-:W2:Y:S04]  /*a42e0*/  LDL.LU R111, [R1+0x5f08] ;  /* 0x005f0800016f7983 */ /* 0x000ea80000300800 */
        /* <DEDUP_REMOVED lines=8> */
[----:B------:R-:W-:Y:S01]  /*a4370*/  IMAD.MOV.U32 R244, RZ, RZ, R84 ;  /* 0x000000fffff47224 */ /* 0x000fe200078e0054 */
[----:B------:R-:W-:Y:S02]  /*a4380*/  MOV R245, R91 ;  /* 0x0000005b00f57202 */ /* 0x000fe40000000f00 */
[----:B------:R-:W4:Y:S01]  /*a4390*/  LDL.LU R98, [R1+0x5ef4] ;  /* 0x005ef40001627983 */ /* 0x000f220000300800 */
[----:B------:R-:W-:-:S03]  /*a43a0*/  IMAD.MOV.U32 R246, RZ, RZ, R90 ;  /* 0x000000fffff67224 */ /* 0x000fc600078e005a */
        /* <DEDUP_REMOVED lines=10> */
[----:B------:R-:W4:Y:S04]  /*a4450*/  LDL.LU R92, [R1+0x5edc] ;  /* 0x005edc00015c7983 */ /* 0x000f280000300800 */
[----:B------:R-:W4:Y:S04]  /*a4460*/  LDL.LU R93, [R1+0x5ed8] ;  /* 0x005ed800015d7983 */ /* 0x000f280000300800 */
[----:B------:R-:W4:Y:S04]  /*a4470*/  LDL.LU R94, [R1+0x5ed4] ;  /* 0x005ed400015e7983 */ /* 0x000f280000300800 */
[----:B------:R-:W4:Y:S01]  /*a4480*/  LDL.LU R88, [R1+0x5ed0] ;  /* 0x005ed00001587983 */ /* 0x000f220000300800 */
[----:B---3--:R-:W-:-:S02]  /*a4490*/  IMAD.MOV.U32 R31, RZ, RZ, R110 ;  /* 0x000000ffff1f7224 */ /* 0x008fc400078e006e */
[----:B--2---:R-:W-:Y:S01]  /*a44a0*/  IMAD.MOV.U32 R30, RZ, RZ, R111 ;  /* 0x000000ffff1e7224 */ /* 0x004fe200078e006f */
[----:B----4-:R-:W-:Y:S01]  /*a44b0*/  MOV R29, R109 ;  /* 0x0000006d001d7202 */ /* 0x010fe20000000f00 */
[----:B------:R-:W-:Y:S02]  /*a44c0*/  IMAD.MOV.U32 R28, RZ, RZ, R108 ;  /* 0x000000ffff1c7224 */ /* 0x000fe400078e006c */
[----:B------:R-:W2:Y:S04]  /*a44d0*/  LDL.LU R108, [R1+0x5ecc] ;  /* 0x005ecc00016c7983 */ /* 0x000ea80000300800 */
[----:B------:R-:W3:Y:S04]  /*a44e0*/  LDL.LU R109, [R1+0x5ec8] ;  /* 0x005ec800016d7983 */ /* 0x000ee80000300800 */
[----:B------:R-:W4:Y:S04]  /*a44f0*/  LDL.LU R111, [R1+0x5ec4] ;  /* 0x005ec400016f7983 */ /* 0x000f280000300800 */
[----:B------:R-:W4:Y:S01]  /*a4500*/  LDL.LU R110, [R1+0x5ec0] ;  /* 0x005ec000016e7983 */ /* 0x000f220000300800 */
[----:B------:R-:W-:-:S02]  /*a4510*/  IMAD.MOV.U32 R33, RZ, RZ, R98 ;  /* 0x000000ffff217224 */ /* 0x000fc400078e0062 */
[----:B------:R-:W-:Y:S02]  /*a4520*/  IMAD.MOV.U32 R32, RZ, RZ, R97 ;  /* 0x000000ffff207224 */ /* 0x000fe400078e0061 */
[----:B------:R-:W4:Y:S01]  /*a4530*/  LDL.LU R97, [R1+0x5ebc] ;  /* 0x005ebc0001617983 */ /* 0x000f220000300800 */
[----:B------:R-:W-:Y:S02]  /*a4540*/  IMAD.MOV.U32 R34, RZ, RZ, R96 ;  /* 0x000000ffff227224 */ /* 0x000fe400078e0060 */
[----:B------:R-:W-:Y:S01]  /*a4550*/  IMAD.MOV.U32 R35, RZ, RZ, R100 ;  /* 0x000000ffff237224 */ /* 0x000fe200078e0064 */
[----:B------:R-:W4:Y:S04]  /*a4560*/  LDL.LU R98, [R1+0x5eb8] ;  /* 0x005eb80001627983 */ /* 0x000f280000300800 */
[----:B------:R-:W4:Y:S04]  /*a4570*/  LDL.LU R96, [R1+0x5eb4] ;  /* 0x005eb40001607983 */ /* 0x000f280000300800 */
[----:B------:R-:W4:Y:S01]  /*a4580*/  LDL.LU R100, [R1+0x5eb0] ;  /* 0x005eb00001647983 */ /* 0x000f220000300800 */
[----:B------:R-:W-:-:S02]  /*a4590*/  IMAD.MOV.U32 R43, RZ, RZ, R92 ;  /* 0x000000ffff2b7224 */ /* 0x000fc400078e005c */
[----:B------:R-:W-:Y:S01]  /*a45a0*/  IMAD.MOV.U32 R42, RZ, RZ, R93 ;  /* 0x000000ffff2a7224 */ /* 0x000fe200078e005d */
[----:B------:R-:W-:Y:S01]  /*a45b0*/  MOV R41, R94 ;  /* 0x0000005e00297202 */ /* 0x000fe20000000f00 */
[----:B------:R-:W-:Y:S02]  /*a45c0*/  IMAD.MOV.U32 R40, RZ, RZ, R88 ;  /* 0x000000ffff287224 */ /* 0x000fe400078e0058 */
[----:B------:R-:W4:Y:S04]  /*a45d0*/  LDL.LU R88, [R1+0x5eac] ;  /* 0x005eac0001587983 */ /* 0x000f280000300800 */
[----:B------:R-:W4:Y:S04]  /*a45e0*/  LDL.LU R94, [R1+0x5ea8] ;  /* 0x005ea800015e7983 */ /* 0x000f280000300800 */
[----:B------:R-:W4:Y:S04]  /*a45f0*/  LDL.LU R93, [R1+0x5ea4] ;  /* 0x005ea400015d7983 */ /* 0x000f280000300800 */
[----:B------:R-:W4:Y:S01]  /*a4600*/  LDL.LU R92, [R1+0x5ea0] ;  /* 0x005ea000015c7983 */ /* 0x000f220000300800 */
[----:B--2---:R-:W-:-:S02]  /*a4610*/  IMAD.MOV.U32 R47, RZ, RZ, R108 ;  /* 0x000000ffff2f7224 */ /* 0x004fc400078e006c */
[----:B---3--:R-:W-:Y:S02]  /*a4620*/  IMAD.MOV.U32 R46, RZ, RZ, R109 ;  /* 0x000000ffff2e7224 */ /* 0x008fe400078e006d */
[----:B----4-:R-:W-:Y:S02]  /*a4630*/  IMAD.MOV.U32 R45, RZ, RZ, R111 ;  /* 0x000000ffff2d7224 */ /* 0x010fe400078e006f */
[----:B------:R-:W-:Y:S02]  /*a4640*/  IMAD.MOV.U32 R44, RZ, RZ, R110 ;  /* 0x000000ffff2c7224 */ /* 0x000fe400078e006e */
[----:B------:R-:W2:Y:S04]  /*a4650*/  LDL.LU R110, [R1+0x5e9c] ;  /* 0x005e9c00016e7983 */ /* 0x000ea80000300800 */
[----:B------:R-:W3:Y:S04]  /*a4660*/  LDL.LU R111, [R1+0x5e98] ;  /* 0x005e9800016f7983 */ /* 0x000ee80000300800 */
[----:B------:R-:W4:Y:S04]  /*a4670*/  LDL.LU R109, [R1+0x5e94] ;  /* 0x005e9400016d7983 */ /* 0x000f280000300800 */
[----:B------:R-:W4:Y:S01]  /*a4680*/  LDL.LU R108, [R1+0x5e90] ;  /* 0x005e9000016c7983 */ /* 0x000f220000300800 */
[----:B------:R-:W-:Y:S01]  /*a4690*/  MOV R49, R96 ;  /* 0x0000006000317202 */ /* 0x000fe20000000f00 */
[----:B------:R-:W-:-:S02]  /*a46a0*/  IMAD.MOV.U32 R48, RZ, RZ, R100 ;  /* 0x000000ffff307224 */ /* 0x000fc400078e0064 */
[----:B------:R-:W4:Y:S01]  /*a46b0*/  LDL.LU R100, [R1+0x5e8c] ;  /* 0x005e8c0001647983 */ /* 0x000f220000300800 */
[----:B------:R-:W-:Y:S02]  /*a46c0*/  IMAD.MOV.U32 R50, RZ, RZ, R98 ;  /* 0x000000ffff327224 */ /* 0x000fe400078e0062 */
[----:B------:R-:W-:Y:S01]  /*a46d0*/  IMAD.MOV.U32 R51, RZ, RZ, R97 ;  /* 0x000000ffff337224 */ /* 0x000fe200078e0061 */
        /* <DEDUP_REMOVED lines=9> */
[----:B------:R-:W4:Y:S04]  /*a4770*/  LDL.LU R111, [R1+0x5e74] ;  /* 0x005e7400016f7983 */ /* 0x000f280000300800 */
[----:B------:R-:W4:Y:S01]  /*a4780*/  LDL.LU R110, [R1+0x5e70] ;  /* 0x005e7000016e7983 */ /* 0x000f220000300800 */
[----:B------:R-:W-:Y:S02]  /*a4790*/  IMAD.MOV.U32 R62, RZ, RZ, R96 ;  /* 0x000000ffff3e7224 */ /* 0x000fe400078e0060 */
[----:B------:R-:W-:-:S02]  /*a47a0*/  IMAD.MOV.U32 R60, RZ, RZ, R98 ;  /* 0x000000ffff3c7224 */ /* 0x000fc400078e0062 */
[----:B------:R-:W4:Y:S01]  /*a47b0*/  LDL.LU R98, [R1+0x5e6c] ;  /* 0x005e6c0001627983 */ /* 0x000f220000300800 */
[----:B------:R-:W-:Y:S01]  /*a47c0*/  MOV R61, R97 ;  /* 0x00000061003d7202 */ /* 0x000fe20000000f00 */
[----:B------:R-:W-:Y:S02]  /*a47d0*/  IMAD.MOV.U32 R63, RZ, RZ, R100 ;  /* 0x000000ffff3f7224 */ /* 0x000fe400078e0064 */
        /* <DEDUP_REMOVED lines=27> */
[----:B-1----:R-:W-:Y:S01]  /*a4990*/  MOV R21, R86 ;  /* 0x0000005600157202 */ /* 0x002fe20000000f00 */
        /* <DEDUP_REMOVED lines=8> */
[----:B---3--:R-:W-:Y:S02]  /*a4a20*/  IMAD.MOV.U32 R78, RZ, RZ, R110 ;  /* 0x000000ffff4e7224 */ /* 0x008fe400078e006e */
[----:B----4-:R-:W-:Y:S02]  /*a4a30*/  IMAD.MOV.U32 R76, RZ, RZ, R108 ;  /* 0x000000ffff4c7224 */ /* 0x010fe400078e006c */
[----:B------:R-:W2:Y:S01]  /*a4a40*/  LDL.LU R108, [R1+0x5e4c] ;  /* 0x005e4c00016c7983 */ /* 0x000ea20000300800 */
[----:B------:R-:W-:-:S03]  /*a4a50*/  MOV R77, R109 ;  /* 0x0000006d004d7202 */ /* 0x000fc60000000f00 */
        /* <DEDUP_REMOVED lines=8> */
[----:B------:R-:W2:Y:S04]  /*a4ae0*/  LDL.LU R96, [R1+0x5e38] ;  /* 0x005e380001607983 */ /* 0x000ea80000300800 */
[----:B------:R-:W2:Y:S04]  /*a4af0*/  LDL.LU R97, [R1+0x5e34] ;  /* 0x005e340001617983 */ /* 0x000ea80000300800 */
[----:B------:R-:W2:Y:S04]  /*a4b00*/  LDL.LU R98, [R1+0x5e30] ;  /* 0x005e300001627983 */ /* 0x000ea80000300800 */
        /* <DEDUP_REMOVED lines=15> */
[----:B------:R-:W3:Y:S01]  /*a4c00*/  LDL.LU R103, [R1+0x5df0] ;  /* 0x005df00001677983 */ /* 0x000ee20000300800 */
[C---:B----4-:R-:W-:Y:S06]  /*a4c10*/  HMMA.1688.F32.TF32 R88, R232.reuse, R206, R88 ;  /* 0x000000cee858723c */ /* 0x050fec0000081058 */
[C---:B--2---:R-:W-:Y:S06]  /*a4c20*/  HMMA.1688.F32.TF32 R16, R232.reuse, R210, R84 ;  /* 0x000000d2e810723c */ /* 0x044fec0000081054 */
[----:B---3--:R-:W-:-:S15]  /*a4c30*/  HMMA.1688.F32.TF32 R84, R232, R202, R92 ;  /* 0x000000cae854723c */ /* 0x008fde000008105c */
[----:B------:R-:W-:-:S02]  /*a4c40*/  NOP ;  /* 0x0000000000007918 */ /* 0x000fc40000000000 */
[----:B------:R-:W-:Y:S04]  /*a4c50*/  STL.64 [R1+0x1250], R16 ;  /* 0x0012501001007387 */ /* 0x000fe80000100a00 */
[----:B------:R1:W-:Y:S04]  /*a4c60*/  STL.64 [R1+0x1258], R18 ;  /* 0x0012581201007387 */ /* 0x0003e80000100a00 */
[----:B------:R-:W-:Y:S04]  /*a4c70*/  STL.64 [R1+0x1230], R88 ;  /* 0x0012305801007387 */ /* 0x000fe80000100a00 */
[----:B------:R-:W-:Y:S01]  /*a4c80*/  STL.64 [R1+0x1238], R90 ;  /* 0x0012385a01007387 */ /* 0x000fe20000100a00 */
[C---:B-1----:R-:W-:Y:S03]  /*a4c90*/  HMMA.1688.F32.TF32 R16, R232.reuse, R198, R96 ;  /* 0x000000c6e810723c */ /* 0x042fe60000081060 */
[----:B------:R-:W-:Y:S04]  /*a4ca0*/  STL.64 [R1+0x1210], R84 ;  /* 0x0012105401007387 */ /* 0x000fe80000100a00 */
[----:B------:R1:W-:Y:S02]  /*a4cb0*/  STL.64 [R1+0x1218], R86 ;  /* 0x0012185601007387 */ /* 0x0003e40000100a00 */
[----:B-1----:R-:W-:-:S14]  /*a4cc0*/  HMMA.1688.F32.TF32 R84, R232, R194, R100 ;  /* 0x000000c2e854723c */ /* 0x002fdc0000081064 */
[----:B------:R-:W-:Y:S01]  /*a4cd0*/  STL.64 [R1+0x11f0], R16 ;  /* 0x0011f01001007387 */ /* 0x000fe20000100a00 */
[C---:B------:R-:W-:Y:S03]  /*a4ce0*/  HMMA.1688.F32.TF32 R92, R232.reuse, R190, R108 ;  /* 0x000000bee85c723c */ /* 0x040fe6000008106c */
[----:B------:R-:W-:Y:S03]  /*a4cf0*/  STL.64 [R1+0x11f8], R18 ;  /* 0x0011f81201007387 */ /* 0x000fe60000100a00 */
[C---:B------:R-:W-:Y:S01]  /*a4d00*/  HMMA.1688.F32.TF32 R88, R232.reuse, R186, R80 ;  /* 0x000000bae858723c */ /* 0x040fe20000081050 */
[C---:B------:R-:W-:Y:S01]  /*a4d10*/  LOP3.LUT R239, R0.reuse, 0x20, RZ, 0x3c, !PT ;  /* 0x0000002000ef7812 */ /* 0x040fe200078e3cff */
[----:B------:R-:W-:Y:S04]  /*a4d20*/  LDS R16, [R0+UR7+0x46280] ;  /* 0x0462800700107984 */ /* 0x000fe80008000800 */
[C---:B------:R-:W-:Y:S01]  /*a4d30*/  HMMA.1688.F32.TF32 R80, R232.reuse, R178, R72 ;  /* 0x000000b2e850723c */ /* 0x040fe20000081048 */
[----:B------:R-:W-:Y:S04]  /*a4d40*/  LDS R18, [R0+UR7+0x47280] ;  /* 0x0472800700127984 */ /* 0x000fe80008000800 */
[----:B------:R-:W-:Y:S04]  /*a4d50*/  STL.64 [R1+0x11d0], R84 ;  /* 0x0011d05401007387 */ /* 0x000fe80000100a00 */
[----:B------:R1:W-:Y:S01]  /*a4d60*/  STL.64 [R1+0x11d8], R86 ;  /* 0x0011d85601007387 */ /* 0x0003e20000100a00 */
[C---:B------:R-:W-:Y:S03]  /*a4d70*/  HMMA.1688.F32.TF32 R72, R232.reuse, R14, R64 ;  /* 0x0000000ee848723c */ /* 0x040fe60000081040 */
[----:B------:R-:W-:Y:S04]  /*a4d80*/  LDS R17, [R239+UR7+0x46280] ;  /* 0x04628007ef117984 */ /* 0x000fe80008000800 */
[----:B------:R-:W2:Y:S01]  /*a4d90*/  LDS R19, [R239+UR7+0x47280] ;  /* 0x04728007ef137984 */ /* 0x000ea20008000800 */
[C---:B-1----:R-:W-:Y:S06]  /*a4da0*/  HMMA.1688.F32.TF32 R84, R232.reuse, R182, R76 ;  /* 0x000000b6e854723c */ /* 0x042fec000008104c */
        /* <DEDUP_REMOVED lines=49> */
[----:B------:R3:W-:Y:S04]  /*a50c0*/  STL.64 [R1+0x10b8], R26 ;  /* 0x0010b81a01007387 */ /* 0x0007e80000100a00 */
[----:B------:R-:W-:Y:S04]  /*a50d0*/  STL.64 [R1+0x10a0], R20 ;  /* 0x0010a01401007387 */ /* 0x000fe80000100a00 */
[----:B------:R4:W-:Y:S01]  /*a50e0*/  STL.64 [R1+0x10a8], R22 ;  /* 0x0010a81601007387 */ /* 0x0009e20000100a00 */
[C---:B-1----:R-:W-:Y:S06]  /*a50f0*/  HMMA.1688.F32.TF32 R28, R232.reuse, R122, R248 ;  /* 0x0000007ae81c723c */ /* 0x042fec00000810f8 */
[C---:B---3--:R-:W-:Y:S06]  /*a5100*/  HMMA.1688.F32.TF32 R24, R232.reuse, R118, R4 ;  /* 0x00000076e818723c */ /* 0x048fec0000081004 */
[----:B----4-:R-:W-:Y:S11]  /*a5110*/  HMMA.1688.F32.TF32 R20, R232, R114, R104 ;  /* 0x00000072e814723c */ /* 0x010ff60000081068 */
[----:B------:R-:W-:Y:S04]  /*a5120*/  STL.64 [R1+0x1090], R28 ;  /* 0x0010901c01007387 */ /* 0x000fe80000100a00 */
[----:B------:R-:W-:Y:S04]  /*a5130*/  STL.64 [R1+0x1098], R30 ;  /* 0x0010981e01007387 */ /* 0x000fe80000100a00 */
[----:B------:R-:W3:Y:S04]  /*a5140*/  LDL.LU R4, [R1+0x2240] ;  /* 0x0022400001047983 */ /* 0x000ee80000300800 */
[----:B------:R1:W-:Y:S04]  /*a5150*/  STL.64 [R1+0x1080], R24 ;  /* 0x0010801801007387 */ /* 0x0003e80000100a00 */
[----:B------:R4:W-:Y:S04]  /*a5160*/  STL.64 [R1+0x1088], R26 ;  /* 0x0010881a01007387 */ /* 0x0009e80000100a00 */
        /* <DEDUP_REMOVED lines=109> */
[C---:B------:R-:W-:Y:S06]  /*a5840*/  HMMA.1688.F32.TF32 R88, R16.reuse, R210, R88 ;  /* 0x000000d21058723c */ /* 0x040fec0000081058 */
[C---:B------:R-:W-:Y:S06]  /*a5850*/  HMMA.1688.F32.TF32 R84, R16.reuse, R206, R84 ;  /* 0x000000ce1054723c */ /* 0x040fec0000081054 */
[C---:B------:R-:W-:Y:S06]  /*a5860*/  HMMA.1688.F32.TF32 R80, R16.reuse, R202, R80 ;  /* 0x000000ca1050723c */ /* 0x040fec0000081050 */
[C---:B------:R-:W-:Y:S01]  /*a5870*/  HMMA.1688.F32.TF32 R76, R16.reuse, R198, R76 ;  /* 0x000000c6104c723c */ /* 0x040fe2000008104c */
[----:B------:R-:W-:Y:S04]  /*a5880*/  STL.64 [R1+0x1060], R104 ;  /* 0x0010606801007387 */ /* 0x000fe80000100a00 */
[----:B------:R1:W-:Y:S02]  /*a5890*/  STL.64 [R1+0x1068], R106 ;  /* 0x0010686a01007387 */ /* 0x0003e40000100a00 */
[C---:B-1----:R-:W-:Y:S06]  /*a58a0*/  HMMA.1688.F32.TF32 R104, R16.reuse, R226, R108 ;  /* 0x000000e21068723c */ /* 0x042fec000008106c */
        /* <DEDUP_REMOVED lines=56> */
[C---:B--2---:R-:W-:Y:S06]  /*a5c30*/  HMMA.1688.F32.TF32 R28, R16.reuse, R146, R240 ;  /* 0x00000092101c723c */ /* 0x044fec00000810f0 */
[C---:B---3--:R-:W-:Y:S06]  /*a5c40*/  HMMA.1688.F32.TF32 R24, R16.reuse, R142, R248 ;  /* 0x0000008e1018723c */ /* 0x048fec00000810f8 */
[----:B------:R-:W-:Y:S05]  /*a5c50*/  HMMA.1688.F32.TF32 R4, R16, R138, R4 ;  /* 0x0000008a1004723c */ /* 0x000fea0000081004 */
        /* <DEDUP_REMOVED lines=95> */
[----:B------:R-:W-:Y:S06]  /*a6250*/  HMMA.1688.F32.TF32 R72, R16, R126, R72 ;  /* 0x0000007e1048723c */ /* 0x000fec0000081048 */
[C---:B-1----:R-:W-:Y:S06]  /*a6260*/  HMMA.1688.F32.TF32 R16, R20.reuse, R230, R56 ;  /* 0x000000e61410723c */ /* 0x042fec0000081038 */
        /* <DEDUP_REMOVED lines=40> */
[C---:B-1----:R-:W-:Y:S06]  /*a64f0*/  HMMA.1688.F32.TF32 R16, R20.reuse, R202, R28 ;  /* 0x000000ca1410723c */ /* 0x042fec000008101c */
[C---:B----4-:R-:W-:Y:S06]  /*a6500*/  HMMA.1688.F32.TF32 R28, R20.reuse, R198, R24 ;  /* 0x000000c6141c723c */ /* 0x050fec0000081018 */
[C---:B------:R-:W-:Y:S06]  /*a6510*/  HMMA.1688.F32.TF32 R24, R20.reuse, R194, R244 ;  /* 0x000000c21418723c */ /* 0x040fec00000810f4 */
[C---:B------:R-:W-:Y:S05]  /*a6520*/  HMMA.1688.F32.TF32 R4, R20.reuse, R182, R4 ;  /* 0x000000b61404723c */ /* 0x040fea0000081004 */
[----:B------:R-:W-:Y:S04]  /*a6530*/  STL.64 [R1+0x660], R16 ;  /* 0x0006601001007387 */ /* 0x000fe80000100a00 */
[----:B------:R-:W-:Y:S04]  /*a6540*/  STL.64 [R1+0x668], R18 ;  /* 0x0006681201007387 */ /* 0x000fe80000100a00 */
[----:B------:R-:W-:Y:S04]  /*a6550*/  STL.64 [R1+0x650], R28 ;  /* 0x0006501c01007387 */ /* 0x000fe80000100a00 */
[----:B------:R-:W-:Y:S04]  /*a6560*/  STL.64 [R1+0x658], R30 ;  /* 0x0006581e01007387 */ /* 0x000fe80000100a00 */
[----:B------:R-:W-:Y:S04]  /*a6570*/  STL.64 [R1+0x640], R24 ;  /* 0x0006401801007387 */ /* 0x000fe80000100a00 */
[----:B------:R1:W-:Y:S04]  /*a6580*/  STL.64 [R1+0x648], R26 ;  /* 0x0006481a01007387 */ /* 0x0003e80000100a00 */
[----:B------:R-:W-:Y:S04]  /*a6590*/  LDS R16, [R0+UR7+0x46300] ;  /* 0x0463000700107984 */ /* 0x000fe80008000800 */
[----:B------:R-:W-:Y:S04]  /*a65a0*/  LDS R18, [R0+UR7+0x47300] ;  /* 0x0473000700127984 */ /* 0x000fe80008000800 */
[----:B------:R-:W-:Y:S04]  /*a65b0*/  LDS R17, [R239+UR7+0x46300] ;  /* 0x04630007ef117984 */ /* 0x000fe80008000800 */
[----:B------:R-:W2:Y:S01]  /*a65c0*/  LDS R19, [R239+UR7+0x47300] ;  /* 0x04730007ef137984 */ /* 0x000ea20008000800 */
[C---:B-1----:R-:W-:Y:S06]  /*a65d0*/  HMMA.1688.F32.TF32 R24, R20.reuse, R190, R240 ;  /* 0x000000be1418723c */ /* 0x042fec00000810f0 */
[----:B------:R-:W-:-:S15]  /*a65e0*/  HMMA.1688.F32.TF32 R28, R20, R186, R248 ;  /* 0x000000ba141c723c */ /* 0x000fde00000810f8 */
[----:B------:R-:W-:-:S02]  /*a65f0*/  NOP ;  /* 0x0000000000007918 */ /* 0x000fc40000000000 */
[----:B------:R1:W-:Y:S04]  /*a6600*/  STL.64 [R1+0xfb0], R24 ;  /* 0x000fb01801007387 */ /* 0x0003e80000100a00 */
[----:B------:R3:W-:Y:S04]  /*a6610*/  STL.64 [R1+0xfb8], R26 ;  /* 0x000fb81a01007387 */ /* 0x0007e80000100a00 */
[----:B-1----:R-:W4:Y:S04]  /*a6620*/  LDL.LU R24, [R1+0x20b0] ;  /* 0x0020b00001187983 */ /* 0x002f280000300800 */
[----:B------:R1:W-:Y:S04]  /*a6630*/  STL.64 [R1+0xfa0], R28 ;  /* 0x000fa01c01007387 */ /* 0x0003e80000100a00 */
[----:B------:R2:W-:Y:S04]  /*a6640*/  STL.64 [R1+0xfa8], R30 ;  /* 0x000fa81e01007387 */ /* 0x0005e80000100a00 */
[----:B------:R2:W-:Y:S04]  /*a6650*/  STL.64 [R1+0xf90], R4 ;  /* 0x000f900401007387 */ /* 0x0005e80000100a00 */
[----:B------:R2:W-:Y:S04]  /*a6660*/  STL.64 [R1+0xf98], R6 ;  /* 0x000f980601007387 */ /* 0x0005e80000100a00 */
[----:B------:R-:W4:Y:S04]  /*a6670*/  LDL.LU R25, [R1+0x20b4] ;  /* 0x0020b40001197983 */ /* 0x000f280000300800 */
[----:B---3--:R-:W4:Y:S04]  /*a6680*/  LDL.LU R26, [R1+0x20b8] ;  /* 0x0020b800011a7983 */ /* 0x008f280000300800 */
[----:B------:R-:W4:Y:S04]  /*a6690*/  LDL.LU R27, [R1+0x20bc] ;  /* 0x0020bc00011b7983 */ /* 0x000f280000300800 */
        /* <DEDUP_REMOVED lines=75> */
[----:B------:R1:W-:Y:S04]  /*a6b50*/  STL.64 [R1+0xf80], R4 ;  /* 0x000f800401007387 */ /* 0x0003e80000100a00 */
[----:B------:R3:W-:Y:S04]  /*a6b60*/  STL.64 [R1+0xf88], R6 ;  /* 0x000f880601007387 */ /* 0x0007e80000100a00 */
[----:B------:R-:W3:Y:S04]  /*a6b70*/  LDL.LU R249, [R1+0x2094] ;  /* 0x0020940001f97983 */ /* 0x000ee80000300800 */
[----:B------:R-:W3:Y:S04]  /*a6b80*/  LDL.LU R250, [R1+0x2098] ;  /* 0x0020980001fa7983 */ /* 0x000ee80000300800 */
[----:B------:R-:W3:Y:S04]  /*a6b90*/  LDL.LU R251, [R1+0x209c] ;  /* 0x00209c0001fb7983 */ /* 0x000ee80000300800 */
[----:B-1----:R-:W3:Y:S04]  /*a6ba0*/  LDL.LU R4, [R1+0x2080] ;  /* 0x0020800001047983 */ /* 0x002ee80000300800 */
[----:B------:R-:W3:Y:S01]  /*a6bb0*/  LDL.LU R5, [R1+0x2084] ;  /* 0x0020840001057983 */ /* 0x000ee20000300800 */
        /* <DEDUP_REMOVED lines=15> */
[----:B------:R-:W-:Y:S01]  /*a6cb0*/  HMMA.1688.F32.TF32 R24, R20, R122, R24 ;  /* 0x0000007a1418723c */ /* 0x000fe20000081018 */
        /* <DEDUP_REMOVED lines=29> */
[----:B---3--:R-:W-:Y:S01]  /*a6e90*/  IMAD.MOV.U32 R6, RZ, RZ, R252 ;  /* 0x000000ffff067224 */ /* 0x008fe200078e00fc */
[----:B------:R-:W-:-:S02]  /*a6ea0*/  MOV R7, R3 ;  /* 0x0000000300077202 */ /* 0x000fc40000000f00 */
[----:B------:R1:W-:Y:S01]  /*a6eb0*/  STL.64 [R1+0xe98], R30 ;  /* 0x000e981e01007387 */ /* 0x0003e20000100a00 */
[----:B------:R-:W-:-:S03]  /*a6ec0*/  IMAD.MOV.U32 R252, RZ, RZ, R26 ;  /* 0x000000fffffc7224 */ /* 0x000fc600078e001a */
[----:B------:R2:W-:Y:S01]  /*a6ed0*/  STL.64 [R1+0xe80], R24 ;  /* 0x000e801801007387 */ /* 0x0005e20000100a00 */
[----:B------:R-:W-:Y:S01]  /*a6ee0*/  IMAD.MOV.U32 R3, RZ, RZ, R27 ;  /* 0x000000ffff037224 */ /* 0x000fe200078e001b */
[C---:B-1----:R-:W-:Y:S06]  /*a6ef0*/  HMMA.1688.F32.TF32 R28, R20.reuse, R118, R244 ;  /* 0x00000076141c723c */ /* 0x042fec00000810f4 */
[----:B--2---:R-:W-:Y:S01]  /*a6f00*/  HMMA.1688.F32.TF32 R24, R20, R114, R240 ;  /* 0x000000721418723c */ /* 0x004fe200000810f0 */
[----:B------:R1:W-:Y:S04]  /*a6f10*/  STL [R1+0x5ca4], R3 ;  /* 0x005ca40301007387 */ /* 0x0003e80000100800 */
[----:B------:R2:W-:Y:S04]  /*a6f20*/  STL [R1+0x5ca0], R252 ;  /* 0x005ca0fc01007387 */ /* 0x0005e80000100800 */
[----:B------:R-:W-:Y:S04]  /*a6f30*/  LDS R20, [R234+UR7+0x46300] ;  /* 0x04630007ea147984 */ /* 0x000fe80008000800 */
[----:B------:R-:W-:Y:S04]  /*a6f40*/  LDS R22, [R234+UR7+0x47300] ;  /* 0x04730007ea167984 */ /* 0x000fe80008000800 */
[----:B------:R-:W-:Y:S04]  /*a6f50*/  LDS R21, [R235+UR7+0x46300] ;  /* 0x04630007eb157984 */ /* 0x000fe80008000800 */
[----:B------:R-:W3:Y:S04]  /*a6f60*/  LDS R23, [R235+UR7+0x47300] ;  /* 0x04730007eb177984 */ /* 0x000ee80008000800 */
[----:B------:R-:W-:Y:S04]  /*a6f70*/  STL.64 [R1+0xe70], R28 ;  /* 0x000e701c01007387 */ /* 0x000fe80000100a00 */
[----:B------:R-:W-:Y:S01]  /*a6f80*/  STL.64 [R1+0xe78], R30 ;  /* 0x000e781e01007387 */ /* 0x000fe20000100a00 */
[----:B-1----:R-:W-:-:S03]  /*a6f90*/  IMAD.MOV.U32 R3, RZ, RZ, R26 ;  /* 0x000000ffff037224 */ /* 0x002fc600078e001a */
[----:B------:R1:W-:Y:S01]  /*a6fa0*/  STL.64 [R1+0x8b0], R24 ;  /* 0x0008b01801007387 */ /* 0x0003e20000100a00 */
[----:B--2---:R-:W-:-:S03]  /*a6fb0*/  IMAD.MOV.U32 R252, RZ, RZ, R27 ;  /* 0x000000fffffc7224 */ /* 0x004fc600078e001b */
[----:B------:R2:W-:Y:S01]  /*a6fc0*/  STL.64 [R1+0x5da8], R234 ;  /* 0x005da8ea01007387 */ /* 0x0005e20000100a00 */
[C---:B-1----:R-:W-:Y:S03]  /*a6fd0*/  HMMA.1688.F32.TF32 R24, R16.reuse, R230, R248 ;  /* 0x000000e61018723c */ /* 0x042fe600000810f8 */
[----:B------:R-:W4:Y:S03]  /*a6fe0*/  LDL.LU R248, [R1+0x1bd0] ;  /* 0x001bd00001f87983 */ /* 0x000f260000300800 */
[----:B------:R-:W-:-:S15]  /*a6ff0*/  HMMA.1688.F32.TF32 R4, R16, R226, R4 ;  /* 0x000000e21004723c */ /* 0x000fde0000081004 */
[----:B------:R-:W-:-:S02]  /*a7000*/  NOP ;  /* 0x0000000000007918 */ /* 0x000fc40000000000 */
[----:B------:R1:W-:Y:S04]  /*a7010*/  STL.64 [R1+0xe60], R24 ;  /* 0x000e601801007387 */ /* 0x0003e80000100a00 */
[----:B------:R3:W-:Y:S04]  /*a7020*/  STL.64 [R1+0xe68], R26 ;  /* 0x000e681a01007387 */ /* 0x0007e80000100a00 */
        /* <DEDUP_REMOVED lines=119> */
[----:B---3--:R-:W3:Y:S04]  /*a77a0*/  LDL.LU R26, [R1+0x1ed8] ;  /* 0x001ed800011a7983 */ /* 0x008ee80000300800 */
        /* <DEDUP_REMOVED lines=28> */
[----:B------:R-:W-:Y:S03]  /*a7970*/  HMMA.1688.F32.TF32 R104, R16, R202, R104 ;  /* 0x000000ca1068723c */ /* 0x000fe60000081068 */
[----:B------:R-:W4:Y:S03]  /*a7980*/  LDL.LU.64 R204, [R1+0x5db0] ;  /* 0x005db00001cc7983 */ /* 0x000f260000300a00 */
[----:B---3--:R-:W-:Y:S06]  /*a7990*/  HMMA.1688.F32.TF32 R4, R20, R230, R4 ;  /* 0x000000e61404723c */ /* 0x008fec0000081004 */
[----:B--2---:R-:W-:-:S15]  /*a79a0*/  HMMA.1688.F32.TF32 R232, R16, R206, R232 ;  /* 0x000000ce10e8723c */ /* 0x004fde00000810e8 */
[----:B------:R-:W-:-:S08]  /*a79b0*/  NOP ;  /* 0x0000000000007918 */ /* 0x000fd00000000000 */
[----:B------:R-:W-:Y:S04]  /*a79c0*/  STL.64 [R1+0xe00], R232 ;  /* 0x000e00e801007387 */ /* 0x000fe80000100a00 */
[----:B------:R1:W-:Y:S04]  /*a79d0*/  STL.64 [R1+0xe08], R234 ;  /* 0x000e08ea01007387 */ /* 0x0003e80000100a00 */
[----:B------:R-:W-:Y:S04]  /*a79e0*/  STL.64 [R1+0xdf0], R104 ;  /* 0x000df06801007387 */ /* 0x000fe80000100a00 */
[----:B------:R2:W-:Y:S01]  /*a79f0*/  STL.64 [R1+0xdf8], R106 ;  /* 0x000df86a01007387 */ /* 0x0005e20000100a00 */
[C---:B-1----:R-:W-:Y:S06]  /*a7a00*/  HMMA.1688.F32.TF32 R232, R16.reuse, R198, R108 ;  /* 0x000000c610e8723c */ /* 0x042fec000008106c */
[C---:B------:R-:W-:Y:S06]  /*a7a10*/  HMMA.1688.F32.TF32 R108, R16.reuse, R194, R100 ;  /* 0x000000c2106c723c */ /* 0x040fec0000081064 */
        /* <DEDUP_REMOVED lines=179> */
[----:B------:R-:W4:Y:S01]  /*a8550*/  LDL.LU R7, [R1+0x1d9c] ;  /* 0x001d9c0001077983 */ /* 0x000f220000300800 */
[C---:B--2---:R-:W-:Y:S06]  /*a8560*/  HMMA.1688.F32.TF32 R16, R20.reuse, R226, R232 ;  /* 0x000000e21410723c */ /* 0x044fec00000810e8 */
        /* <DEDUP_REMOVED lines=22> */
[C---:B------:R-:W-:Y:S01]  /*a86d0*/  HMMA.1688.F32.TF32 R52, R20.reuse, R10, R52 ;  /* 0x0000000a1434723c */ /* 0x040fe20000081034 */
        /* <DEDUP_REMOVED lines=21> */
[C---:B---3--:R-:W-:Y:S03]  /*a8830*/  HMMA.1688.F32.TF32 R24, R20.reuse, R146, R24 ;  /* 0x000000921418723c */ /* 0x048fe60000081018 */
        /* <DEDUP_REMOVED lines=23> */
[C---:B----4-:R-:W-:Y:S03]  /*a89b0*/  HMMA.1688.F32.TF32 R4, R20.reuse, R130, R4 ;  /* 0x000000821404723c */ /* 0x050fe60000081004 */
[----:B------:R-:W-:Y:S04]  /*a89c0*/  LDS R16, [R0+UR7+0x46380] ;  /* 0x0463800700107984 */ /* 0x000fe80008000800 */
[----:B------:R-:W-:Y:S04]  /*a89d0*/  LDS R18, [R0+UR7+0x47380] ;  /* 0x0473800700127984 */ /* 0x000fe80008000800 */
[----:B------:R-:W-:Y:S04]  /*a89e0*/  LDS R17, [R239+UR7+0x46380] ;  /* 0x04638007ef117984 */ /* 0x000fe80008000800 */
[----:B------:R-:W4:Y:S01]  /*a89f0*/  LDS R19, [R239+UR7+0x47380] ;  /* 0x04738007ef137984 */ /* 0x000f220008000800 */
[C---:B-1----:R-:W-:Y:S06]  /*a8a00*/  HMMA.1688.F32.TF32 R32, R20.reuse, R142, R244 ;  /* 0x0000008e1420723c */ /* 0x042fec00000810f4 */
[C---:B--2---:R-:W-:Y:S06]  /*a8a10*/  HMMA.1688.F32.TF32 R28, R20.reuse, R138, R240 ;  /* 0x0000008a141c723c */ /* 0x044fec00000810f0 */
[C---:B---3--:R-:W-:Y:S11]  /*a8a20*/  HMMA.1688.F32.TF32 R24, R20.reuse, R134, R248 ;  /* 0x000000861418723c */ /* 0x048ff600000810f8 */
[----:B------:R-:W-:Y:S04]  /*a8a30*/  STL.64 [R1+0xb90], R32 ;  /* 0x000b902001007387 */ /* 0x000fe80000100a00 */
[----:B------:R-:W-:Y:S04]  /*a8a40*/  STL.64 [R1+0xb98], R34 ;  /* 0x000b982201007387 */ /* 0x000fe80000100a00 */
        /* <DEDUP_REMOVED lines=116> */
[C---:B---3--:R-:W-:Y:S06]  /*a9190*/  HMMA.1688.F32.TF32 R104, R20.reuse, R118, R104 ;  /* 0x000000761468723c */ /* 0x048fec0000081068 */
[----:B------:R-:W-:Y:S11]  /*a91a0*/  HMMA.1688.F32.TF32 R20, R20, R114, R240 ;  /* 0x000000721414723c */ /* 0x000ff600000810f0 */
[----:B------:R-:W-:Y:S04]  /*a91b0*/  STL.64 [R1+0xb50], R232 ;  /* 0x000b50e801007387 */ /* 0x000fe80000100a00 */
[----:B------:R1:W-:Y:S04]  /*a91c0*/  STL.64 [R1+0xb58], R234 ;  /* 0x000b58ea01007387 */ /* 0x0003e80000100a00 */
[----:B-1----:R-:W2:Y:S04]  /*a91d0*/  LDL.LU.64 R234, [R1+0x5da8] ;  /* 0x005da80001ea7983 */ /* 0x002ea80000300a00 */
[----:B------:R-:W-:Y:S04]  /*a91e0*/  STL.64 [R1+0xb40], R4 ;  /* 0x000b400401007387 */ /* 0x000fe80000100a00 */
[----:B------:R1:W-:Y:S04]  /*a91f0*/  STL.64 [R1+0xb48], R6 ;  /* 0x000b480601007387 */ /* 0x0003e80000100a00 */
[----:B-1----:R-:W3:Y:S04]  /*a9200*/  LDL.LU.64 R6, [R1+0x5da0] ;  /* 0x005da00001067983 */ /* 0x002ee80000300a00 */
[----:B------:R-:W3:Y:S04]  /*a9210*/  LDL.LU.64 R4, [R1+0x5d98] ;  /* 0x005d980001047983 */ /* 0x000ee80000300a00 */
[----:B------:R-:W-:Y:S04]  /*a9220*/  STL.64 [R1+0xb30], R104 ;  /* 0x000b306801007387 */ /* 0x000fe80000100a00 */
[----:B------:R1:W-:Y:S04]  /*a9230*/  STL.64 [R1+0xb38], R106 ;  /* 0x000b386a01007387 */ /* 0x0003e80000100a00 */
[----:B------:R-:W-:Y:S04]  /*a9240*/  STL.64 [R1+0x7f0], R20 ;  /* 0x0007f01401007387 */ /* 0x000fe80000100a00 */
[----:B------:R4:W-:Y:S01]  /*a9250*/  STL.64 [R1+0x7f8], R22 ;  /* 0x0007f81601007387 */ /* 0x0009e20000100a00 */
[C---:B-1----:R-:W-:Y:S06]  /*a9260*/  HMMA.1688.F32.TF32 R104, R16.reuse, R230, R108 ;  /* 0x000000e61068723c */ /* 0x042fec000008106c */
[C---:B----4-:R-:W-:Y:S06]  /*a9270*/  HMMA.1688.F32.TF32 R20, R16.reuse, R226, R100 ;  /* 0x000000e21014723c */ /* 0x050fec0000081064 */
[C---:B------:R-:W-:Y:S06]  /*a9280*/  HMMA.1688.F32.TF32 R96, R16.reuse, R222, R96 ;  /* 0x000000de1060723c */ /* 0x040fec0000081060 */
[C---:B------:R-:W-:Y:S05]  /*a9290*/  HMMA.1688.F32.TF32 R92, R16.reuse, R218, R92 ;  /* 0x000000da105c723c */ /* 0x040fea000008105c */
        /* <DEDUP_REMOVED lines=59> */
[----:B------:R1:W-:Y:S04]  /*a9650*/  STL.64 [R1+0x9e0], R28 ;  /* 0x0009e01c01007387 */ /* 0x0003e80000100a00 */
[----:B------:R4:W-:Y:S04]  /*a9660*/  STL.64 [R1+0x9e8], R30 ;  /* 0x0009e81e01007387 */ /* 0x0009e80000100a00 */
[----:B------:R-:W3:Y:S04]  /*a9670*/  LDL.LU R244, [R1+0x1280] ;  /* 0x0012800001f47983 */ /* 0x000ee80000300800 */
[----:B------:R4:W-:Y:S04]  /*a9680*/  STL.64 [R1+0x9d0], R24 ;  /* 0x0009d01801007387 */ /* 0x0009e80000100a00 */
[----:B------:R3:W-:Y:S04]  /*a9690*/  STL.64 [R1+0x9d8], R26 ;  /* 0x0009d81a01007387 */ /* 0x0007e80000100a00 */
[----:B--2---:R-:W-:Y:S04]  /*a96a0*/  LDS R240, [R234+UR7+0x46380] ;  /* 0x04638007eaf07984 */ /* 0x004fe80008000800 */
[----:B------:R-:W-:Y:S04]  /*a96b0*/  LDS R242, [R234+UR7+0x47380] ;  /* 0x04738007eaf27984 */ /* 0x000fe80008000800 */
[----:B------:R-:W-:Y:S04]  /*a96c0*/  LDS R241, [R235+UR7+0x46380] ;  /* 0x04638007ebf17984 */ /* 0x000fe80008000800 */
[----:B------:R-:W2:Y:S04]  /*a96d0*/  LDS R243, [R235+UR7+0x47380] ;  /* 0x04738007ebf37984 */ /* 0x000ea80008000800 */
[----:B------:R-:W-:Y:S04]  /*a96e0*/  STL.64 [R1+0x9c0], R20 ;  /* 0x0009c01401007387 */ /* 0x000fe80000100a00 */
[----:B------:R2:W-:Y:S04]  /*a96f0*/  STL.64 [R1+0x9c8], R22 ;  /* 0x0009c81601007387 */ /* 0x0005e80000100a00 */
        /* <DEDUP_REMOVED lines=83> */
[----:B------:R-:W-:Y:S04]  /*a9c30*/  LDS R232, [R234+UR7+0x48080] ;  /* 0x04808007eae87984 */ /* 0x000fe80008000800 */
[----:B------:R-:W-:Y:S01]  /*a9c40*/  LDS R233, [R235+UR7+0x48080] ;  /* 0x04808007ebe97984 */ /* 0x000fe20008000800 */
[C---:B--2---:R-:W-:Y:S06]  /*a9c50*/  HMMA.1688.F32.TF32 R20, R16.reuse, R146, R96 ;  /* 0x000000921014723c */ /* 0x044fec0000081060 */
[C---:B----4-:R-:W-:Y:S06]  /*a9c60*/  HMMA.1688.F32.TF32 R92, R16.reuse, R142, R92 ;  /* 0x0000008e105c723c */ /* 0x050fec000008105c */
        /* <DEDUP_REMOVED lines=10> */
[C---:B------:R-:W-:Y:S02]  /*a9d10*/  HMMA.1688.F32.TF32 R68, R16.reuse, R118, R68 ;  /* 0x000000761044723c */ /* 0x040fe40000081044 */
[----:B------:R-:W-:Y:S04]  /*a9d20*/  STL.64 [R1+0x980], R20 ;  /* 0x0009801401007387 */ /* 0x000fe80000100a00 */
[----:B------:R1:W-:Y:S02]  /*a9d30*/  STL.64 [R1+0x988], R22 ;  /* 0x0009881601007387 */ /* 0x0003e40000100a00 */
[C---:B-1----:R-:W-:Y:S06]  /*a9d40*/  HMMA.1688.F32.TF32 R20, R16.reuse, R122, R72 ;  /* 0x0000007a1014723c */ /* 0x042fec0000081048 */
[----:B------:R-:W-:Y:S01]  /*a9d50*/  HMMA.1688.F32.TF32 R16, R16, R114, R64 ;  /* 0x000000721010723c */ /* 0x000fe20000081040 */
        /* <DEDUP_REMOVED lines=10> */
[----:B------:R2:W-:Y:S01]  /*a9e00*/  STL.64 [R1+0x7e8], R18 ;  /* 0x0007e81201007387 */ /* 0x0005e20000100a00 */
[C---:B-1----:R-:W-:Y:S06]  /*a9e10*/  HMMA.1688.F32.TF32 R20, R240.reuse, R230, R60 ;  /* 0x000000e6f014723c */ /* 0x042fec000008103c */
[----:B--2---:R-:W-:-:S15]  /*a9e20*/  HMMA.1688.F32.TF32 R16, R240, R226, R56 ;  /* 0x000000e2f010723c */ /* 0x004fde0000081038 */
[----:B------:R-:W-:-:S02]  /*a9e30*/  NOP ;  /* 0x0000000000007918 */ /* 0x000fc40000000000 */
[----:B------:R-:W-:Y:S04]  /*a9e40*/  STL.64 [R1+0x7d0], R20 ;  /* 0x0007d01401007387 */ /* 0x000fe80000100a00 */
[----:B------:R1:W-:Y:S04]  /*a9e50*/  STL.64 [R1+0x7d8], R22 ;  /* 0x0007d81601007387 */ /* 0x0003e80000100a00 */
        /* <DEDUP_REMOVED lines=12> */
[----:B--2---:R-:W-:Y:S01]  /*a9f20*/  HMMA.1688.F32.TF32 R16, R240, R210, R40 ;  /* 0x000000d2f010723c */ /* 0x004fe20000081028 */
[----:B------:R-:W-:-:S15]  /*a9f30*/  STL.64 [R1+0x5d18], R212 ;  /* 0x005d18d401007387 */ /* 0x000fde0000100a00 */
[----:B------:R-:W-:-:S01]  /*a9f40*/  NOP ;  /* 0x0000000000007918 */ /* 0x000fc20000000000 */
        /* <DEDUP_REMOVED lines=15> */
[----:B---3--:R-:W-:Y:S01]  /*aa040*/  HMMA.1688.F32.TF32 R16, R240, R194, R24 ;  /* 0x000000c2f010723c */ /* 0x008fe20000081018 */
        /* <DEDUP_REMOVED lines=9> */
[----:B------:R-:W-:Y:S06]  /*aa0e0*/  STL.64 [R1+0x5d48], R188 ;  /* 0x005d48bc01007387 */ /* 0x000fec0000100a00 */
[----:B------:R-:W-:-:S02]  /*aa0f0*/  IMAD.MOV.U32 R249, RZ, RZ, R180 ;  /* 0x000000fffff97224 */ /* 0x000fc400078e00b4 */
[----:B------:R-:W-:Y:S02]  /*aa100*/  IMAD.MOV.U32 R250, RZ, RZ, R181 ;  /* 0x000000fffffa7224 */ /* 0x000fe400078e00b5 */
[----:B------:R-:W-:-:S06]  /*aa110*/  IMAD.MOV.U32 R251, RZ, RZ, R2 ;  /* 0x000000fffffb7224 */ /* 0x000fcc00078e0002 */
[----:B------:R-:W-:Y:S04]  /*aa120*/  STL.64 [R1+0x5b0], R20 ;  /* 0x0005b01401007387 */ /* 0x000fe80000100a00 */
[----:B------:R-:W-:Y:S04]  /*aa130*/  STL.64 [R1+0x5b8], R22 ;  /* 0x0005b81601007387 */ /* 0x000fe80000100a00 */
[----:B------:R-:W-:Y:S04]  /*aa140*/  STL.64 [R1+0x5d50], R184 ;  /* 0x005d50b801007387 */ /* 0x000fe80000100a00 */
[----:B------:R-:W-:Y:S04]  /*aa150*/  STL.64 [R1+0x5a0], R16 ;  /* 0x0005a01001007387 */ /* 0x000fe80000100a00 */
[----:B------:R-:W-:Y:S04]  /*aa160*/  STL.64 [R1+0x5a8], R18 ;  /* 0x0005a81201007387 */ /* 0x000fe80000100a00 */
[----:B------:R-:W2:Y:S04]  /*aa170*/  LDL.LU R248, [R1+0x25f0] ;  /* 0x0025f00001f87983 */ /* 0x000ea80000300800 */
[----:B------:R-:W3:Y:S04]  /*aa180*/  LDL.LU R180, [R1+0x5d94] ;  /* 0x005d940001b47983 */ /* 0x000ee80000300800 */
[----:B------:R-:W4:Y:S04]  /*aa190*/  LDL.LU R181, [R1+0x5d90] ;  /* 0x005d900001b57983 */ /* 0x000f280000300800 */
        /* <DEDUP_REMOVED lines=38> */
[----:B--2---:R-:W-:-:S03]  /*aa400*/  MOV R33, R2 ;  /* 0x0000000200217202 */ /* 0x004fc60000000f00 */
[----:B------:R-:W2:Y:S01]  /*aa410*/  LDL.LU R2, [R1+0x5d88] ;  /* 0x005d880001027983 */ /* 0x000ea20000300800 */
[C---:B------:R-:W-:Y:S01]  /*aa420*/  HMMA.1688.F32.TF32 R4, R240.reuse, R182, R4 ;  /* 0x000000b6f004723c */ /* 0x040fe20000081004 */
[----:B----4-:R-:W-:Y:S02]  /*aa430*/  IMAD.MOV.U32 R34, RZ, RZ, R181 ;  /* 0x000000ffff227224 */ /* 0x010fe400078e00b5 */
[----:B---3--:R-:W-:Y:S01]  /*aa440*/  IMAD.MOV.U32 R35, RZ, RZ, R180 ;  /* 0x000000ffff237224 */ /* 0x008fe200078e00b4 */
[----:B------:R-:W-:Y:S04]  /*aa450*/  LDS R182, [R0+UR7+0x49000] ;  /* 0x0490000700b67984 */ /* 0x000fe80008000800 */
[----:B------:R-:W-:Y:S04]  /*aa460*/  LDS R180, [R0+UR7+0x48000] ;  /* 0x0480000700b47984 */ /* 0x000fe80008000800 */
[----:B------:R-:W-:Y:S04]  /*aa470*/  LDS R181, [R239+UR7+0x48000] ;  /* 0x04800007efb57984 */ /* 0x000fe80008000800 */
[----:B------:R-:W-:Y:S07]  /*aa480*/  LDS R183, [R239+UR7+0x49000] ;  /* 0x04900007efb77984 */ /* 0x000fee0008000800 */
[----:B------:R-:W-:Y:S04]  /*aa490*/  STL [R1+0x5ba8], R4 ;  /* 0x005ba80401007387 */ /* 0x000fe80000100800 */
[----:B------:R-:W-:Y:S01]  /*aa4a0*/  STL [R1+0x5ba4], R5 ;  /* 0x005ba40501007387 */ /* 0x000fe20000100800 */
[C---:B------:R-:W-:Y:S03]  /*aa4b0*/  HMMA.1688.F32.TF32 R64, R240.reuse, R178, R64 ;  /* 0x000000b2f040723c */ /* 0x040fe60000081040 */
[----:B------:R-:W-:Y:S04]  /*aa4c0*/  STL [R1+0x5ba0], R6 ;  /* 0x005ba00601007387 */ /* 0x000fe80000100800 */
[----:B------:R1:W-:Y:S02]  /*aa4d0*/  STL [R1+0x5b9c], R7 ;  /* 0x005b9c0701007387 */ /* 0x0003e40000100800 */
[C---:B-1----:R-:W-:Y:S06]  /*aa4e0*/  HMMA.1688.F32.TF32 R4, R240.reuse, R174, R60 ;  /* 0x000000aef004723c */ /* 0x042fec000008103c */
[C---:B------:R-:W-:Y:S06]  /*aa4f0*/  HMMA.1688.F32.TF32 R56, R240.reuse, R14, R56 ;  /* 0x0000000ef038723c */ /* 0x040fec0000081038 */
[C---:B------:R-:W-:Y:S06]  /*aa500*/  HMMA.1688.F32.TF32 R52, R240.reuse, R10, R52 ;  /* 0x0000000af034723c */ /* 0x040fec0000081034 */
[C---:B------:R-:W-:Y:S06]  /*aa510*/  HMMA.1688.F32.TF32 R44, R240.reuse, R166, R44 ;  /* 0x000000a6f02c723c */ /* 0x040fec000008102c */
[----:B------:R-:W-:Y:S01]  /*aa520*/  HMMA.1688.F32.TF32 R40, R240, R162, R40 ;  /* 0x000000a2f028723c */ /* 0x000fe20000081028 */
[----:B--2---:R-:W1:Y:S04]  /*aa530*/  LDSM.16.M88.4 R28, [R2+UR8+0x80] ;  /* 0x00008008021c783b */ /* 0x004e680008000200 */
[----:B------:R-:W2:Y:S04]  /*aa540*/  LDSM.16.M88.4 R24, [R2+UR8+0x1080] ;  /* 0x001080080218783b */ /* 0x000ea80008000200 */
[----:B------:R-:W3:Y:S04]  /*aa550*/  LDSM.16.M88.4 R20, [R2+UR8+0x2080] ;  /* 0x002080080214783b */ /* 0x000ee80008000200 */
[----:B------:R-:W4:Y:S01]  /*aa560*/  LDSM.16.M88.4 R16, [R2+UR8+0x3080] ;  /* 0x003080080210783b */ /* 0x000f220008000200 */
[----:B------:R-:W-:-:S02]  /*aa570*/  IMAD.MOV.U32 R228, RZ, RZ, R117 ;  /* 0x000000ffffe47224 */ /* 0x000fc400078e0075 */
[----:B------:R-:W-:Y:S02]  /*aa580*/  IMAD.MOV.U32 R229, RZ, RZ, R116 ;  /* 0x000000ffffe57224 */ /* 0x000fe400078e0074 */
[----:B------:R-:W-:Y:S02]  /*aa590*/  IMAD.MOV.U32 R230, RZ, RZ, R113 ;  /* 0x000000ffffe67224 */ /* 0x000fe400078e0071 */
[----:B------:R-:W-:Y:S01]  /*aa5a0*/  IMAD.MOV.U32 R231, RZ, RZ, R112 ;  /* 0x000000ffffe77224 */ /* 0x000fe200078e0070 */
[----:B------:R-:W-:Y:S04]  /*aa5b0*/  LDSM.16.M88.4 R108, [R2+UR8+0xa080] ;  /* 0x00a08008026c783b */ /* 0x000fe80008000200 */
[----:B------:R-:W-:Y:S04]  /*aa5c0*/  LDSM.16.M88.4 R104, [R2+UR8+0xb080] ;  /* 0x00b080080268783b */ /* 0x000fe80008000200 */
[----:B------:R-:W-:Y:S01]  /*aa5d0*/  LDSM.16.M88.4 R100, [R2+UR8+0xc080] ;  /* 0x00c080080264783b */ /* 0x000fe20008000200 */
[----:B------:R-:W-:-:S02]  /*aa5e0*/  IMAD.MOV.U32 R220, RZ, RZ, R13 ;  /* 0x000000ffffdc7224 */ /* 0x000fc400078e000d */
[----:B------:R-:W-:Y:S02]  /*aa5f0*/  IMAD.MOV.U32 R221, RZ, RZ, R12 ;  /* 0x000000ffffdd7224 */ /* 0x000fe400078e000c */
[----:B------:R-:W-:Y:S01]  /*aa600*/  IMAD.MOV.U32 R222, RZ, RZ, R9 ;  /* 0x000000ffffde7224 */ /* 0x000fe200078e0009 */
[----:B------:R-:W-:Y:S01]  /*aa610*/  MOV R223, R8 ;  /* 0x0000000800df7202 */ /* 0x000fe20000000f00 */
        /* <DEDUP_REMOVED lines=9> */
[----:B-1----:R-:W-:Y:S04]  /*aa6b0*/  STL [R1+0x5b80], R30 ;  /* 0x005b801e01007387 */ /* 0x002fe80000100800 */
[----:B------:R-:W-:Y:S04]  /*aa6c0*/  STL [R1+0x5b7c], R31 ;  /* 0x005b7c1f01007387 */ /* 0x000fe80000100800 */
[----:B--2---:R-:W-:Y:S04]  /*aa6d0*/  STL [R1+0x5b88], R26 ;  /* 0x005b881a01007387 */ /* 0x004fe80000100800 */
[----:B------:R-:W-:Y:S04]  /*aa6e0*/  STL [R1+0x5b84], R27 ;  /* 0x005b841b01007387 */ /* 0x000fe80000100800 */
[----:B---3--:R-:W-:Y:S04]  /*aa6f0*/  STL [R1+0x5b70], R22 ;  /* 0x005b701601007387 */ /* 0x008fe80000100800 */
[----:B------:R-:W-:Y:S04]  /*aa700*/  STL [R1+0x5b6c], R23 ;  /* 0x005b6c1701007387 */ /* 0x000fe80000100800 */
[----:B----4-:R-:W-:Y:S04]  /*aa710*/  STL [R1+0x5b78], R18 ;  /* 0x005b781201007387 */ /* 0x010fe80000100800 */
[----:B------:R-:W-:Y:S04]  /*aa720*/  STL [R1+0x5b74], R19 ;  /* 0x005b741301007387 */ /* 0x000fe80000100800 */
        /* <DEDUP_REMOVED lines=76> */
[----:B------:R-:W-:Y:S01]  /*aabf0*/  IMAD.MOV.U32 R251, RZ, RZ, R136 ;  /* 0x000000fffffb7224 */ /* 0x000fe200078e0088 */
[----:B------:R-:W-:Y:S04]  /*aac00*/  LDS R137, [R235+UR7+0x48000] ;  /* 0x04800007eb897984 */ /* 0x000fe80008000800 */
[----:B------:R-:W-:Y:S01]  /*aac10*/  LDS R136, [R234+UR7+0x48000] ;  /* 0x04800007ea887984 */ /* 0x000fe20008000800 */
[C---:B----4-:R-:W-:Y:S06]  /*aac20*/  HMMA.1688.F32.TF32 R4, R240.reuse, R142, R68 ;  /* 0x0000008ef004723c */ /* 0x050fec0000081044 */
[C---:B--2---:R-:W-:Y:S06]  /*aac30*/  HMMA.1688.F32.TF32 R60, R240.reuse, R134, R60 ;  /* 0x00000086f03c723c */ /* 0x044fec000008103c */
[----:B------:R-:W-:Y:S01]  /*aac40*/  HMMA.1688.F32.TF32 R64, R240, R138, R64 ;  /* 0x0000008af040723c */ /* 0x000fe20000081040 */
[----:B------:R-:W-:Y:S04]  /*aac50*/  LDSM.16.M88.4 R68, [R2+UR8+0x16080] ;  /* 0x016080080244783b */ /* 0x000fe80008000200 */
[----:B------:R-:W-:Y:S04]  /*aac60*/  LDS R138, [R234+UR7+0x49000] ;  /* 0x04900007ea8a7984 */ /* 0x000fe80008000800 */
[----:B------:R-:W-:Y:S01]  /*aac70*/  LDS R139, [R235+UR7+0x49000] ;  /* 0x04900007eb8b7984 */ /* 0x000fe20008000800 */
[----:B------:R-:W-:-:S02]  /*aac80*/  IMAD.MOV.U32 R166, RZ, RZ, R149 ;  /* 0x000000ffffa67224 */ /* 0x000fc400078e0095 */
[----:B------:R-:W-:Y:S01]  /*aac90*/  IMAD.MOV.U32 R167, RZ, RZ, R148 ;  /* 0x000000ffffa77224 */ /* 0x000fe200078e0094 */
[C---:B------:R-:W-:Y:S06]  /*aaca0*/  HMMA.1688.F32.TF32 R52, R240.reuse, R126, R52 ;  /* 0x0000007ef034723c */ /* 0x040fec0000081034 */
[C---:B------:R-:W-:Y:S01]  /*aacb0*/  HMMA.1688.F32.TF32 R56, R240.reuse, R130, R56 ;  /* 0x00000082f038723c */ /* 0x040fe20000081038 */
[----:B------:R-:W-:Y:S04]  /*aacc0*/  LDS R234, [R234+UR7+0x49080] ;  /* 0x04908007eaea7984 */ /* 0x000fe80008000800 */
[----:B------:R-:W-:Y:S04]  /*aacd0*/  LDS R235, [R235+UR7+0x49080] ;  /* 0x04908007ebeb7984 */ /* 0x000fe80008000800 */
[----:B------:R-:W-:Y:S04]  /*aace0*/  STL.64 [R1+0x4d0], R4 ;  /* 0x0004d00401007387 */ /* 0x000fe80000100a00 */
[----:B------:R1:W-:Y:S04]  /*aacf0*/  STL.64 [R1+0x4d8], R6 ;  /* 0x0004d80601007387 */ /* 0x0003e80000100a00 */
[----:B------:R-:W-:Y:S04]  /*aad00*/  STL.64 [R1+0x4c0], R64 ;  /* 0x0004c04001007387 */ /* 0x000fe80000100a00 */
[----:B------:R-:W-:Y:S01]  /*aad10*/  STL.64 [R1+0x4c8], R66 ;  /* 0x0004c84201007387 */ /* 0x000fe20000100a00 */
[----:B------:R-:W-:Y:S06]  /*aad20*/  HMMA.1688.F32.TF32 R48, R240, R122, R48 ;  /* 0x0000007af030723c */ /* 0x000fec0000081030 */
[C---:B---3--:R-:W-:Y:S06]  /*aad30*/  HMMA.1688.F32.TF32 R36, R180.reuse, R28, R36 ;  /* 0x0000001cb424723c */ /* 0x048fec0000081024 */
[----:B------:R-:W-:Y:S01]  /*aad40*/  HMMA.1688.F32.TF32 R32, R180, R24, R32 ;  /* 0x00000018b420723c */ /* 0x000fe20000081020 */
[----:B------:R-:W-:Y:S01]  /*aad50*/  LDSM.16.M88.4 R64, [R2+UR8+0x17080] ;  /* 0x017080080240783b */ /* 0x000fe20008000200 */
[----:B-1----:R-:W-:Y:S01]  /*aad60*/  MOV R7, R63 ;  /* 0x0000003f00077202 */ /* 0x002fe20000000f00 */
[----:B------:R-:W-:-:S02]  /*aad70*/  IMAD.MOV.U32 R6, RZ, RZ, R62 ;  /* 0x000000ffff067224 */ /* 0x000fc400078e003e */
[----:B------:R-:W-:Y:S02]  /*aad80*/  IMAD.MOV.U32 R5, RZ, RZ, R61 ;  /* 0x000000ffff057224 */ /* 0x000fe400078e003d */
[----:B------:R-:W-:Y:S01]  /*aad90*/  IMAD.MOV.U32 R4, RZ, RZ, R60 ;  /* 0x000000ffff047224 */ /* 0x000fe200078e003c */
[----:B------:R1:W-:Y:S04]  /*aada0*/  STL [R1+0x5bb8], R7 ;  /* 0x005bb80701007387 */ /* 0x0003e80000100800 */
[----:B------:R2:W-:Y:S04]  /*aadb0*/  STL [R1+0x5bb4], R6 ;  /* 0x005bb40601007387 */ /* 0x0005e80000100800 */
[----:B------:R3:W-:Y:S04]  /*aadc0*/  STL [R1+0x5bb0], R5 ;  /* 0x005bb00501007387 */ /* 0x0007e80000100800 */
[----:B------:R4:W-:Y:S04]  /*aadd0*/  STL [R1+0x5bac], R4 ;  /* 0x005bac0401007387 */ /* 0x0009e80000100800 */
[----:B------:R-:W-:Y:S04]  /*aade0*/  STL.64 [R1+0x4a0], R56 ;  /* 0x0004a03801007387 */ /* 0x000fe80000100a00 */
[----:B------:R-:W-:Y:S04]  /*aadf0*/  STL.64 [R1+0x4a8], R58 ;  /* 0x0004a83a01007387 */ /* 0x000fe80000100a00 */
[----:B------:R-:W-:Y:S04]  /*aae00*/  LDSM.16.M88.4 R60, [R2+UR8+0x18080] ;  /* 0x01808008023c783b */ /* 0x000fe80008000200 */
[----:B------:R-:W-:Y:S01]  /*aae10*/  LDSM.16.M88.4 R56, [R2+UR8+0x19080] ;  /* 0x019080080238783b */ /* 0x000fe20008000200 */
[----:B-1----:R-:W-:-:S02]  /*aae20*/  IMAD.MOV.U32 R7, RZ, RZ, R52 ;  /* 0x000000ffff077224 */ /* 0x002fc400078e0034 */
[----:B--2---:R-:W-:Y:S02]  /*aae30*/  IMAD.MOV.U32 R6, RZ, RZ, R53 ;  /* 0x000000ffff067224 */ /* 0x004fe400078e0035 */
[----:B---3--:R-:W-:Y:S02]  /*aae40*/  IMAD.MOV.U32 R5, RZ, RZ, R54 ;  /* 0x000000ffff057224 */ /* 0x008fe400078e0036 */
[----:B----4-:R-:W-:Y:S02]  /*aae50*/  IMAD.MOV.U32 R4, RZ, RZ, R55 ;  /* 0x000000ffff047224 */ /* 0x010fe400078e0037 */
[----:B------:R-:W-:Y:S04]  /*aae60*/  LDSM.16.M88.4 R52, [R2+UR8+0x1a080] ;  /* 0x01a080080234783b */ /* 0x000fe80008000200 */
[----:B------:R-:W-:Y:S04]  /*aae70*/  STL.64 [R1+0x5bc8], R6 ;  /* 0x005bc80601007387 */ /* 0x000fe80000100a00 */
[----:B------:R1:W-:Y:S02]  /*aae80*/  STL.64 [R1+0x5bc0], R4 ;  /* 0x005bc00401007387 */ /* 0x0003e40000100a00 */
[C---:B-1----:R-:W-:Y:S06]  /*aae90*/  HMMA.1688.F32.TF32 R4, R240.reuse, R118, R44 ;  /* 0x00000076f004723c */ /* 0x042fec000008102c */
[----:B------:R-:W-:Y:S01]  /*aaea0*/  HMMA.1688.F32.TF32 R240, R240, R114, R40 ;  /* 0x00000072f0f0723c */ /* 0x000fe20000081028 */
[----:B------:R-:W-:Y:S04]  /*aaeb0*/  STL.64 [R1+0x480], R48 ;  /* 0x0004803001007387 */ /* 0x000fe80000100a00 */
[----:B------:R-:W-:Y:S04]  /*aaec0*/  STL.64 [R1+0x488], R50 ;  /* 0x0004883201007387 */ /* 0x000fe80000100a00 */
[----:B------:R-:W-:Y:S04]  /*aaed0*/  LDSM.16.M88.4 R116, [R2+UR8+0x8080] ;  /* 0x008080080274783b */ /* 0x000fe80008000200 */
[----:B------:R-:W-:Y:S04]  /*aaee0*/  LDSM.16.M88.4 R112, [R2+UR8+0x9080] ;  /* 0x009080080270783b */ /* 0x000fe80008000200 */
[----:B------:R-:W-:Y:S04]  /*aaef0*/  LDSM.16.M88.4 R48, [R2+UR8+0x1b080] ;  /* 0x01b080080230783b */ /* 0x000fe80008000200 */
[----:B------:R-:W-:Y:S04]  /*aaf00*/  LDSM.16.M88.4 R44, [R2+UR8+0x1c080] ;  /* 0x01c08008022c783b */ /* 0x000fe80008000200 */
[----:B------:R-:W-:Y:S04]  /*aaf10*/  LDSM.16.M88.4 R40, [R2+UR8+0x1d080] ;  /* 0x01d080080228783b */ /* 0x000fe80008000200 */
[----:B------:R-:W-:Y:S04]  /*aaf20*/  STL [R1+0x5b98], R240 ;  /* 0x005b98f001007387 */ /* 0x000fe80000100800 */
[----:B------:R-:W-:Y:S04]  /*aaf30*/  STL.64 [R1+0x470], R4 ;  /* 0x0004700401007387 */ /* 0x000fe80000100a00 */
[----:B------:R1:W-:Y:S02]  /*aaf40*/  STL.64 [R1+0x478], R6 ;  /* 0x0004780601007387 */ /* 0x0003e40000100a00 */
[----:B-1----:R-:W-:Y:S02]  /*aaf50*/  HMMA.1688.F32.TF32 R4, R180, R20, R244 ;  /* 0x00000014b404723c */ /* 0x002fe400000810f4 */
[----:B------:R-:W-:Y:S04]  /*aaf60*/  STL [R1+0x5b94], R241 ;  /* 0x005b94f101007387 */ /* 0x000fe80000100800 */
[----:B------:R-:W-:Y:S04]  /*aaf70*/  STL [R1+0x5b90], R242 ;  /* 0x005b90f201007387 */ /* 0x000fe80000100800 */
[----:B------:R-:W-:Y:S04]  /*aaf80*/  STL [R1+0x5b8c], R243 ;  /* 0x005b8cf301007387 */ /* 0x000fe80000100800 */
[----:B------:R-:W-:Y:S04]  /*aaf90*/  STL.64 [R1+0x460], R36 ;  /* 0x0004602401007387 */ /* 0x000fe80000100a00 */
[----:B------:R-:W-:Y:S01]  /*aafa0*/  STL.64 [R1+0x468], R38 ;  /* 0x0004682601007387 */ /* 0x000fe20000100a00 */
[----:B------:R-:W-:-:S02]  /*aafb0*/  IMAD.MOV.U32 R244, RZ, RZ, R125 ;  /* 0x000000fffff47224 */ /* 0x000fc400078e007d */
[----:B------:R-:W-:Y:S02]  /*aafc0*/  IMAD.MOV.U32 R245, RZ, RZ, R124 ;  /* 0x000000fffff57224 */ /* 0x000fe400078e007c */
[----:B------:R-:W-:Y:S01]  /*aafd0*/  IMAD.MOV.U32 R246, RZ, RZ, R121 ;  /* 0x000000fffff67224 */ /* 0x000fe200078e0079 */
[----:B------:R-:W-:Y:S01]  /*aafe0*/  LDSM.16.M88.4 R124, [R2+UR8+0x6080] ;  /* 0x00608008027c783b */ /* 0x000fe20008000200 */
[----:B------:R-:W-:-:S03]  /*aaff0*/  MOV R247, R120 ;  /* 0x0000007800f77202 */ /* 0x000fc60000000f00 */
[----:B------:R-:W-:Y:S04]  /*ab000*/  LDSM.16.M88.4 R120, [R2+UR8+0x7080] ;  /* 0x007080080278783b */ /* 0x000fe80008000200 */
[----:B------:R-:W-:Y:S04]  /*ab010*/  LDSM.16.M88.4 R36, [R2+UR8+0x1e080] ;  /* 0x01e080080224783b */ /* 0x000fe80008000200 */
[----:B------:R-:W-:Y:S04]  /*ab020*/  STL.64 [R1+0x440], R4 ;  /* 0x0004400401007387 */ /* 0x000fe80000100a00 */
[----:B------:R-:W-:Y:S04]  /*ab030*/  STL.64 [R1+0x450], R32 ;  /* 0x0004502001007387 */ /* 0x000fe80000100a00 */
[----:B------:R-:W-:Y:S04]  /*ab040*/  STL.64 [R1+0x458], R34 ;  /* 0x0004582201007387 */ /* 0x000fe80000100a00 */
[----:B------:R1:W-:Y:S01]  /*ab050*/  STL [R1+0x448], R6 ;  /* 0x0004480601007387 */ /* 0x0003e20000100800 */
[----:B------:R-:W-:-:S03]  /*ab060*/  IMAD.MOV.U32 R240, RZ, RZ, R7 ;  /* 0x000000fffff07224 */ /* 0x000fc600078e0007 */
[----:B------:R-:W-:Y:S01]  /*ab070*/  LDSM.16.M88.4 R32, [R2+UR8+0x1f080] ;  /* 0x01f080080220783b */ /* 0x000fe20008000200 */
[----:B-1----:R-:W-:Y:S07]  /*ab080*/  HMMA.1688.F32.TF32 R4, R180, R16, R248 ;  /* 0x00000010b404723c */ /* 0x002fee00000810f8 */
[----:B------:R-:W-:Y:S02]  /*ab090*/  IMAD.MOV.U32 R248, RZ, RZ, R133 ;  /* 0x000000fffff87224 */ /* 0x000fe400078e0085 */
[----:B------:R-:W-:-:S02]  /*ab0a0*/  IMAD.MOV.U32 R249, RZ, RZ, R132 ;  /* 0x000000fffff97224 */ /* 0x000fc400078e0084 */
[----:B------:R-:W1:Y:S01]  /*ab0b0*/  LDSM.16.M88.4 R132, [R2+UR8+0x4080] ;  /* 0x004080080284783b */ /* 0x000e620008000200 */
[----:B------:R-:W-:Y:S02]  /*ab0c0*/  IMAD.MOV.U32 R250, RZ, RZ, R129 ;  /* 0x000000fffffa7224 */ /* 0x000fe400078e0081 */
[----:B------:R-:W-:Y:S02]  /*ab0d0*/  IMAD.MOV.U32 R251, RZ, RZ, R128 ;  /* 0x000000fffffb7224 */ /* 0x000fe400078e0080 */
[----:B------:R-:W2:Y:S07]  /*ab0e0*/  LDSM.16.M88.4 R128, [R2+UR8+0x5080] ;  /* 0x005080080280783b */ /* 0x000eae0008000200 */
[----:B------:R1:W-:Y:S01]  /*ab0f0*/  STL [R1+0x43c], R7 ;  /* 0x00043c0701007387 */ /* 0x0003e20000100800 */
[----:B------:R-:W-:-:S02]  /*ab100*/  IMAD.MOV.U32 R241, RZ, RZ, R4 ;  /* 0x000000fffff17224 */ /* 0x000fc400078e0004 */
[----:B------:R-:W-:Y:S01]  /*ab110*/  IMAD.MOV.U32 R242, RZ, RZ, R5 ;  /* 0x000000fffff27224 */ /* 0x000fe200078e0005 */
[----:B------:R-:W-:-:S05]  /*ab120*/  MOV R243, R6 ;  /* 0x0000000600f37202 */ /* 0x000fca0000000f00 */
[----:B------:R-:W-:Y:S04]  /*ab130*/  STL.64 [R1+0x5bd8], R242 ;  /* 0x005bd8f201007387 */ /* 0x000fe80000100a00 */
[----:B------:R-:W-:Y:S01]  /*ab140*/  STL.64 [R1+0x5bd0], R240 ;  /* 0x005bd0f001007387 */ /* 0x000fe20000100a00 */
[----:B-1----:R-:W-:Y:S03]  /*ab150*/  HMMA.1688.F32.TF32 R4, R180, R132, R220 ;  /* 0x00000084b404723c */ /* 0x002fe600000810dc */
[----:B------:R1:W-:Y:S04]  /*ab160*/  STL [R1+0x5b68], R135 ;  /* 0x005b688701007387 */ /* 0x0003e80000100800 */
[----:B--2---:R2:W-:Y:S04]  /*ab170*/  STL [R1+0x5b64], R130 ;  /* 0x005b648201007387 */ /* 0x0045e80000100800 */
        /* <DEDUP_REMOVED lines=14> */
[----:B------:R-:W-:-:S02]  /*ab260*/  IMAD.MOV.U32 R26, RZ, RZ, R4 ;  /* 0x000000ffff1a7224 */ /* 0x000fc400078e0004 */
[----:B------:R-:W-:Y:S02]  /*ab270*/  IMAD.MOV.U32 R27, RZ, RZ, R5 ;  /* 0x000000ffff1b7224 */ /* 0x000fe400078e0005 */
[----:B------:R-:W-:Y:S02]  /*ab280*/  IMAD.MOV.U32 R30, RZ, RZ, R6 ;  /* 0x000000ffff1e7224 */ /* 0x000fe400078e0006 */
[----:B------:R-:W-:Y:S02]  /*ab290*/  IMAD.MOV.U32 R31, RZ, RZ, R7 ;  /* 0x000000ffff1f7224 */ /* 0x000fe400078e0007 */
[----:B------:R-:W-:Y:S01]  /*ab2a0*/  HMMA.1688.F32.TF32 R4, R180, R128, R228 ;  /* 0x00000080b404723c */ /* 0x000fe200000810e4 */
        /* <DEDUP_REMOVED lines=22> */
[----:B------:R-:W-:Y:S01]  /*ab410*/  IMAD.MOV.U32 R22, RZ, RZ, R6 ;  /* 0x000000ffff167224 */ /* 0x000fe200078e0006 */
[----:B------:R-:W-:Y:S02]  /*ab420*/  MOV R23, R7 ;  /* 0x0000000700177202 */ /* 0x000fe40000000f00 */
        /* <DEDUP_REMOVED lines=22> */
[----:B-1----:R-:W-:-:S03]  /*ab590*/  IMAD.MOV.U32 R135, RZ, RZ, R4 ;  /* 0x000000ffff877224 */ /* 0x002fc600078e0004 */
[----:B------:R1:W-:Y:S01]  /*ab5a0*/  STL [R1+0x408], R6 ;  /* 0x0004080601007387 */ /* 0x0003e20000100800 */
[----:B--2---:R-:W-:Y:S02]  /*ab5b0*/  IMAD.MOV.U32 R130, RZ, RZ, R7 ;  /* 0x000000ffff827224 */ /* 0x004fe400078e0007 */
[----:B-1----:R-:W-:-:S15]  /*ab5c0*/  HMMA.1688.F32.TF32 R4, R180, R120, R248 ;  /* 0x00000078b404723c */ /* 0x002fde00000810f8 */
[----:B------:R-:W-:-:S08]  /*ab5d0*/  NOP ;  /* 0x0000000000007918 */ /* 0x000fd00000000000 */
[----:B------:R-:W-:Y:S04]  /*ab5e0*/  STL [R1+0x3f4], R5 ;  /* 0x0003f40501007387 */ /* 0x000fe80000100800 */
[----:B------:R1:W-:Y:S04]  /*ab5f0*/  STL [R1+0x3f8], R6 ;  /* 0x0003f80601007387 */ /* 0x0003e80000100800 */
        /* <DEDUP_REMOVED lines=52> */
[----:B------:R-:W-:-:S02]  /*ab940*/  IMAD.MOV.U32 R131, RZ, RZ, R4 ;  /* 0x000000ffff837224 */ /* 0x000fc400078e0004 */
[----:B------:R-:W-:Y:S02]  /*ab950*/  IMAD.MOV.U32 R126, RZ, RZ, R7 ;  /* 0x000000ffff7e7224 */ /* 0x000fe400078e0007 */
[----:B-1----:R-:W-:-:S15]  /*ab960*/  HMMA.1688.F32.TF32 R4, R180, R116, R184 ;  /* 0x00000074b404723c */ /* 0x002fde00000810b8 */
[----:B------:R-:W-:-:S08]  /*ab970*/  NOP ;  /* 0x0000000000007918 */ /* 0x000fd00000000000 */
[----:B------:R-:W-:Y:S01]  /*ab980*/  STL [R1+0x3e4], R5 ;  /* 0x0003e40501007387 */ /* 0x000fe20000100800 */
[----:B------:R-:W-:-:S03]  /*ab990*/  IMAD.MOV.U32 R127, RZ, RZ, R4 ;  /* 0x000000ffff7f7224 */ /* 0x000fc600078e0004 */
[----:B------:R3:W-:Y:S01]  /*ab9a0*/  STL [R1+0x3e8], R6 ;  /* 0x0003e80601007387 */ /* 0x0007e20000100800 */
[----:B------:R-:W-:Y:S02]  /*ab9b0*/  IMAD.MOV.U32 R122, RZ, RZ, R7 ;  /* 0x000000ffff7a7224 */ /* 0x000fe400078e0007 */
[----:B---3--:R-:W-:-:S15]  /*ab9c0*/  HMMA.1688.F32.TF32 R4, R180, R112, R188 ;  /* 0x00000070b404723c */ /* 0x008fde00000810bc */
[----:B------:R-:W-:-:S08]  /*ab9d0*/  NOP ;  /* 0x0000000000007918 */ /* 0x000fd00000000000 */
[----:B------:R-:W-:Y:S01]  /*ab9e0*/  STL [R1+0x3d4], R5 ;  /* 0x0003d40501007387 */ /* 0x000fe20000100800 */
[----:B------:R-:W-:-:S03]  /*ab9f0*/  IMAD.MOV.U32 R123, RZ, RZ, R4 ;  /* 0x000000ffff7b7224 */ /* 0x000fc600078e0004 */
[----:B------:R4:W-:Y:S01]  /*aba00*/  STL [R1+0x3d8], R6 ;  /* 0x0003d80601007387 */ /* 0x0009e20000100800 */
[----:B------:R-:W-:Y:S02]  /*aba10*/  MOV R118, R7 ;  /* 0x0000000700767202 */ /* 0x000fe40000000f00 */
[----:B----4-:R-:W-:-:S15]  /*aba20*/  HMMA.1688.F32.TF32 R4, R180, R108, R192 ;  /* 0x0000006cb404723c */ /* 0x010fde00000810c0 */
[----:B------:R-:W-:-:S08]  /*aba30*/  NOP ;  /* 0x0000000000007918 */ /* 0x000fd00000000000 */
[----:B------:R-:W-:Y:S01]  /*aba40*/  STL [R1+0x3c4], R5 ;  /* 0x0003c40501007387 */ /* 0x000fe20000100800 */
[----:B------:R-:W-:-:S03]  /*aba50*/  IMAD.MOV.U32 R119, RZ, RZ, R4 ;  /* 0x000000ffff777224 */ /* 0x000fc600078e0004 */
[----:B------:R2:W-:Y:S01]  /*aba60*/  STL [R1+0x3c8], R6 ;  /* 0x0003c80601007387 */ /* 0x0005e20000100800 */
[----:B------:R-:W-:Y:S02]  /*aba70*/  IMAD.MOV.U32 R114, RZ, RZ, R7 ;  /* 0x000000ffff727224 */ /* 0x000fe400078e0007 */
[C---:B--2---:R-:W-:Y:S06]  /*aba80*/  HMMA.1688.F32.TF32 R4, R180.reuse, R104, R196 ;  /* 0x00000068b404723c */ /* 0x044fec00000810c4 */
[----:B------:R-:W-:-:S15]  /*aba90*/  HMMA.1688.F32.TF32 R172, R180, R100, R200 ;  /* 0x00000064b4ac723c */ /* 0x000fde00000810c8 */
[----:B------:R-:W-:-:S02]  /*abaa0*/  NOP ;  /* 0x0000000000007918 */ /* 0x000fc40000000000 */
[----:B------:R-:W-:Y:S04]  /*abab0*/  STL [R1+0x3b4], R5 ;  /* 0x0003b40501007387 */ /* 0x000fe80000100800 */
[----:B------:R1:W-:Y:S01]  /*abac0*/  STL.64 [R1+0x3b8], R6 ;  /* 0x0003b80601007387 */ /* 0x0003e20000100a00 */
[----:B------:R-:W-:Y:S02]  /*abad0*/  IMAD.MOV.U32 R115, RZ, RZ, R4 ;  /* 0x000000ffff737224 */ /* 0x000fe400078e0004 */
        /* <DEDUP_REMOVED lines=8> */
[----:B------:R-:W-:-:S09]  /*abb60*/  NOP ;  /* 0x0000000000007918 */ /* 0x000fd20000000000 */
[----:B------:R-:W-:Y:S02]  /*abb70*/  IMAD.MOV.U32 R111, RZ, RZ, R4 ;  /* 0x000000ffff6f7224 */ /* 0x000fe400078e0004 */
[----:B------:R-:W-:Y:S01]  /*abb80*/  IMAD.MOV.U32 R95, RZ, RZ, R5 ;  /* 0x000000ffff5f7224 */ /* 0x000fe200078e0005 */
[----:B------:R-:W-:Y:S01]  /*abb90*/  MOV R98, R6 ;  /* 0x0000000600627202 */ /* 0x000fe20000000f00 */
[----:B------:R-:W-:Y:S02]  /*abba0*/  IMAD.MOV.U32 R106, RZ, RZ, R7 ;  /* 0x000000ffff6a7224 */ /* 0x000fe400078e0007 */
[----:B------:R-:W-:-:S15]  /*abbb0*/  HMMA.1688.F32.TF32 R4, R180, R12, R212 ;  /* 0x0000000cb404723c */ /* 0x000fde00000810d4 */
[----:B------:R-:W-:-:S09]  /*abbc0*/  NOP ;  /* 0x0000000000007918 */ /* 0x000fd20000000000 */
[----:B------:R-:W-:Y:S02]  /*abbd0*/  IMAD.MOV.U32 R107, RZ, RZ, R4 ;  /* 0x000000ffff6b7224 */ /* 0x000fe400078e0004 */
[----:B------:R-:W-:Y:S02]  /*abbe0*/  IMAD.MOV.U32 R99, RZ, RZ, R5 ;  /* 0x000000ffff637224 */ /* 0x000fe400078e0005 */
[----:B------:R-:W-:Y:S02]  /*abbf0*/  IMAD.MOV.U32 R102, RZ, RZ, R6 ;  /* 0x000000ffff667224 */ /* 0x000fe400078e0006 */
[----:B------:R-:W-:Y:S02]  /*abc00*/  IMAD.MOV.U32 R103, RZ, RZ, R7 ;  /* 0x000000ffff677224 */ /* 0x000fe400078e0007 */
[C---:B------:R-:W-:Y:S06]  /*abc10*/  HMMA.1688.F32.TF32 R4, R180.reuse, R8, R216 ;  /* 0x00000008b404723c */ /* 0x040fec00000810d8 */
[C---:B------:R-:W-:Y:S06]  /*abc20*/  HMMA.1688.F32.TF32 R176, R180.reuse, R84, R228 ;  /* 0x00000054b4b0723c */ /* 0x040fec00000810e4 */
[----:B------:R-:W-:Y:S11]  /*abc30*/  HMMA.1688.F32.TF32 R172, R180, R80, R244 ;  /* 0x00000050b4ac723c */ /* 0x000ff600000810f4 */
[----:B------:R1:W-:Y:S01]  /*abc40*/  STL.64 [R1+0x360], R4 ;  /* 0x0003600401007387 */ /* 0x0003e20000100a00 */
[----:B------:R-:W-:-:S02]  /*abc50*/  IMAD.MOV.U32 R14, RZ, RZ, R6 ;  /* 0x000000ffff0e7224 */ /* 0x000fc400078e0006 */
[----:B------:R-:W-:Y:S02]  /*abc60*/  IMAD.MOV.U32 R15, RZ, RZ, R7 ;  /* 0x000000ffff0f7224 */ /* 0x000fe400078e0007 */
[----:B-1----:R-:W-:-:S15]  /*abc70*/  HMMA.1688.F32.TF32 R4, R180, R88, R220 ;  /* 0x00000058b404723c */ /* 0x002fde00000810dc */
[----:B------:R-:W-:-:S08]  /*abc80*/  NOP ;  /* 0x0000000000007918 */ /* 0x000fd00000000000 */
[----:B------:R-:W-:Y:S04]  /*abc90*/  STL.64 [R1+0x350], R4 ;  /* 0x0003500401007387 */ /* 0x000fe80000100a00 */
[----:B------:R1:W-:Y:S04]  /*abca0*/  STL.64 [R1+0x358], R6 ;  /* 0x0003580601007387 */ /* 0x0003e80000100a00 */
        /* <DEDUP_REMOVED lines=25> */
[----:B-1----:R-:W-:Y:S03]  /*abe40*/  HMMA.1688.F32.TF32 R4, R180, R76, R248 ;  /* 0x0000004cb404723c */ /* 0x002fe600000810f8 */
        /* <DEDUP_REMOVED lines=23> */
[----:B------:R-:W3:Y:S01]  /*abfc0*/  LDL.LU R246, [R1+0x2f58] ;  /* 0x002f580001f67983 */ /* 0x000ee20000300800 */
[----:B------:R-:W-:-:S03]  /*abfd0*/  MOV R66, R4 ;  /* 0x0000000400427202 */ /* 0x000fc60000000f00 */
[----:B------:R-:W3:Y:S01]  /*abfe0*/  LDL.LU R247, [R1+0x2f5c] ;  /* 0x002f5c0001f77983 */ /* 0x000ee20000300800 */
        /* <DEDUP_REMOVED lines=29> */
[----:B--2---:R-:W-:-:S12]  /*ac1c0*/  HMMA.1688.F32.TF32 R248, R180, R64, R248 ;  /* 0x00000040b4f8723c */ /* 0x004fd800000810f8 */
[----:B------:R-:W-:Y:S02]  /*ac1d0*/  IMAD.MOV.U32 R74, RZ, RZ, R228 ;  /* 0x000000ffff4a7224 */ /* 0x000fe400078e00e4 */
[----:B------:R-:W-:Y:S01]  /*ac1e0*/  IMAD.MOV.U32 R10, RZ, RZ, R229 ;  /* 0x000000ffff0a7224 */ /* 0x000fe200078e00e5 */
[----:B------:R-:W2:Y:S01]  /*ac1f0*/  LDL.LU R228, [R1] ;  /* 0x0000000001e47983 */ /* 0x000ea20000300800 */
[----:B------:R-:W-:-:S03]  /*ac200*/  IMAD.MOV.U32 R11, RZ, RZ, R230 ;  /* 0x000000ffff0b7224 */ /* 0x000fc600078e00e6 */
[----:B------:R-:W2:Y:S01]  /*ac210*/  LDL.LU R229, [R1+0x4] ;  /* 0x0000040001e57983 */ /* 0x000ea20000300800 */
[----:B------:R-:W-:-:S03]  /*ac220*/  IMAD.MOV.U32 R75, RZ, RZ, R231 ;  /* 0x000000ffff4b7224 */ /* 0x000fc600078e00e7 */
[----:B------:R-:W2:Y:S04]  /*ac230*/  LDL.LU R230, [R1+0x8] ;  /* 0x0000080001e67983 */ /* 0x000ea80000300800 */
[----:B------:R-:W2:Y:S01]  /*ac240*/  LDL.LU R231, [R1+0xc] ;  /* 0x00000c0001e77983 */ /* 0x000ea20000300800 */
[----:B------:R-:W-:Y:S02]  /*ac250*/  IMAD.MOV.U32 R90, RZ, RZ, R246 ;  /* 0x000000ffff5a7224 */ /* 0x000fe400078e00f6 */
[----:B------:R-:W-:Y:S01]  /*ac260*/  IMAD.MOV.U32 R91, RZ, RZ, R247 ;  /* 0x000000ffff5b7224 */ /* 0x000fe200078e00f7 */
[----:B------:R-:W-:Y:S01]  /*ac270*/  MOV R78, R244 ;  /* 0x000000f4004e7202 */ /* 0x000fe20000000f00 */
[----:B------:R-:W-:Y:S01]  /*ac280*/  IMAD.MOV.U32 R86, RZ, RZ, R245 ;  /* 0x000000ffff567224 */ /* 0x000fe200078e00f5 */
[----:B------:R-:W3:Y:S04]  /*ac290*/  LDL.LU.64 R246, [R1+0x5d80] ;  /* 0x005d800001f67983 */ /* 0x000ee80000300a00 */
[----:B------:R-:W3:Y:S01]  /*ac2a0*/  LDL.LU.64 R244, [R1+0x5d78] ;  /* 0x005d780001f47983 */ /* 0x000ee20000300a00 */
[----:B------:R-:W-:-:S02]  /*ac2b0*/  IMAD.MOV.U32 R82, RZ, RZ, R250 ;  /* 0x000000ffff527224 */ /* 0x000fc400078e00fa */
[----:B------:R-:W-:Y:S02]  /*ac2c0*/  IMAD.MOV.U32 R83, RZ, RZ, R251 ;  /* 0x000000ffff537224 */ /* 0x000fe400078e00fb */
[----:B------:R-:W-:Y:S02]  /*ac2d0*/  IMAD.MOV.U32 R87, RZ, RZ, R248 ;  /* 0x000000ffff577224 */ /* 0x000fe400078e00f8 */
[----:B------:R-:W-:Y:S01]  /*ac2e0*/  IMAD.MOV.U32 R79, RZ, RZ, R249 ;  /* 0x000000ffff4f7224 */ /* 0x000fe200078e00f9 */
[----:B------:R-:W4:Y:S04]  /*ac2f0*/  LDL.LU.64 R250, [R1+0x5d70] ;  /* 0x005d700001fa7983 */ /* 0x000f280000300a00 */
[----:B------:R-:W4:Y:S01]  /*ac300*/  LDL.LU.64 R248, [R1+0x5d68] ;  /* 0x005d680001f87983 */ /* 0x000f220000300a00 */
[----:B------:R-:W-:-:S15]  /*ac310*/  HMMA.1688.F32.TF32 R240, R180, R60, R240 ;  /* 0x0000003cb4f0723c */ /* 0x000fde00000810f0 */
[----:B------:R-:W-:-:S08]  /*ac320*/  NOP ;  /* 0x0000000000007918 */ /* 0x000fd00000000000 */
[----:B------:R-:W-:Y:S04]  /*ac330*/  STL.64 [R1+0x2e0], R240 ;  /* 0x0002e0f001007387 */ /* 0x000fe80000100a00 */
[----:B------:R1:W-:Y:S02]  /*ac340*/  STL.64 [R1+0x2e8], R242 ;  /* 0x0002e8f201007387 */ /* 0x0003e40000100a00 */
[C---:B-1----:R-:W-:Y:S06]  /*ac350*/  HMMA.1688.F32.TF32 R240, R180.reuse, R56, R4 ;  /* 0x00000038b4f0723c */ /* 0x042fec0000081004 */
[C---:B------:R-:W-:Y:S06]  /*ac360*/  HMMA.1688.F32.TF32 R4, R180.reuse, R52, R172 ;  /* 0x00000034b404723c */ /* 0x040fec00000810ac */
        /* <DEDUP_REMOVED lines=10> */
[----:B------:R1:W-:Y:S02]  /*ac410*/  STL.64 [R1+0xb8], R174 ;  /* 0x0000b8ae01007387 */ /* 0x0003e40000100a00 */
[C---:B-1----:R-:W-:Y:S06]  /*ac420*/  HMMA.1688.F32.TF32 R176, R180.reuse, R36, R192 ;  /* 0x00000024b4b0723c */ /* 0x042fec00000810c0 */
[----:B------:R-:W-:Y:S01]  /*ac430*/  HMMA.1688.F32.TF32 R172, R180, R32, R196 ;  /* 0x00000020b4ac723c */ /* 0x000fe200000810c4 */
[----:B------:R-:W-:Y:S04]  /*ac440*/  STL.64 [R1+0xa0], R4 ;  /* 0x0000a00401007387 */ /* 0x000fe80000100a00 */
[----:B------:R1:W-:Y:S02]  /*ac450*/  STL.64 [R1+0xa8], R6 ;  /* 0x0000a80601007387 */ /* 0x0003e40000100a00 */
[C---:B-1----:R-:W-:Y:S10]  /*ac460*/  HMMA.1688.F32.TF32 R4, R136.reuse, R28, R200 ;  /* 0x0000001c8804723c */ /* 0x042ff400000810c8 */
[----:B------:R-:W-:Y:S04]  /*ac470*/  STL.64 [R1+0x90], R176 ;  /* 0x000090b001007387 */ /* 0x000fe80000100a00 */
[----:B------:R1:W-:Y:S04]  /*ac480*/  STL.64 [R1+0x98], R178 ;  /* 0x000098b201007387 */ /* 0x0003e80000100a00 */
[----:B------:R-:W-:Y:S04]  /*ac490*/  STL.64 [R1+0x80], R172 ;  /* 0x000080ac01007387 */ /* 0x000fe80000100a00 */
[----:B------:R1:W-:Y:S02]  /*ac4a0*/  STL.64 [R1+0x88], R174 ;  /* 0x000088ae01007387 */ /* 0x0003e40000100a00 */
[C---:B-1----:R-:W-:Y:S06]  /*ac4b0*/  HMMA.1688.F32.TF32 R176, R136.reuse, R24, R204 ;  /* 0x0000001888b0723c */ /* 0x042fec00000810cc */
[C---:B------:R-:W-:Y:S01]  /*ac4c0*/  HMMA.1688.F32.TF32 R172, R136.reuse, R20, R208 ;  /* 0x0000001488ac723c */ /* 0x040fe200000810d0 */
[----:B------:R-:W-:Y:S04]  /*ac4d0*/  STL.64 [R1+0x70], R4 ;  /* 0x0000700401007387 */ /* 0x000fe80000100a00 */
[----:B------:R1:W-:Y:S02]  /*ac4e0*/  STL.64 [R1+0x78], R6 ;  /* 0x0000780601007387 */ /* 0x0003e40000100a00 */
[C---:B-1----:R-:W-:Y:S10]  /*ac4f0*/  HMMA.1688.F32.TF32 R4, R136.reuse, R16, R212 ;  /* 0x000000108804723c */ /* 0x042ff400000810d4 */
[----:B------:R-:W-:Y:S04]  /*ac500*/  STL.64 [R1+0x60], R176 ;  /* 0x000060b001007387 */ /* 0x000fe80000100a00 */
[----:B------:R-:W-:Y:S04]  /*ac510*/  STL.64 [R1+0x68], R178 ;  /* 0x000068b201007387 */ /* 0x000fe80000100a00 */
[----:B------:R-:W-:Y:S04]  /*ac520*/  STL.64 [R1+0x50], R172 ;  /* 0x000050ac01007387 */ /* 0x000fe80000100a00 */
[----:B------:R-:W-:Y:S04]  /*ac530*/  STL.64 [R1+0x58], R174 ;  /* 0x000058ae01007387 */ /* 0x000fe80000100a00 */
[----:B------:R-:W-:Y:S04]  /*ac540*/  STL.64 [R1+0x40], R4 ;  /* 0x0000400401007387 */ /* 0x000fe80000100a00 */
[----:B------:R1:W-:Y:S02]  /*ac550*/  STL.64 [R1+0x48], R6 ;  /* 0x0000480601007387 */ /* 0x0003e40000100a00 */
[C---:B-1----:R-:W-:Y:S06]  /*ac560*/  HMMA.1688.F32.TF32 R4, R136.reuse, R124, R224 ;  /* 0x0000007c8804723c */ /* 0x042fec00000810e0 */
[C---:B------:R-:W-:Y:S06]  /*ac570*/  HMMA.1688.F32.TF32 R176, R136.reuse, R132, R216 ;  /* 0x0000008488b0723c */ /* 0x040fec00000810d8 */
[----:B------:R-:W-:Y:S01]  /*ac580*/  HMMA.1688.F32.TF32 R172, R136, R128, R220 ;  /* 0x0000008088ac723c */ /* 0x000fe200000810dc */
[----:B------:R-:W-:Y:S04]  /*ac590*/  LDS R225, [R239+UR7+0x48080] ;  /* 0x04808007efe17984 */ /* 0x000fe80008000800 */
[----:B------:R1:W-:Y:S04]  /*ac5a0*/  LDS R227, [R239+UR7+0x49080] ;  /* 0x04908007efe37984 */ /* 0x0003e80008000800 */
[----:B------:R-:W-:Y:S04]  /*ac5b0*/  LDS R224, [R0+UR7+0x48080] ;  /* 0x0480800700e07984 */ /* 0x000fe80008000800 */
[----:B------:R-:W1:Y:S01]  /*ac5c0*/  LDS R226, [R0+UR7+0x49080] ;  /* 0x0490800700e27984 */ /* 0x000e620008000800 */
[----:B------:R-:W-:Y:S01]  /*ac5d0*/  MOV R34, R4 ;  /* 0x0000000400227202 */ /* 0x000fe20000000f00 */
[----:B------:R-:W-:-:S02]  /*ac5e0*/  IMAD.MOV.U32 R35, RZ, RZ, R5 ;  /* 0x000000ffff237224 */ /* 0x000fc400078e0005 */
[----:B------:R-:W-:Y:S02]  /*ac5f0*/  IMAD.MOV.U32 R38, RZ, RZ, R6 ;  /* 0x000000ffff267224 */ /* 0x000fe400078e0006 */
[----:B------:R-:W-:Y:S01]  /*ac600*/  IMAD.MOV.U32 R39, RZ, RZ, R7 ;  /* 0x000000ffff277224 */ /* 0x000fe200078e0007 */
[----:B------:R-:W-:Y:S04]  /*ac610*/  STL.64 [R1+0x30], R176 ;  /* 0x000030b001007387 */ /* 0x000fe80000100a00 */
[----:B------:R-:W-:Y:S04]  /*ac620*/  STL.64 [R1+0x38], R178 ;  /* 0x000038b201007387 */ /* 0x000fe80000100a00 */
[----:B------:R-:W-:Y:S04]  /*ac630*/  STL.64 [R1+0x20], R172 ;  /* 0x000020ac01007387 */ /* 0x000fe80000100a00 */
[----:B------:R-:W-:Y:S04]  /*ac640*/  STL.64 [R1+0x28], R174 ;  /* 0x000028ae01007387 */ /* 0x000fe80000100a00 */
[----:B------:R-:W-:Y:S04]  /*ac650*/  STL [R1+0x5acc], R39 ;  /* 0x005acc2701007387 */ /* 0x000fe80000100800 */
[----:B------:R-:W-:Y:S04]  /*ac660*/  STL [R1+0x5ac8], R38 ;  /* 0x005ac82601007387 */ /* 0x000fe80000100800 */
[----:B------:R-:W-:Y:S04]  /*ac670*/  STL [R1+0x5ac4], R35 ;  /* 0x005ac42301007387 */ /* 0x000fe80000100800 */
[----:B------:R-:W-:Y:S01]  /*ac680*/  STL [R1+0x5ac0], R34 ;  /* 0x005ac02201007387 */ /* 0x000fe20000100800 */
[C---:B--2---:R-:W-:Y:S06]  /*ac690*/  HMMA.1688.F32.TF32 R4, R136.reuse, R120, R228 ;  /* 0x000000788804723c */ /* 0x044fec00000810e4 */
[C---:B---3--:R-:W-:Y:S06]  /*ac6a0*/  HMMA.1688.F32.TF32 R244, R136.reuse, R112, R244 ;  /* 0x0000007088f4723c */ /* 0x048fec00000810f4 */
[----:B----4-:R-:W-:-:S15]  /*ac6b0*/  HMMA.1688.F32.TF32 R248, R136, R116, R248 ;  /* 0x0000007488f8723c */ /* 0x010fde00000810f8 */
[----:B------:R-:W-:-:S08]  /*ac6c0*/  NOP ;  /* 0x0000000000007918 */ /* 0x000fd00000000000 */
[----:B------:R-:W-:Y:S04]  /*ac6d0*/  STL.64 [R1+0x5be8], R250 ;  /* 0x005be8fa01007387 */ /* 0x000fe80000100a00 */
[----:B------:R2:W-:Y:S04]  /*ac6e0*/  STL.64 [R1], R4 ;  /* 0x0000000401007387 */ /* 0x0005e80000100a00 */
[----:B------:R3:W-:Y:S04]  /*ac6f0*/  STL.64 [R1+0x8], R6 ;  /* 0x0000080601007387 */ /* 0x0007e80000100a00 */
[----:B------:R-:W-:Y:S04]  /*ac700*/  STL.64 [R1+0x5be0], R248 ;  /* 0x005be0f801007387 */ /* 0x000fe80000100a00 */
[----:B------:R-:W-:Y:S04]  /*ac710*/  STL.64 [R1+0x5bf8], R246 ;  /* 0x005bf8f601007387 */ /* 0x000fe80000100a00 */
[----:B------:R4:W-:Y:S04]  /*ac720*/  STL.64 [R1+0x5bf0], R244 ;  /* 0x005bf0f401007387 */ /* 0x0009e80000100a00 */
[----:B------:R-:W4:Y:S04]  /*ac730*/  LDL.LU R236, [R1+0x100] ;  /* 0x0001000001ec7983 */ /* 0x000f280000300800 */
[----:B------:R-:W4:Y:S04]  /*ac740*/  LDL.LU R237, [R1+0x104] ;  /* 0x0001040001ed7983 */ /* 0x000f280000300800 */
[----:B------:R-:W4:Y:S04]  /*ac750*/  LDL.LU R238, [R1+0x108] ;  /* 0x0001080001ee7983 */ /* 0x000f280000300800 */
        /* <DEDUP_REMOVED lines=78> */
[C---:B------:R-:W-:Y:S06]  /*acc40*/  HMMA.1688.F32.TF32 R192, R136.reuse, R92, R192 ;  /* 0x0000005c88c0723c */ /* 0x040fec00000810c0 */
[C---:B------:R-:W-:Y:S06]  /*acc50*/  HMMA.1688.F32.TF32 R200, R136.reuse, R8, R200 ;  /* 0x0000000888c8723c */ /* 0x040fec00000810c8 */
[C---:B------:R-:W-:Y:S06]  /*acc60*/  HMMA.1688.F32.TF32 R204, R136.reuse, R88, R204 ;  /* 0x0000005888cc723c */ /* 0x040fec00000810cc */
[C---:B------:R-:W-:Y:S06]  /*acc70*/  HMMA.1688.F32.TF32 R208, R136.reuse, R84, R208 ;  /* 0x0000005488d0723c */ /* 0x040fec00000810d0 */
[----:B------:R-:W-:Y:S01]  /*acc80*/  HMMA.1688.F32.TF32 R244, R136, R80, R244 ;  /* 0x0000005088f4723c */ /* 0x000fe200000810f4 */
[----:B------:R-:W-:-:S02]  /*acc90*/  IMAD.MOV.U32 R54, RZ, RZ, R172 ;  /* 0x000000ffff367224 */ /* 0x000fc400078e00ac */
[----:B------:R-:W-:Y:S01]  /*acca0*/  IMAD.MOV.U32 R62, RZ, RZ, R173 ;  /* 0x000000ffff3e7224 */ /* 0x000fe200078e00ad */
[----:B------:R-:W-:Y:S01]  /*accb0*/  MOV R42, R176 ;  /* 0x000000b0002a7202 */ /* 0x000fe20000000f00 */
[----:B------:R-:W2:Y:S01]  /*accc0*/  LDL.LU.64 R172, [R1+0x5d60] ;  /* 0x005d600001ac7983 */ /* 0x000ea20000300a00 */
[----:B------:R-:W-:-:S03]  /*accd0*/  IMAD.MOV.U32 R43, RZ, RZ, R177 ;  /* 0x000000ffff2b7224 */ /* 0x000fc600078e00b1 */
[----:B------:R-:W3:Y:S01]  /*acce0*/  LDL.LU.64 R176, [R1+0x5d58] ;  /* 0x005d580001b07983 */ /* 0x000ee20000300a00 */
[----:B------:R-:W-:Y:S02]  /*accf0*/  IMAD.MOV.U32 R39, RZ, RZ, R184 ;  /* 0x000000ffff277224 */ /* 0x000fe400078e00b8 */
[----:B------:R-:W-:Y:S01]  /*acd00*/  IMAD.MOV.U32 R38, RZ, RZ, R185 ;  /* 0x000000ffff267224 */ /* 0x000fe200078e00b9 */
[----:B------:R-:W-:Y:S01]  /*acd10*/  MOV R59, R188 ;  /* 0x000000bc003b7202 */ /* 0x000fe20000000f00 */
[----:B------:R-:W4:Y:S01]  /*acd20*/  LDL.LU.64 R184, [R1+0x5d50] ;  /* 0x005d500001b87983 */ /* 0x000f220000300a00 */
[----:B------:R-:W-:-:S03]  /*acd30*/  IMAD.MOV.U32 R55, RZ, RZ, R189 ;  /* 0x000000ffff377224 */ /* 0x000fc600078e00bd */
[----:B------:R-:W4:Y:S04]  /*acd40*/  LDL.LU.64 R188, [R1+0x5d48] ;  /* 0x005d480001bc7983 */ /* 0x000f280000300a00 */
[----:B------:R1:W-:Y:S04]  /*acd50*/  STL.64 [R1+0x270], R192 ;  /* 0x000270c001007387 */ /* 0x0003e80000100a00 */
[----:B------:R-:W-:Y:S04]  /*acd60*/  STL.64 [R1+0x278], R194 ;  /* 0x000278c201007387 */ /* 0x000fe80000100a00 */
[----:B-1----:R-:W4:Y:S04]  /*acd70*/  LDL.LU.64 R192, [R1+0x5d40] ;  /* 0x005d400001c07983 */ /* 0x002f280000300a00 */
        /* <DEDUP_REMOVED lines=12> */
[----:B------:R-:W-:Y:S01]  /*ace40*/  STL.64 [R1+0x238], R210 ;  /* 0x000238d201007387 */ /* 0x000fe20000100a00 */
[C---:B------:R-:W-:Y:S03]  /*ace50*/  HMMA.1688.F32.TF32 R212, R136.reuse, R60, R212 ;  /* 0x0000003c88d4723c */ /* 0x040fe600000810d4 */
[----:B-1----:R-:W4:Y:S04]  /*ace60*/  LDL.LU.64 R208, [R1+0x5d20] ;  /* 0x005d200001d07983 */ /* 0x002f280000300a00 */
[----:B------:R-:W-:Y:S04]  /*ace70*/  STL.64 [R1+0x220], R244 ;  /* 0x000220f401007387 */ /* 0x000fe80000100a00 */
[----:B------:R1:W-:Y:S02]  /*ace80*/  STL.64 [R1+0x228], R246 ;  /* 0x000228f601007387 */ /* 0x0003e40000100a00 */
[C---:B-1----:R-:W-:Y:S06]  /*ace90*/  HMMA.1688.F32.TF32 R244, R136.reuse, R72, R180 ;  /* 0x0000004888f4723c */ /* 0x042fec00000810b4 */
[C---:B------:R-:W-:Y:S06]  /*acea0*/  HMMA.1688.F32.TF32 R180, R136.reuse, R64, R4 ;  /* 0x0000004088b4723c */ /* 0x040fec0000081004 */
[C---:B------:R-:W-:Y:S01]  /*aceb0*/  HMMA.1688.F32.TF32 R4, R136.reuse, R56, R216 ;  /* 0x000000388804723c */ /* 0x040fe200000810d8 */
[----:B------:R-:W-:Y:S04]  /*acec0*/  STL.64 [R1+0x210], R248 ;  /* 0x000210f801007387 */ /* 0x000fe80000100a00 */
[----:B------:R-:W-:Y:S06]  /*aced0*/  STL.64 [R1+0x218], R250 ;  /* 0x000218fa01007387 */ /* 0x000fec0000100a00 */
        /* <DEDUP_REMOVED lines=9> */
[----:B------:R1:W-:Y:S02]  /*acf70*/  STL.64 [R1+0x138], R6 ;  /* 0x0001380601007387 */ /* 0x0003e40000100a00 */
[C---:B-1----:R-:W-:Y:S06]  /*acf80*/  HMMA.1688.F32.TF32 R180, R136.reuse, R52, R220 ;  /* 0x0000003488b4723c */ /* 0x042fec00000810dc */
[C---:B------:R-:W-:Y:S06]  /*acf90*/  HMMA.1688.F32.TF32 R212, R136.reuse, R48, R228 ;  /* 0x0000003088d4723c */ /* 0x040fec00000810e4 */
[C---:B------:R-:W-:Y:S11]  /*acfa0*/  HMMA.1688.F32.TF32 R4, R136.reuse, R44, R236 ;  /* 0x0000002c8804723c */ /* 0x040ff600000810ec */
[----:B------:R1:W-:Y:S04]  /*acfb0*/  STL.64 [R1+0x120], R180 ;  /* 0x000120b401007387 */ /* 0x0003e80000100a00 */
[----:B------:R1:W-:Y:S04]  /*acfc0*/  STL.64 [R1+0x128], R182 ;  /* 0x000128b601007387 */ /* 0x0003e80000100a00 */
[----:B-1----:R-:W2:Y:S04]  /*acfd0*/  LDL.LU R180, [R1+0x2d80] ;  /* 0x002d800001b47983 */ /* 0x002ea80000300800 */
[----:B------:R-:W-:Y:S04]  /*acfe0*/  STL.64 [R1+0x110], R212 ;  /* 0x000110d401007387 */ /* 0x000fe80000100a00 */
[----:B------:R-:W-:Y:S04]  /*acff0*/  STL.64 [R1+0x118], R214 ;  /* 0x000118d601007387 */ /* 0x000fe80000100a00 */
[----:B------:R1:W-:Y:S04]  /*ad000*/  STL.64 [R1+0x100], R4 ;  /* 0x0001000401007387 */ /* 0x0003e80000100a00 */
[----:B------:R1:W-:Y:S04]  /*ad010*/  STL.64 [R1+0x108], R6 ;  /* 0x0001080601007387 */ /* 0x0003e80000100a00 */
[----:B------:R-:W2:Y:S04]  /*ad020*/  LDL.LU R181, [R1+0x2d84] ;  /* 0x002d840001b57983 */ /* 0x000ea80000300800 */
[----:B------:R-:W2:Y:S04]  /*ad030*/  LDL.LU R182, [R1+0x2d88] ;  /* 0x002d880001b67983 */ /* 0x000ea80000300800 */
[----:B------:R-:W2:Y:S04]  /*ad040*/  LDL.LU R183, [R1+0x2d8c] ;  /* 0x002d8c0001b77983 */ /* 0x000ea80000300800 */
[----:B-1----:R-:W3:Y:S04]  /*ad050*/  LDL.LU R4, [R1+0xf0] ;  /* 0x0000f00001047983 */ /* 0x002ee80000300800 */
        /* <DEDUP_REMOVED lines=37> */
[----:B--2---:R-:W-:Y:S11]  /*ad2b0*/  HMMA.1688.F32.TF32 R136, R136, R32, R212 ;  /* 0x000000208888723c */ /* 0x004ff600000810d4 */
[----:B------:R1:W-:Y:S04]  /*ad2c0*/  STL.64 [R1+0xf0], R4 ;  /* 0x0000f00401007387 */ /* 0x0003e80000100a00 */
[----:B------:R2:W-:Y:S04]  /*ad2d0*/  STL.64 [R1+0xf8], R6 ;  /* 0x0000f80601007387 */ /* 0x0005e80000100a00 */
[----:B-1----:R-:W3:Y:S04]  /*ad2e0*/  LDL.LU R4, [R1+0x2d60] ;  /* 0x002d600001047983 */ /* 0x002ee80000300800 */
[----:B------:R-:W3:Y:S04]  /*ad2f0*/  LDL.LU R5, [R1+0x2d64] ;  /* 0x002d640001057983 */ /* 0x000ee80000300800 */
[----:B--2---:R-:W3:Y:S04]  /*ad300*/  LDL.LU R6, [R1+0x2d68] ;  /* 0x002d680001067983 */ /* 0x004ee80000300800 */
[----:B------:R-:W3:Y:S04]  /*ad310*/  LDL.LU R7, [R1+0x2d6c] ;  /* 0x002d6c0001077983 */ /* 0x000ee80000300800 */
[----:B------:R1:W-:Y:S04]  /*ad320*/  STL.64 [R1+0xe0], R236 ;  /* 0x0000e0ec01007387 */ /* 0x0003e80000100a00 */
[----:B------:R2:W-:Y:S04]  /*ad330*/  STL.64 [R1+0xe8], R238 ;  /* 0x0000e8ee01007387 */ /* 0x0005e80000100a00 */
[----:B-1----:R-:W4:Y:S04]  /*ad340*/  LDL.LU R236, [R1+0x2d50] ;  /* 0x002d500001ec7983 */ /* 0x002f280000300800 */
[----:B------:R-:W4:Y:S04]  /*ad350*/  LDL.LU R237, [R1+0x2d54] ;  /* 0x002d540001ed7983 */ /* 0x000f280000300800 */
[----:B--2---:R-:W4:Y:S04]  /*ad360*/  LDL.LU R238, [R1+0x2d58] ;  /* 0x002d580001ee7983 */ /* 0x004f280000300800 */
[----:B------:R-:W4:Y:S04]  /*ad370*/  LDL.LU R239, [R1+0x2d5c] ;  /* 0x002d5c0001ef7983 */ /* 0x000f280000300800 */
[----:B------:R-:W2:Y:S04]  /*ad380*/  LDL.LU.64 R212, [R1+0x5d18] ;  /* 0x005d180001d47983 */ /* 0x000ea80000300a00 */
[----:B------:R1:W-:Y:S04]  /*ad390*/  STL.64 [R1+0xd0], R136 ;  /* 0x0000d08801007387 */ /* 0x0003e80000100a00 */
[----:B------:R1:W-:Y:S04]  /*ad3a0*/  STL.64 [R1+0xd8], R138 ;  /* 0x0000d88a01007387 */ /* 0x0003e80000100a00 */
[----:B-1----:R-:W3:Y:S04]  /*ad3b0*/  LDL.LU R136, [R1+0x2db0] ;  /* 0x002db00001887983 */ /* 0x002ee80000300800 */
[----:B------:R-:W3:Y:S04]  /*ad3c0*/  LDL.LU R137, [R1+0x2db4] ;  /* 0x002db40001897983 */ /* 0x000ee80000300800 */
[----:B------:R-:W3:Y:S04]  /*ad3d0*/  LDL.LU R138, [R1+0x2db8] ;  /* 0x002db800018a7983 */ /* 0x000ee80000300800 */
[----:B------:R-:W3:Y:S04]  /*ad3e0*/  LDL.LU R139, [R1+0x2dbc] ;  /* 0x002dbc00018b7983 */ /* 0x000ee80000300800 */
[----:B------:R-:W2:Y:S04]  /*ad3f0*/  LDL.LU R142, [R1+0x2d48] ;  /* 0x002d4800018e7983 */ /* 0x000ea80000300800 */
[----:B------:R-:W2:Y:S01]  /*ad400*/  LDL.LU R143, [R1+0x2d4c] ;  /* 0x002d4c00018f7983 */ /* 0x000ea20000300800 */
[C---:B------:R-:W-:Y:S06]  /*ad410*/  HMMA.1688.F32.TF32 R216, R224.reuse, R28, R216 ;  /* 0x0000001ce0d8723c */ /* 0x040fec00000810d8 */
[C---:B------:R-:W-:Y:S06]  /*ad420*/  HMMA.1688.F32.TF32 R220, R224.reuse, R24, R220 ;  /* 0x00000018e0dc723c */ /* 0x040fec00000810dc */
[C---:B------:R-:W-:Y:S01]  /*ad430*/  HMMA.1688.F32.TF32 R228, R224.reuse, R20, R228 ;  /* 0x00000014e0e4723c */ /* 0x040fe200000810e4 */
[----:B------:R-:W2:Y:S04]  /*ad440*/  LDL.LU R146, [R1+0x2d38] ;  /* 0x002d380001927983 */ /* 0x000ea80000300800 */
[----:B------:R-:W2:Y:S06]  /*ad450*/  LDL.LU R147, [R1+0x2d3c] ;  /* 0x002d3c0001937983 */ /* 0x000eac0000300800 */
[----:B------:R1:W-:Y:S04]  /*ad460*/  STL.64 [R1+0x1e0], R216 ;  /* 0x0001e0d801007387 */ /* 0x0003e80000100a00 */
[----:B------:R-:W-:Y:S04]  /*ad470*/  STL.64 [R1+0x1e8], R218 ;  /* 0x0001e8da01007387 */ /* 0x000fe80000100a00 */
[----:B-1----:R-:W2:Y:S04]  /*ad480*/  LDL.LU.64 R216, [R1+0x5d10] ;  /* 0x005d100001d87983 */ /* 0x002ea80000300a00 */
[----:B------:R1:W-:Y:S04]  /*ad490*/  STL.64 [R1+0x1d0], R220 ;  /* 0x0001d0dc01007387 */ /* 0x0003e80000100a00 */
[----:B------:R-:W-:Y:S04]  /*ad4a0*/  STL.64 [R1+0x1d8], R222 ;  /* 0x0001d8de01007387 */ /* 0x000fe80000100a00 */
[----:B-1----:R-:W2:Y:S04]  /*ad4b0*/  LDL.LU.64 R220, [R1+0x5d08] ;  /* 0x005d080001dc7983 */ /* 0x002ea80000300a00 */
[----:B------:R1:W-:Y:S04]  /*ad4c0*/  STL.64 [R1+0x1c0], R228 ;  /* 0x0001c0e401007387 */ /* 0x0003e80000100a00 */
[----:B------:R-:W-:Y:S04]  /*ad4d0*/  STL.64 [R1+0x1c8], R230 ;  /* 0x0001c8e601007387 */ /* 0x000fe80000100a00 */
[----:B-1----:R-:W2:Y:S01]  /*ad4e0*/  LDL.LU.64 R228, [R1+0x5d00] ;  /* 0x005d000001e47983 */ /* 0x002ea20000300a00 */
[C---:B------:R-:W-:Y:S06]  /*ad4f0*/  HMMA.1688.F32.TF32 R180, R224.reuse, R124, R180 ;  /* 0x0000007ce0b4723c */ /* 0x040fec00000810b4 */
[----:B---3--:R-:W-:-:S15]  /*ad500*/  HMMA.1688.F32.TF32 R136, R224, R16, R136 ;  /* 0x00000010e088723c */ /* 0x008fde0000081088 */
        /* <DEDUP_REMOVED lines=14> */
[----:B------:R4:W-:Y:S04]  /*ad5f0*/  STL.64 [R1+0x178], R138 ;  /* 0x0001788a01007387 */ /* 0x0009e80000100a00 */
[----:B------:R-:W3:Y:S04]  /*ad600*/  LDL.LU R154, [R1+0x2d28] ;  /* 0x002d2800019a7983 */ /* 0x000ee80000300800 */
[----:B------:R-:W3:Y:S04]  /*ad610*/  LDL.LU R155, [R1+0x2d2c] ;  /* 0x002d2c00019b7983 */ /* 0x000ee80000300800 */
[----:B------:R1:W-:Y:S04]  /*ad620*/  STL.64 [R1+0x160], R4 ;  /* 0x0001600401007387 */ /* 0x0003e80000100a00 */
[----:B------:R1:W-:Y:S04]  /*ad630*/  STL.64 [R1+0x168], R6 ;  /* 0x0001680601007387 */ /* 0x0003e80000100a00 */
[----:B------:R-:W3:Y:S04]  /*ad640*/  LDL.LU R158, [R1+0x2d18] ;  /* 0x002d1800019e7983 */ /* 0x000ee80000300800 */
[----:B------:R-:W3:Y:S01]  /*ad650*/  LDL.LU R159, [R1+0x2d1c] ;  /* 0x002d1c00019f7983 */ /* 0x000ee20000300800 */
[C---:B----4-:R-:W-:Y:S03]  /*ad660*/  HMMA.1688.F32.TF32 R136, R224.reuse, R112, R236 ;  /* 0x00000070e088723c */ /* 0x050fe600000810ec */
[----:B------:R-:W4:Y:S04]  /*ad670*/  LDL.LU R236, [R1+0x2d00] ;  /* 0x002d000001ec7983 */ /* 0x000f280000300800 */
[----:B------:R-:W4:Y:S04]  /*ad680*/  LDL.LU R237, [R1+0x2d04] ;  /* 0x002d040001ed7983 */ /* 0x000f280000300800 */
[----:B------:R-:W4:Y:S04]  /*ad690*/  LDL.LU R238, [R1+0x2d08] ;  /* 0x002d080001ee7983 */ /* 0x000f280000300800 */
[----:B------:R-:W4:Y:S01]  /*ad6a0*/  LDL.LU R239, [R1+0x2d0c] ;  /* 0x002d0c0001ef7983 */ /* 0x000f220000300800 */
[----:B--2---:R-:W-:Y:S07]  /*ad6b0*/  HMMA.1688.F32.TF32 R140, R224, R108, R140 ;  /* 0x0000006ce08c723c */ /* 0x004fee000008108c */
[----:B------:R-:W-:Y:S04]  /*ad6c0*/  STL.64 [R1+0x5918], R138 ;  /* 0x0059188a01007387 */ /* 0x000fe80000100a00 */
[----:B------:R2:W-:-:S12]  /*ad6d0*/  STL.64 [R1+0x5910], R136 ;  /* 0x0059108801007387 */ /* 0x0005d80000100a00 */
[----:B------:R-:W-:Y:S04]  /*ad6e0*/  STL [R1+0x58e0], R140 ;  /* 0x0058e08c01007387 */ /* 0x000fe80000100800 */
[----:B------:R-:W-:Y:S04]  /*ad6f0*/  STL [R1+0x58dc], R141 ;  /* 0x0058dc8d01007387 */ /* 0x000fe80000100800 */
[----:B------:R-:W-:Y:S04]  /*ad700*/  STL [R1+0x58d8], R142 ;  /* 0x0058d88e01007387 */ /* 0x000fe80000100800 */
[----:B------:R-:W-:Y:S04]  /*ad710*/  STL [R1+0x58d4], R143 ;  /* 0x0058d48f01007387 */ /* 0x000fe80000100800 */
[----:B------:R-:W2:Y:S04]  /*ad720*/  LDL.LU R162, [R1+0x2cf8] ;  /* 0x002cf80001a27983 */ /* 0x000ea80000300800 */
[----:B------:R-:W2:Y:S01]  /*ad730*/  LDL.LU R163, [R1+0x2cfc] ;  /* 0x002cfc0001a37983 */ /* 0x000ea20000300800 */
[----:B------:R-:W-:-:S15]  /*ad740*/  HMMA.1688.F32.TF32 R144, R224, R104, R144 ;  /* 0x00000068e090723c */ /* 0x000fde0000081090 */
[----:B------:R-:W-:-:S08]  /*ad750*/  NOP ;  /* 0x0000000000007918 */ /* 0x000fd00000000000 */
[----:B------:R-:W-:Y:S04]  /*ad760*/  STL [R1+0x58cc], R144 ;  /* 0x0058cc9001007387 */ /* 0x000fe80000100800 */
[----:B------:R-:W-:Y:S04]  /*ad770*/  STL [R1+0x58c8], R145 ;  /* 0x0058c89101007387 */ /* 0x000fe80000100800 */
[----:B------:R-:W-:Y:S04]  /*ad780*/  STL [R1+0x58c4], R146 ;  /* 0x0058c49201007387 */ /* 0x000fe80000100800 */
[----:B------:R-:W-:Y:S01]  /*ad790*/  STL [R1+0x58c0], R147 ;  /* 0x0058c09301007387 */ /* 0x000fe20000100800 */
[C---:B---3--:R-:W-:Y:S06]  /*ad7a0*/  HMMA.1688.F32.TF32 R148, R224.reuse, R100, R152 ;  /* 0x00000064e094723c */ /* 0x048fec0000081098 */
[----:B------:R-:W-:-:S15]  /*ad7b0*/  HMMA.1688.F32.TF32 R152, R224, R96, R156 ;  /* 0x00000060e098723c */ /* 0x000fde000008109c */
[----:B------:R-:W-:-:S02]  /*ad7c0*/  NOP ;  /* 0x0000000000007918 */ /* 0x000fc40000000000 */
        /* <DEDUP_REMOVED lines=8> */
[----:B------:R-:W3:Y:S04]  /*ad850*/  LDL.LU R170, [R1+0x2cd8] ;  /* 0x002cd80001aa7983 */ /* 0x000ee80000300800 */
[----:B------:R-:W3:Y:S01]  /*ad860*/  LDL.LU R171, [R1+0x2cdc] ;  /* 0x002cdc0001ab7983 */ /* 0x000ee20000300800 */
[C---:B----4-:R-:W-:Y:S03]  /*ad870*/  HMMA.1688.F32.TF32 R156, R224.reuse, R92, R236 ;  /* 0x0000005ce09c723c */ /* 0x050fe600000810ec */
[----:B------:R-:W4:Y:S04]  /*ad880*/  LDL.LU R236, [R1+0x2cc0] ;  /* 0x002cc00001ec7983 */ /* 0x000f280000300800 */
[----:B------:R-:W4:Y:S04]  /*ad890*/  LDL.LU R237, [R1+0x2cc4] ;  /* 0x002cc40001ed7983 */ /* 0x000f280000300800 */
[----:B------:R-:W4:Y:S04]  /*ad8a0*/  LDL.LU R238, [R1+0x2cc8] ;  /* 0x002cc80001ee7983 */ /* 0x000f280000300800 */
[----:B------:R-:W4:Y:S01]  /*ad8b0*/  LDL.LU R239, [R1+0x2ccc] ;  /* 0x002ccc0001ef7983 */ /* 0x000f220000300800 */
[----:B--2---:R-:W-:Y:S01]  /*ad8c0*/  HMMA.1688.F32.TF32 R160, R224, R12, R160 ;  /* 0x0000000ce0a0723c */ /* 0x004fe200000810a0 */
[----:B------:R-:W-:-:S06]  /*ad8d0*/  IMAD.MOV.U32 R50, RZ, RZ, R178 ;  /* 0x000000ffff327224 */ /* 0x000fcc00078e00b2 */
        /* <DEDUP_REMOVED lines=8> */
[----:B-1----:R-:W2:Y:S04]  /*ad960*/  LDL.LU R4, [R1+0x2ca0] ;  /* 0x002ca00001047983 */ /* 0x002ea80000300800 */
[----:B------:R-:W2:Y:S04]  /*ad970*/  LDL.LU R5, [R1+0x2ca4] ;  /* 0x002ca40001057983 */ /* 0x000ea80000300800 */
[----:B------:R-:W2:Y:S04]  /*ad980*/  LDL.LU R6, [R1+0x2ca8] ;  /* 0x002ca80001067983 */ /* 0x000ea80000300800 */
[----:B------:R-:W2:Y:S01]  /*ad990*/  LDL.LU R7, [R1+0x2cac] ;  /* 0x002cac0001077983 */ /* 0x000ea20000300800 */
[----:B------:R-:W-:-:S03]  /*ad9a0*/  IMAD.MOV.U32 R51, RZ, RZ, R179 ;  /* 0x000000ffff337224 */ /* 0x000fc600078e00b3 */
[----:B------:R-:W2:Y:S04]  /*ad9b0*/  LDL.LU R178, [R1+0x2cb8] ;  /* 0x002cb80001b27983 */ /* 0x000ea80000300800 */
[----:B------:R-:W2:Y:S01]  /*ad9c0*/  LDL.LU R179, [R1+0x2cbc] ;  /* 0x002cbc0001b37983 */ /* 0x000ea20000300800 */
[----:B------:R-:W-:Y:S01]  /*ad9d0*/  HMMA.1688.F32.TF32 R164, R224, R8, R164 ;  /* 0x00000008e0a4723c */ /* 0x000fe200000810a4 */
[----:B------:R-:W-:Y:S02]  /*ad9e0*/  IMAD.MOV.U32 R35, RZ, RZ, R186 ;  /* 0x000000ffff237224 */ /* 0x000fe400078e00ba */
[----:B------:R-:W-:Y:S01]  /*ad9f0*/  IMAD.MOV.U32 R34, RZ, RZ, R187 ;  /* 0x000000ffff227224 */ /* 0x000fe200078e00bb */
[----:B------:R-:W2:Y:S04]  /*ada00*/  LDL.LU R186, [R1+0x2c98] ;  /* 0x002c980001ba7983 */ /* 0x000ea80000300800 */
[----:B------:R-:W2:Y:S01]  /*ada10*/  LDL.LU R187, [R1+0x2c9c] ;  /* 0x002c9c0001bb7983 */ /* 0x000ea20000300800 */
[----:B------:R-:W-:-:S02]  /*ada20*/  IMAD.MOV.U32 R46, RZ, RZ, R190 ;  /* 0x000000ffff2e7224 */ /* 0x000fc400078e00be */
[----:B------:R-:W-:Y:S02]  /*ada30*/  IMAD.MOV.U32 R47, RZ, RZ, R191 ;  /* 0x000000ffff2f7224 */ /* 0x000fe400078e00bf */
[----:B------:R-:W-:Y:S02]  /*ada40*/  IMAD.MOV.U32 R63, RZ, RZ, R174 ;  /* 0x000000ffff3f7224 */ /* 0x000fe400078e00ae */
[----:B------:R-:W-:Y:S02]  /*ada50*/  IMAD.MOV.U32 R58, RZ, RZ, R175 ;  /* 0x000000ffff3a7224 */ /* 0x000fe400078e00af */
[----:B------:R-:W-:Y:S02]  /*ada60*/  IMAD.MOV.U32 R190, RZ, RZ, R173 ;  /* 0x000000ffffbe7224 */ /* 0x000fe400078e00ad */
[----:B------:R-:W-:-:S04]  /*ada70*/  IMAD.MOV.U32 R191, RZ, RZ, R172 ;  /* 0x000000ffffbf7224 */ /* 0x000fc800078e00ac */
[----:B------:R-:W-:Y:S04]  /*ada80*/  STL [R1+0x590c], R164 ;  /* 0x00590ca401007387 */ /* 0x000fe80000100800 */
[----:B------:R-:W-:Y:S04]  /*ada90*/  STL [R1+0x5908], R165 ;  /* 0x005908a501007387 */ /* 0x000fe80000100800 */
[----:B------:R-:W-:Y:S04]  /*adaa0*/  STL [R1+0x5904], R166 ;  /* 0x005904a601007387 */ /* 0x000fe80000100800 */
[----:B------:R-:W-:Y:S01]  /*adab0*/  STL [R1+0x5900], R167 ;  /* 0x005900a701007387 */ /* 0x000fe20000100800 */
[C---:B---3--:R-:W-:Y:S06]  /*adac0*/  HMMA.1688.F32.TF32 R168, R224.reuse, R88, R168 ;  /* 0x00000058e0a8723c */ /* 0x048fec00000810a8 */
[----:B----4-:R-:W-:-:S15]  /*adad0*/  HMMA.1688.F32.TF32 R172, R224, R84, R236 ;  /* 0x00000054e0ac723c */ /* 0x010fde00000810ec */
[----:B------:R-:W-:-:S02]  /*adae0*/  NOP ;  /* 0x0000000000007918 */ /* 0x000fc40000000000 */
[----:B------:R-:W-:Y:S04]  /*adaf0*/  STL.64 [R1+0x5928], R170 ;  /* 0x005928aa01007387 */ /* 0x000fe80000100a00 */
[----:B------:R-:W-:Y:S04]  /*adb00*/  STL.64 [R1+0x5920], R168 ;  /* 0x005920a801007387 */ /* 0x000fe80000100a00 */
[----:B------:R-:W3:Y:S04]  /*adb10*/  LDL.LU R236, [R1+0x2c70] ;  /* 0x002c700001ec7983 */ /* 0x000ee80000300800 */
[----:B------:R-:W3:Y:S04]  /*adb20*/  LDL.LU R237, [R1+0x2c74] ;  /* 0x002c740001ed7983 */ /* 0x000ee80000300800 */
[----:B------:R-:W3:Y:S04]  /*adb30*/  LDL.LU R238, [R1+0x2c78] ;  /* 0x002c780001ee7983 */ /* 0x000ee80000300800 */
[----:B------:R-:W3:Y:S04]  /*adb40*/  LDL.LU R239, [R1+0x2c7c] ;  /* 0x002c7c0001ef7983 */ /* 0x000ee80000300800 */
[----:B------:R-:W4:Y:S04]  /*adb50*/  LDL.LU R198, [R1+0x2c68] ;  /* 0x002c680001c67983 */ /* 0x000f280000300800 */
[----:B------:R-:W4:Y:S04]  /*adb60*/  LDL.LU R199, [R1+0x2c6c] ;  /* 0x002c6c0001c77983 */ /* 0x000f280000300800 */
[----:B------:R-:W4:Y:S04]  /*adb70*/  LDL.LU R202, [R1+0x2c58] ;  /* 0x002c580001ca7983 */ /* 0x000f280000300800 */
[----:B------:R-:W4:Y:S01]  /*adb80*/  LDL.LU R203, [R1+0x2c5c] ;  /* 0x002c5c0001cb7983 */ /* 0x000f220000300800 */
[C---:B--2---:R-:W-:Y:S06]  /*adb90*/  HMMA.1688.F32.TF32 R180, R224.reuse, R76, R4 ;  /* 0x0000004ce0b4723c */ /* 0x044fec0000081004 */
[----:B------:R-:W-:Y:S01]  /*adba0*/  HMMA.1688.F32.TF32 R176, R224, R80, R176 ;  /* 0x00000050e0b0723c */ /* 0x000fe200000810b0 */
[----:B------:R-:W-:Y:S04]  /*adbb0*/  STL.64 [R1+0x5938], R174 ;  /* 0x005938ae01007387 */ /* 0x000fe80000100a00 */
[----:B------:R-:W-:-:S15]  /*adbc0*/  STL.64 [R1+0x5930], R172 ;  /* 0x005930ac01007387 */ /* 0x000fde0000100a00 */
[----:B------:R-:W-:-:S03]  /*adbd0*/  NOP ;  /* 0x0000000000007918 */ /* 0x000fc60000000000 */
[----:B------:R-:W-:Y:S04]  /*adbe0*/  STL.64 [R1+0x5948], R178 ;  /* 0x005948b201007387 */ /* 0x000fe80000100a00 */
[----:B------:R-:W-:Y:S04]  /*adbf0*/  STL.64 [R1+0x5940], R176 ;  /* 0x005940b001007387 */ /* 0x000fe80000100a00 */
[----:B------:R-:W-:Y:S04]  /*adc00*/  STL.64 [R1+0x5958], R182 ;  /* 0x005958b601007387 */ /* 0x000fe80000100a00 */
[----:B------:R-:W-:Y:S04]  /*adc10*/  STL.64 [R1+0x5950], R180 ;  /* 0x005950b401007387 */ /* 0x000fe80000100a00 */
[----:B------:R-:W2:Y:S04]  /*adc20*/  LDL.LU R206, [R1+0x2c48] ;  /* 0x002c480001ce7983 */ /* 0x000ea80000300800 */
[----:B------:R-:W2:Y:S01]  /*adc30*/  LDL.LU R207, [R1+0x2c4c] ;  /* 0x002c4c0001cf7983 */ /* 0x000ea20000300800 */
[C---:B------:R-:W-:Y:S06]  /*adc40*/  HMMA.1688.F32.TF32 R184, R224.reuse, R72, R184 ;  /* 0x00000048e0b8723c */ /* 0x040fec00000810b8 */
[----:B------:R-:W-:Y:S01]  /*adc50*/  HMMA.1688.F32.TF32 R188, R224, R68, R188 ;  /* 0x00000044e0bc723c */ /* 0x000fe200000810bc */
[----:B------:R-:W-:Y:S01]  /*adc60*/  MOV R210, R193 ;  /* 0x000000c100d27202 */ /* 0x000fe20000000f00 */
[----:B------:R-:W-:-:S15]  /*adc70*/  IMAD.MOV.U32 R211, RZ, RZ, R192 ;  /* 0x000000ffffd37224 */ /* 0x000fde00078e00c0 */
[----:B------:R-:W-:Y:S04]  /*adc80*/  STL.64 [R1+0x5968], R186 ;  /* 0x005968ba01007387 */ /* 0x000fe80000100a00 */
[----:B------:R-:W-:Y:S04]  /*adc90*/  STL.64 [R1+0x5960], R184 ;  /* 0x005960b801007387 */ /* 0x000fe80000100a00 */
[----:B------:R-:W-:Y:S04]  /*adca0*/  STL.64 [R1+0x5978], R190 ;  /* 0x005978be01007387 */ /* 0x000fe80000100a00 */
[----:B------:R-:W-:Y:S01]  /*adcb0*/  STL.64 [R1+0x5970], R188 ;  /* 0x005970bc01007387 */ /* 0x000fe20000100a00 */
[C---:B---3--:R-:W-:Y:S03]  /*adcc0*/  HMMA.1688.F32.TF32 R192, R224.reuse, R64, R236 ;  /* 0x00000040e0c0723c */ /* 0x048fe600000810ec */
[----:B------:R-:W3:Y:S04]  /*adcd0*/  LDL.LU R236, [R1+0x2c20] ;  /* 0x002c200001ec7983 */ /* 0x000ee80000300800 */
[----:B------:R-:W3:Y:S04]  /*adce0*/  LDL.LU R237, [R1+0x2c24] ;  /* 0x002c240001ed7983 */ /* 0x000ee80000300800 */
[----:B------:R-:W3:Y:S04]  /*adcf0*/  LDL.LU R238, [R1+0x2c28] ;  /* 0x002c280001ee7983 */ /* 0x000ee80000300800 */
[----:B------:R-:W3:Y:S01]  /*add00*/  LDL.LU R239, [R1+0x2c2c] ;  /* 0x002c2c0001ef7983 */ /* 0x000ee20000300800 */
[C---:B----4-:R-:W-:Y:S06]  /*add10*/  HMMA.1688.F32.TF32 R196, R224.reuse, R60, R196 ;  /* 0x0000003ce0c4723c */ /* 0x050fec00000810c4 */
[C---:B------:R-:W-:Y:S06]  /*add20*/  HMMA.1688.F32.TF32 R200, R224.reuse, R56, R200 ;  /* 0x00000038e0c8723c */ /* 0x040fec00000810c8 */
[C---:B------:R-:W-:Y:S01]  /*add30*/  HMMA.1688.F32.TF32 R208, R224.reuse, R48, R208 ;  /* 0x00000030e0d0723c */ /* 0x040fe200000810d0 */
[----:B------:R-:W-:Y:S04]  /*add40*/  STL.64 [R1+0x5988], R194 ;  /* 0x005988c201007387 */ /* 0x000fe80000100a00 */
[----:B------:R-:W-:Y:S06]  /*add50*/  STL.64 [R1+0x5980], R192 ;  /* 0x005980c001007387 */ /* 0x000fec0000100a00 */
[----:B------:R-:W-:Y:S04]  /*add60*/  STL.64 [R1+0x5998], R198 ;  /* 0x005998c601007387 */ /* 0x000fe80000100a00 */
[----:B------:R-:W-:Y:S04]  /*add70*/  STL.64 [R1+0x5990], R196 ;  /* 0x005990c401007387 */ /* 0x000fe80000100a00 */
[----:B------:R-:W4:Y:S04]  /*add80*/  LDL.LU R218, [R1+0x2c18] ;  /* 0x002c180001da7983 */ /* 0x000f280000300800 */
[----:B------:R-:W4:Y:S04]  /*add90*/  LDL.LU R219, [R1+0x2c1c] ;  /* 0x002c1c0001db7983 */ /* 0x000f280000300800 */
[----:B------:R-:W4:Y:S04]  /*adda0*/  LDL.LU R222, [R1+0x2c08] ;  /* 0x002c080001de7983 */ /* 0x000f280000300800 */
[----:B------:R-:W4:Y:S01]  /*addb0*/  LDL.LU R223, [R1+0x2c0c] ;  /* 0x002c0c0001df7983 */ /* 0x000f220000300800 */
[----:B--2---:R-:W-:Y:S03]  /*addc0*/  HMMA.1688.F32.TF32 R204, R224, R52, R204 ;  /* 0x00000034e0cc723c */ /* 0x004fe600000810cc */
[----:B------:R-:W-:Y:S04]  /*addd0*/  STL.64 [R1+0x59a8], R202 ;  /* 0x0059a8ca01007387 */ /* 0x000fe80000100a00 */
[----:B------:R-:W-:Y:S04]  /*adde0*/  STL.64 [R1+0x59a0], R200 ;  /* 0x0059a0c801007387 */ /* 0x000fe80000100a00 */
[----:B------:R-:W2:Y:S04]  /*addf0*/  LDL.LU R240, [R1+0x29a0] ;  /* 0x0029a00001f07983 */ /* 0x000ea80000300800 */
[----:B------:R-:W2:Y:S04]  /*ade00*/  LDL.LU R241, [R1+0x29a4] ;  /* 0x0029a40001f17983 */ /* 0x000ea80000300800 */
[----:B------:R-:W2:Y:S04]  /*ade10*/  LDL.LU R242, [R1+0x29a8] ;  /* 0x0029a80001f27983 */ /* 0x000ea80000300800 */
[----:B------:R-:W2:Y:S04]  /*ade20*/  LDL.LU R243, [R1+0x29ac] ;  /* 0x0029ac0001f37983 */ /* 0x000ea80000300800 */
[----:B------:R-:W-:Y:S04]  /*ade30*/  STL.64 [R1+0x59b8], R206 ;  /* 0x0059b8ce01007387 */ /* 0x000fe80000100a00 */
[----:B------:R-:W-:Y:S04]  /*ade40*/  STL.64 [R1+0x59b0], R204 ;  /* 0x0059b0cc01007387 */ /* 0x000fe80000100a00 */
[----:B------:R-:W-:Y:S04]  /*ade50*/  STL.64 [R1+0x59c8], R210 ;  /* 0x0059c8d201007387 */ /* 0x000fe80000100a00 */
[----:B------:R-:W-:Y:S04]  /*ade60*/  STL.64 [R1+0x59c0], R208 ;  /* 0x0059c0d001007387 */ /* 0x000fe80000100a00 */
[----:B------:R-:W2:Y:S04]  /*ade70*/  LDL.LU R4, [R1+0x1070] ;  /* 0x0010700001047983 */ /* 0x000ea80000300800 */
[----:B------:R-:W2:Y:S04]  /*ade80*/  LDL.LU R5, [R1+0x1074] ;  /* 0x0010740001057983 */ /* 0x000ea80000300800 */
[----:B------:R-:W2:Y:S04]  /*ade90*/  LDL.LU R6, [R1+0x1078] ;  /* 0x0010780001067983 */ /* 0x000ea80000300800 */
[----:B------:R-:W2:Y:S01]  /*adea0*/  LDL.LU R7, [R1+0x107c] ;  /* 0x00107c0001077983 */ /* 0x000ea20000300800 */
[----:B------:R-:W-:-:S02]  /*adeb0*/  IMAD.MOV.U32 R230, RZ, RZ, R213 ;  /* 0x000000ffffe67224 */ /* 0x000fc400078e00d5 */
[----:B------:R-:W-:Y:S02]  /*adec0*/  IMAD.MOV.U32 R231, RZ, RZ, R212 ;  /* 0x000000ffffe77224 */ /* 0x000fe400078e00d4 */
[C---:B---3--:R-:W-:Y:S01]  /*aded0*/  HMMA.1688.F32.TF32 R212, R224.reuse, R44, R236 ;  /* 0x0000002ce0d4723c */ /* 0x048fe200000810ec */
[----:B------:R-:W3:Y:S04]  /*adee0*/  LDL.LU R236, [R1+0x2980] ;  /* 0x0029800001ec7983 */ /* 0x000ee80000300800 */
[----:B------:R-:W3:Y:S04]  /*adef0*/  LDL.LU R237, [R1+0x2984] ;  /* 0x0029840001ed7983 */ /* 0x000ee80000300800 */
[----:B------:R-:W3:Y:S04]  /*adf00*/  LDL.LU R238, [R1+0x2988] ;  /* 0x0029880001ee7983 */ /* 0x000ee80000300800 */
[----:B------:R-:W3:Y:S01]  /*adf10*/  LDL.LU R239, [R1+0x298c] ;  /* 0x00298c0001ef7983 */ /* 0x000ee20000300800 */
[C---:B----4-:R-:W-:Y:S06]  /*adf20*/  HMMA.1688.F32.TF32 R216, R224.reuse, R40, R216 ;  /* 0x00000028e0d8723c */ /* 0x050fec00000810d8 */
[----:B------:R-:W-:Y:S03]  /*adf30*/  HMMA.1688.F32.TF32 R220, R224, R36, R220 ;  /* 0x00000024e0dc723c */ /* 0x000fe600000810dc */
[----:B------:R-:W-:Y:S04]  /*adf40*/  STL.64 [R1+0x59d8], R214 ;  /* 0x0059d8d601007387 */ /* 0x000fe80000100a00 */
[----:B------:R-:W-:Y:S01]  /*adf50*/  STL.64 [R1+0x59d0], R212 ;  /* 0x0059d0d401007387 */ /* 0x000fe20000100a00 */
[----:B------:R-:W-:Y:S06]  /*adf60*/  HMMA.1688.F32.TF32 R228, R232, R28, R228 ;  /* 0x0000001ce8e4723c */ /* 0x000fec00000810e4 */
        /* <DEDUP_REMOVED lines=9> */
[----:B------:R-:W4:Y:S04]  /*ae000*/  LDL.LU R248, [R1+0x2960] ;  /* 0x0029600001f87983 */ /* 0x000f280000300800 */
[----:B------:R-:W4:Y:S04]  /*ae010*/  LDL.LU R249, [R1+0x2964] ;  /* 0x0029640001f97983 */ /* 0x000f280000300800 */
[----:B------:R-:W4:Y:S04]  /*ae020*/  LDL.LU R250, [R1+0x2968] ;  /* 0x0029680001fa7983 */ /* 0x000f280000300800 */
[----:B------:R-:W4:Y:S01]  /*ae030*/  LDL.LU R251, [R1+0x296c] ;  /* 0x00296c0001fb7983 */ /* 0x000f220000300800 */
[C---:B------:R-:W-:Y:S03]  /*ae040*/  HMMA.1688.F32.TF32 R136, R232.reuse, R24, R4 ;  /* 0x00000018e888723c */ /* 0x040fe60000081004 */
[----:B------:R-:W-:Y:S04]  /*ae050*/  STL.64 [R1+0x5a08], R226 ;  /* 0x005a08e201007387 */ /* 0x000fe80000100a00 */
[----:B------:R-:W-:Y:S04]  /*ae060*/  STL.64 [R1+0x5a00], R224 ;  /* 0x005a00e001007387 */ /* 0x000fe80000100a00 */
[----:B------:R-:W4:Y:S04]  /*ae070*/  LDL.LU R240, [R1+0x2950] ;  /* 0x0029500001f07983 */ /* 0x000f280000300800 */
[----:B------:R-:W4:Y:S04]  /*ae080*/  LDL.LU R241, [R1+0x2954] ;  /* 0x0029540001f17983 */ /* 0x000f280000300800 */
[----:B------:R-:W4:Y:S04]  /*ae090*/  LDL.LU R242, [R1+0x2958] ;  /* 0x0029580001f27983 */ /* 0x000f280000300800 */
[----:B------:R-:W4:Y:S04]  /*ae0a0*/  LDL.LU R243, [R1+0x295c] ;  /* 0x00295c0001f37983 */ /* 0x000f280000300800 */
[----:B------:R-:W-:Y:S04]  /*ae0b0*/  STL.64 [R1+0x5a18], R230 ;  /* 0x005a18e601007387 */ /* 0x000fe80000100a00 */
[----:B------:R-:W-:Y:S04]  /*ae0c0*/  STL.64 [R1+0x5a10], R228 ;  /* 0x005a10e401007387 */ /* 0x000fe80000100a00 */
[----:B------:R-:W4:Y:S04]  /*ae0d0*/  LDL.LU R4, [R1+0x2940] ;  /* 0x0029400001047983 */ /* 0x000f280000300800 */
[----:B------:R-:W-:Y:S04]  /*ae0e0*/  STL.64 [R1+0x1070], R136 ;  /* 0x0010708801007387 */ /* 0x000fe80000100a00 */
[----:B------:R3:W-:Y:S04]  /*ae0f0*/  STL.64 [R1+0x1078], R138 ;  /* 0x0010788a01007387 */ /* 0x0007e80000100a00 */
[----:B------:R-:W4:Y:S04]  /*ae100*/  LDL.LU R5, [R1+0x2944] ;  /* 0x0029440001057983 */ /* 0x000f280000300800 */
[----:B------:R-:W4:Y:S04]  /*ae110*/  LDL.LU R6, [R1+0x2948] ;  /* 0x0029480001067983 */ /* 0x000f280000300800 */
[----:B------:R-:W4:Y:S01]  /*ae120*/  LDL.LU R7, [R1+0x294c] ;  /* 0x00294c0001077983 */ /* 0x000f220000300800 */
        /* <DEDUP_REMOVED lines=8> */
[----:B------:R-:W-:Y:S02]  /*ae1b0*/  IMAD.MOV.U32 R155, RZ, RZ, R139 ;  /* 0x000000ffff9b7224 */ /* 0x000fe400078e008b */
[----:B--2---:R-:W-:-:S15]  /*ae1c0*/  HMMA.1688.F32.TF32 R136, R232, R16, R244 ;  /* 0x00000010e888723c */ /* 0x004fde00000810f4 */
[----:B------:R-:W-:-:S09]  /*ae1d0*/  NOP ;  /* 0x0000000000007918 */ /* 0x000fd20000000000 */
[----:B------:R-:W-:Y:S01]  /*ae1e0*/  MOV R148, R136 ;  /* 0x0000008800947202 */ /* 0x000fe20000000f00 */
[----:B------:R-:W-:Y:S02]  /*ae1f0*/  IMAD.MOV.U32 R149, RZ, RZ, R137 ;  /* 0x000000ffff957224 */ /* 0x000fe400078e0089 */
[----:B------:R-:W-:Y:S02]  /*ae200*/  IMAD.MOV.U32 R150, RZ, RZ, R138 ;  /* 0x000000ffff967224 */ /* 0x000fe400078e008a */
[----:B------:R-:W-:Y:S02]  /*ae210*/  IMAD.MOV.U32 R151, RZ, RZ, R139 ;  /* 0x000000ffff977224 */ /* 0x000fe400078e008b */
[C---:B----4-:R-:W-:Y:S06]  /*ae220*/  HMMA.1688.F32.TF32 R136, R232.reuse, R132, R248 ;  /* 0x00000084e888723c */ /* 0x050fec00000810f8 */
[----:B------:R-:W-:-:S15]  /*ae230*/  HMMA.1688.F32.TF32 R4, R232, R124, R4 ;  /* 0x0000007ce804723c */ /* 0x000fde0000081004 */
[----:B------:R-:W-:-:S03]  /*ae240*/  NOP ;  /* 0x0000000000007918 */ /* 0x000fc60000000000 */
[----:B------:R-:W-:Y:S02]  /*ae250*/  IMAD.MOV.U32 R141, RZ, RZ, R136 ;  /* 0x000000ffff8d7224 */ /* 0x000fe400078e0088 */
[----:B------:R-:W-:Y:S02]  /*ae260*/  IMAD.MOV.U32 R142, RZ, RZ, R137 ;  /* 0x000000ffff8e7224 */ /* 0x000fe400078e0089 */
[----:B------:R-:W-:Y:S02]  /*ae270*/  IMAD.MOV.U32 R143, RZ, RZ, R138 ;  /* 0x000000ffff8f7224 */ /* 0x000fe400078e008a */
[----:B------:R-:W-:Y:S02]  /*ae280*/  IMAD.MOV.U32 R159, RZ, RZ, R139 ;  /* 0x000000ffff9f7224 */ /* 0x000fe400078e008b */
[----:B------:R-:W-:Y:S01]  /*ae290*/  HMMA.1688.F32.TF32 R136, R232, R128, R240 ;  /* 0x00000080e888723c */ /* 0x000fe200000810f0 */
[----:B------:R-:W-:Y:S02]  /*ae2a0*/  IMAD.MOV.U32 R160, RZ, RZ, R4 ;  /* 0x000000ffffa07224 */ /* 0x000fe400078e0004 */
[----:B------:R-:W-:-:S02]  /*ae2b0*/  IMAD.MOV.U32 R161, RZ, RZ, R5 ;  /* 0x000000ffffa17224 */ /* 0x000fc400078e0005 */
[----:B------:R-:W-:Y:S02]  /*ae2c0*/  IMAD.MOV.U32 R162, RZ, RZ, R6 ;  /* 0x000000ffffa27224 */ /* 0x000fe400078e0006 */
[----:B------:R-:W-:Y:S01]  /*ae2d0*/  IMAD.MOV.U32 R163, RZ, RZ, R7 ;  /* 0x000000ffffa37224 */ /* 0x000fe200078e0007 */
[----:B------:R-:W-:Y:S04]  /*ae2e0*/  STL.64 [R1+0x5a28], R154 ;  /* 0x005a289a01007387 */ /* 0x000fe80000100a00 */
[----:B------:R-:W-:Y:S04]  /*ae2f0*/  STL.64 [R1+0x5a20], R152 ;  /* 0x005a209801007387 */ /* 0x000fe80000100a00 */
[----:B------:R-:W-:Y:S04]  /*ae300*/  STL.64 [R1+0x5a38], R150 ;  /* 0x005a389601007387 */ /* 0x000fe80000100a00 */
[----:B------:R-:W-:Y:S04]  /*ae310*/  STL.64 [R1+0x5a30], R148 ;  /* 0x005a309401007387 */ /* 0x000fe80000100a00 */
[----:B------:R-:W-:Y:S01]  /*ae320*/  STL.64 [R1+0x5a58], R142 ;  /* 0x005a588e01007387 */ /* 0x000fe20000100a00 */
[----:B------:R-:W-:-:S02]  /*ae330*/  IMAD.MOV.U32 R140, RZ, RZ, R139 ;  /* 0x000000ffff8c7224 */ /* 0x000fc400078e008b */
[----:B------:R-:W-:Y:S01]  /*ae340*/  IMAD.MOV.U32 R158, RZ, RZ, R138 ;  /* 0x000000ffff9e7224 */ /* 0x000fe200078e008a */
[----:B------:R-:W-:Y:S01]  /*ae350*/  MOV R156, R136 ;  /* 0x00000088009c7202 */ /* 0x000fe20000000f00 */
[----:B------:R-:W-:Y:S01]  /*ae360*/  IMAD.MOV.U32 R157, RZ, RZ, R137 ;  /* 0x000000ffff9d7224 */ /* 0x000fe200078e0089 */
[----:B------:R1:W-:Y:S04]  /*ae370*/  STL.64 [R1+0x5a50], R140 ;  /* 0x005a508c01007387 */ /* 0x0003e80000100a00 */
[----:B------:R-:W-:Y:S04]  /*ae380*/  STL.64 [R1+0x5a48], R158 ;  /* 0x005a489e01007387 */ /* 0x000fe80000100a00 */
[----:B------:R-:W-:Y:S04]  /*ae390*/  STL.64 [R1+0x5a40], R156 ;  /* 0x005a409c01007387 */ /* 0x000fe80000100a00 */
[----:B------:R-:W-:Y:S04]  /*ae3a0*/  STL.64 [R1+0x5a68], R162 ;  /* 0x005a68a201007387 */ /* 0x000fe80000100a00 */
[----:B------:R-:W-:Y:S01]  /*ae3b0*/  STL.64 [R1+0x5a60], R160 ;  /* 0x005a60a001007387 */ /* 0x000fe20000100a00 */
[----:B---3--:R-:W-:-:S15]  /*ae3c0*/  HMMA.1688.F32.TF32 R4, R232, R120, R236 ;  /* 0x00000078e804723c */ /* 0x008fde00000810ec */
[----:B------:R-:W-:-:S09]  /*ae3d0*/  NOP ;  /* 0x0000000000007918 */ /* 0x000fd20000000000 */
[----:B------:R-:W-:Y:S01]  /*ae3e0*/  MOV R164, R4 ;  /* 0x0000000400a47202 */ /* 0x000fe20000000f00 */
[----:B------:R-:W-:Y:S01]  /*ae3f0*/  IMAD.MOV.U32 R165, RZ, RZ, R5 ;  /* 0x000000ffffa57224 */ /* 0x000fe200078e0005 */
[----:B------:R-:W2:Y:S01]  /*ae400*/  LDL.LU R4, [R1+0x2ae0] ;  /* 0x002ae00001047983 */ /* 0x000ea20000300800 */
[----:B------:R-:W-:-:S03]  /*ae410*/  IMAD.MOV.U32 R166, RZ, RZ, R6 ;  /* 0x000000ffffa67224 */ /* 0x000fc600078e0006 */
[----:B------:R-:W2:Y:S01]  /*ae420*/  LDL.LU R5, [R1+0x2ae4] ;  /* 0x002ae40001057983 */ /* 0x000ea20000300800 */
[----:B------:R-:W-:-:S03]  /*ae430*/  IMAD.MOV.U32 R167, RZ, RZ, R7 ;  /* 0x000000ffffa77224 */ /* 0x000fc600078e0007 */
        /* <DEDUP_REMOVED lines=80> */
[----:B-1----:R-:W-:-:S15]  /*ae940*/  HMMA.1688.F32.TF32 R140, R232, R116, R144 ;  /* 0x00000074e88c723c */ /* 0x002fde0000081090 */
[----:B------:R-:W-:-:S09]  /*ae950*/  NOP ;  /* 0x0000000000007918 */ /* 0x000fd20000000000 */
[----:B------:R-:W-:Y:S02]  /*ae960*/  IMAD.MOV.U32 R144, RZ, RZ, R140 ;  /* 0x000000ffff907224 */ /* 0x000fe400078e008c */
[----:B------:R-:W-:Y:S02]  /*ae970*/  IMAD.MOV.U32 R145, RZ, RZ, R141 ;  /* 0x000000ffff917224 */ /* 0x000fe400078e008d */
[----:B------:R-:W-:Y:S02]  /*ae980*/  IMAD.MOV.U32 R146, RZ, RZ, R142 ;  /* 0x000000ffff927224 */ /* 0x000fe400078e008e */
[----:B------:R-:W-:Y:S02]  /*ae990*/  IMAD.MOV.U32 R147, RZ, RZ, R143 ;  /* 0x000000ffff937224 */ /* 0x000fe400078e008f */
[C---:B---3--:R-:W-:Y:S06]  /*ae9a0*/  HMMA.1688.F32.TF32 R140, R232.reuse, R112, R236 ;  /* 0x00000070e88c723c */ /* 0x048fec00000810ec */
[C---:B--2---:R-:W-:Y:S06]  /*ae9b0*/  HMMA.1688.F32.TF32 R148, R232.reuse, R104, R216 ;  /* 0x00000068e894723c */ /* 0x044fec00000810d8 */
[C---:B------:R-:W-:Y:S01]  /*ae9c0*/  HMMA.1688.F32.TF32 R136, R232.reuse, R64, R136 ;  /* 0x00000040e888723c */ /* 0x040fe20000081088 */
[----:B------:R-:W-:Y:S04]  /*ae9d0*/  STL.64 [R1+0x5c08], R146 ;  /* 0x005c089201007387 */ /* 0x000fe80000100a00 */
[----:B------:R-:W-:Y:S01]  /*ae9e0*/  STL.64 [R1+0x5c00], R144 ;  /* 0x005c009001007387 */ /* 0x000fe20000100a00 */
[----:B------:R-:W-:Y:S01]  /*ae9f0*/  HMMA.1688.F32.TF32 R4, R232, R48, R4 ;  /* 0x00000030e804723c */ /* 0x000fe20000081004 */
[----:B------:R-:W-:-:S02]  /*aea00*/  LOP3.LUT R174, R0, 0x20, RZ, 0x3c, !PT ;  /* 0x0000002000ae7812 */ /* 0x000fc400078e3cff */
[----:B------:R-:W-:Y:S04]  /*aea10*/  LDS R236, [R0+UR7+0x48100] ;  /* 0x0481000700ec7984 */ /* 0x000fe80008000800 */
[----:B------:R-:W-:Y:S04]  /*aea20*/  LDS R238, [R0+UR7+0x49100] ;  /* 0x0491000700ee7984 */ /* 0x000fe80008000800 */
[----:B------:R-:W-:Y:S04]  /*aea30*/  LDS R237, [R174+UR7+0x48100] ;  /* 0x04810007aeed7984 */ /* 0x000fe80008000800 */
[----:B------:R-:W1:Y:S04]  /*aea40*/  LDS R239, [R174+UR7+0x49100] ;  /* 0x04910007aeef7984 */ /* 0x000e680008000800 */
[----:B------:R-:W-:Y:S04]  /*aea50*/  STL.64 [R1+0x12c0], R140 ;  /* 0x0012c08c01007387 */ /* 0x000fe80000100a00 */
[----:B------:R4:W-:Y:S02]  /*aea60*/  STL.64 [R1+0x12c8], R142 ;  /* 0x0012c88e01007387 */ /* 0x0009e40000100a00 */
[C---:B----4-:R-:W-:Y:S06]  /*aea70*/  HMMA.1688.F32.TF32 R140, R232.reuse, R108, R220 ;  /* 0x0000006ce88c723c */ /* 0x050fec00000810dc */
        /* <DEDUP_REMOVED lines=9> */
[C---:B--2---:R-:W-:Y:S06]  /*aeb10*/  HMMA.1688.F32.TF32 R148, R232.reuse, R92, R204 ;  /* 0x0000005ce894723c */ /* 0x044fec00000810cc */
[C---:B---3--:R-:W-:Y:S02]  /*aeb20*/  HMMA.1688.F32.TF32 R144, R232.reuse, R12, R200 ;  /* 0x0000000ce890723c */ /* 0x048fe400000810c8 */
[----:B------:R-:W-:Y:S04]  /*aeb30*/  STL.64 [R1+0x1340], R140 ;  /* 0x0013408c01007387 */ /* 0x000fe80000100a00 */
[----:B------:R2:W-:Y:S02]  /*aeb40*/  STL.64 [R1+0x1348], R142 ;  /* 0x0013488e01007387 */ /* 0x0005e40000100a00 */
[C---:B--2---:R-:W-:Y:S09]  /*aeb50*/  HMMA.1688.F32.TF32 R140, R232.reuse, R8, R196 ;  /* 0x00000008e88c723c */ /* 0x044ff200000810c4 */
[----:B------:R-:W-:Y:S04]  /*aeb60*/  STL.64 [R1+0x1360], R148 ;  /* 0x0013609401007387 */ /* 0x000fe80000100a00 */
[----:B------:R2:W-:Y:S04]  /*aeb70*/  STL.64 [R1+0x1368], R150 ;  /* 0x0013689601007387 */ /* 0x0005e80000100a00 */
[----:B------:R-:W-:Y:S04]  /*aeb80*/  STL.64 [R1+0x1380], R144 ;  /* 0x0013809001007387 */ /* 0x000fe80000100a00 */
[----:B------:R3:W-:Y:S01]  /*aeb90*/  STL.64 [R1+0x1388], R146 ;  /* 0x0013889201007387 */ /* 0x0007e20000100a00 */
[C---:B--2---:R-:W-:Y:S06]  /*aeba0*/  HMMA.1688.F32.TF32 R148, R232.reuse, R88, R192 ;  /* 0x00000058e894723c */ /* 0x044fec00000810c0 */
[C---:B---3--:R-:W-:Y:S01]  /*aebb0*/  HMMA.1688.F32.TF32 R144, R232.reuse, R84, R188 ;  /* 0x00000054e890723c */ /* 0x048fe200000810bc */
[----:B------:R-:W-:Y:S04]  /*aebc0*/  STL.64 [R1+0x13a0], R140 ;  /* 0x0013a08c01007387 */ /* 0x000fe80000100a00 */
[----:B------:R2:W-:Y:S02]  /*aebd0*/  STL.64 [R1+0x13a8], R142 ;  /* 0x0013a88e01007387 */ /* 0x0005e40000100a00 */
[C---:B--2---:R-:W-:Y:S10]  /*aebe0*/  HMMA.1688.F32.TF32 R140, R232.reuse, R80, R184 ;  /* 0x00000050e88c723c */ /* 0x044ff400000810b8 */
        /* <DEDUP_REMOVED lines=10> */
[----:B------:R-:W-:Y:S04]  /*aec90*/  STL.64 [R1+0x1428], R150 ;  /* 0x0014289601007387 */ /* 0x000fe80000100a00 */
        /* <DEDUP_REMOVED lines=10> */
[----:B------:R-:W-:Y:S11]  /*aed40*/  STL.64 [R1+0x14a8], R146 ;  /* 0x0014a89201007387 */ /* 0x000ff60000100a00 */
[----:B------:R2:W-:Y:S04]  /*aed50*/  STL.64 [R1+0x14c0], R140 ;  /* 0x0014c08c01007387 */ /* 0x0005e80000100a00 */
[----:B------:R3:W-:Y:S04]  /*aed60*/  STL.64 [R1+0x14c8], R142 ;  /* 0x0014c88e01007387 */ /* 0x0007e80000100a00 */
[----:B------:R-:W4:Y:S04]  /*aed70*/  LDL.LU R240, [R1+0x28b0] ;  /* 0x0028b00001f07983 */ /* 0x000f280000300800 */
        /* <DEDUP_REMOVED lines=105> */
[C---:B--2---:R-:W-:Y:S11]  /*af410*/  HMMA.1688.F32.TF32 R140, R232.reuse, R32, R140 ;  /* 0x00000020e88c723c */ /* 0x044ff6000008108c */
        /* <DEDUP_REMOVED lines=23> */
[----:B------:R1:W-:Y:S02]  /*af590*/  STL.64 [R1+0x1608], R142 ;  /* 0x0016088e01007387 */ /* 0x0003e40000100a00 */
[C---:B-1----:R-:W-:Y:S09]  /*af5a0*/  HMMA.1688.F32.TF32 R140, R236.reuse, R124, R212 ;  /* 0x0000007cec8c723c */ /* 0x042ff200000810d4 */
[----:B------:R-:W-:Y:S04]  /*af5b0*/  STL.64 [R1+0x1620], R148 ;  /* 0x0016209401007387 */ /* 0x000fe80000100a00 */
[----:B------:R1:W-:Y:S04]  /*af5c0*/  STL.64 [R1+0x1628], R150 ;  /* 0x0016289601007387 */ /* 0x0003e80000100a00 */
[----:B------:R-:W-:Y:S04]  /*af5d0*/  STL.64 [R1+0x1640], R144 ;  /* 0x0016409001007387 */ /* 0x000fe80000100a00 */
[----:B------:R2:W-:Y:S01]  /*af5e0*/  STL.64 [R1+0x1648], R146 ;  /* 0x0016489201007387 */ /* 0x0005e20000100a00 */
[C---:B-1----:R-:W-:Y:S06]  /*af5f0*/  HMMA.1688.F32.TF32 R148, R236.reuse, R120, R208 ;  /* 0x00000078ec94723c */ /* 0x042fec00000810d0 */
[C---:B--2---:R-:W-:Y:S01]  /*af600*/  HMMA.1688.F32.TF32 R144, R236.reuse, R116, R204 ;  /* 0x00000074ec90723c */ /* 0x044fe200000810cc */
[----:B------:R-:W-:Y:S04]  /*af610*/  STL.64 [R1+0x1660], R140 ;  /* 0x0016608c01007387 */ /* 0x000fe80000100a00 */
[----:B------:R1:W-:Y:S02]  /*af620*/  STL.64 [R1+0x1668], R142 ;  /* 0x0016688e01007387 */ /* 0x0003e40000100a00 */
[C---:B-1----:R-:W-:Y:S10]  /*af630*/  HMMA.1688.F32.TF32 R140, R236.reuse, R112, R200 ;  /* 0x00000070ec8c723c */ /* 0x042ff400000810c8 */
        /* <DEDUP_REMOVED lines=13> */
[C---:B------:R-:W-:Y:S06]  /*af710*/  HMMA.1688.F32.TF32 R136, R236.reuse, R8, R136 ;  /* 0x00000008ec88723c */ /* 0x040fec0000081088 */
[C---:B-1----:R-:W-:Y:S06]  /*af720*/  HMMA.1688.F32.TF32 R148, R236.reuse, R96, R180 ;  /* 0x00000060ec94723c */ /* 0x042fec00000810b4 */
[C---:B--2---:R-:W-:Y:S01]  /*af730*/  HMMA.1688.F32.TF32 R144, R236.reuse, R92, R176 ;  /* 0x0000005cec90723c */ /* 0x044fe200000810b0 */
[----:B------:R-:W-:Y:S04]  /*af740*/  STL.64 [R1+0x1720], R140 ;  /* 0x0017208c01007387 */ /* 0x000fe80000100a00 */
[----:B------:R1:W-:Y:S02]  /*af750*/  STL.64 [R1+0x1728], R142 ;  /* 0x0017288e01007387 */ /* 0x0003e40000100a00 */
[C---:B-1----:R-:W-:Y:S10]  /*af760*/  HMMA.1688.F32.TF32 R140, R236.reuse, R12, R168 ;  /* 0x0000000cec8c723c */ /* 0x042ff400000810a8 */
[----:B------:R-:W-:Y:S04]  /*af770*/  STL.64 [R1+0x1740], R148 ;  /* 0x0017409401007387 */ /* 0x000fe80000100a00 */
[----:B------:R-:W-:Y:S04]  /*af780*/  STL.64 [R1+0x1748], R150 ;  /* 0x0017489601007387 */ /* 0x000fe80000100a00 */
[----:B------:R-:W-:Y:S04]  /*af790*/  STL.64 [R1+0x2900], R144 ;  /* 0x0029009001007387 */ /* 0x000fe80000100a00 */
[----:B------:R1:W-:Y:S01]  /*af7a0*/  STL.64 [R1+0x2908], R146 ;  /* 0x0029089201007387 */ /* 0x0003e20000100a00 */
[C---:B------:R-:W-:Y:S06]  /*af7b0*/  HMMA.1688.F32.TF32 R4, R236.reuse, R76, R4 ;  /* 0x0000004cec04723c */ /* 0x040fec0000081004 */
[C---:B-1----:R-:W-:Y:S01]  /*af7c0*/  HMMA.1688.F32.TF32 R144, R236.reuse, R88, R244 ;  /* 0x00000058ec90723c */ /* 0x042fe200000810f4 */
[----:B------:R-:W-:Y:S04]  /*af7d0*/  STL.64 [R1+0x28f0], R140 ;  /* 0x0028f08c01007387 */ /* 0x000fe80000100a00 */
[----:B------:R1:W-:Y:S04]  /*af7e0*/  STL.64 [R1+0x28f8], R142 ;  /* 0x0028f88e01007387 */ /* 0x0003e80000100a00 */
[----:B------:R-:W-:Y:S04]  /*af7f0*/  STL.64 [R1+0x28e0], R136 ;  /* 0x0028e08801007387 */ /* 0x000fe80000100a00 */
[----:B------:R2:W-:Y:S01]  /*af800*/  STL.64 [R1+0x28e8], R138 ;  /* 0x0028e88a01007387 */ /* 0x0005e20000100a00 */
[C---:B-1----:R-:W-:Y:S06]  /*af810*/  HMMA.1688.F32.TF32 R140, R236.reuse, R84, R248 ;  /* 0x00000054ec8c723c */ /* 0x042fec00000810f8 */
[----:B--2---:R-:W-:Y:S03]  /*af820*/  HMMA.1688.F32.TF32 R136, R236, R80, R240 ;  /* 0x00000050ec88723c */ /* 0x004fe600000810f0 */
[----:B------:R-:W-:Y:S04]  /*af830*/  STL.64 [R1+0x28d0], R144 ;  /* 0x0028d09001007387 */ /* 0x000fe80000100a00 */
[----:B------:R-:W-:Y:S10]  /*af840*/  STL.64 [R1+0x28d8], R146 ;  /* 0x0028d89201007387 */ /* 0x000ff40000100a00 */
        /* <DEDUP_REMOVED lines=95> */
[----:B------:R-:W4:Y:S01]  /*afe40*/  LDS R235, [R191+UR7+0x49100] ;  /* 0x04910007bfeb7984 */ /* 0x000f220008000800 */
[C---:B--2---:R-:W-:Y:S06]  /*afe50*/  HMMA.1688.F32.TF32 R144, R236.reuse, R68, R152 ;  /* 0x00000044ec90723c */ /* 0x044fec0000081098 */
        /* <DEDUP_REMOVED lines=26> */
[----:B--2---:R-:W-:Y:S01]  /*b0000*/  HMMA.1688.F32.TF32 R144, R236, R32, R196 ;  /* 0x00000020ec90723c */ /* 0x004fe200000810c4 */
[----:B------:R-:W-:Y:S04]  /*b0010*/  STL.64 [R1+0x2810], R140 ;  /* 0x0028108c01007387 */ /* 0x000fe80000100a00 */
[----:B------:R1:W-:Y:S01]  /*b0020*/  STL.64 [R1+0x2818], R142 ;  /* 0x0028188e01007387 */ /* 0x0003e20000100a00 */
[C---:B----4-:R-:W-:Y:S03]  /*b0030*/  HMMA.1688.F32.TF32 R4, R232.reuse, R112, R4 ;  /* 0x00000070e804723c */ /* 0x050fe60000081004 */
[----:B------:R-:W-:Y:S04]  /*b0040*/  LDS R236, [R0+UR7+0x48180] ;  /* 0x0481800700ec7984 */ /* 0x000fe80008000800 */
[----:B------:R-:W-:Y:S04]  /*b0050*/  LDS R238, [R0+UR7+0x49180] ;  /* 0x0491800700ee7984 */ /* 0x000fe80008000800 */
[----:B------:R-:W-:Y:S04]  /*b0060*/  LDS R237, [R174+UR7+0x48180] ;  /* 0x04818007aeed7984 */ /* 0x000fe80008000800 */
[----:B------:R-:W2:Y:S01]  /*b0070*/  LDS R239, [R174+UR7+0x49180] ;  /* 0x04918007aeef7984 */ /* 0x000ea20008000800 */
[C---:B-1----:R-:W-:Y:S03]  /*b0080*/  HMMA.1688.F32.TF32 R140, R232.reuse, R28, R192 ;  /* 0x0000001ce88c723c */ /* 0x042fe600000810c0 */
[----:B------:R-:W-:Y:S04]  /*b0090*/  STL.64 [R1+0x2800], R148 ;  /* 0x0028009401007387 */ /* 0x000fe80000100a00 */
[----:B------:R1:W-:Y:S04]  /*b00a0*/  STL.64 [R1+0x2808], R150 ;  /* 0x0028089601007387 */ /* 0x0003e80000100a00 */
[----:B------:R-:W-:Y:S04]  /*b00b0*/  STL.64 [R1+0x1ba0], R144 ;  /* 0x001ba09001007387 */ /* 0x000fe80000100a00 */
[----:B------:R4:W-:Y:S01]  /*b00c0*/  STL.64 [R1+0x1ba8], R146 ;  /* 0x001ba89201007387 */ /* 0x0009e20000100a00 */
[C---:B-1----:R-:W-:Y:S06]  /*b00d0*/  HMMA.1688.F32.TF32 R148, R232.reuse, R24, R184 ;  /* 0x00000018e894723c */ /* 0x042fec00000810b8 */
[C---:B----4-:R-:W-:Y:S01]  /*b00e0*/  HMMA.1688.F32.TF32 R144, R232.reuse, R20, R180 ;  /* 0x00000014e890723c */ /* 0x050fe200000810b4 */
        /* <DEDUP_REMOVED lines=16> */
[----:B---3--:R-:W-:Y:S02]  /*b01f0*/  HMMA.1688.F32.TF32 R16, R232, R128, R136 ;  /* 0x00000080e810723c */ /* 0x008fe40000081088 */
[----:B------:R-:W-:Y:S04]  /*b0200*/  STL.64 [R1+0x5cd8], R130 ;  /* 0x005cd88201007387 */ /* 0x000fe80000100a00 */
[----:B------:R-:W-:-:S15]  /*b0210*/  STL.64 [R1+0x5cd0], R128 ;  /* 0x005cd08001007387 */ /* 0x000fde0000100a00 */
[----:B------:R-:W-:-:S02]  /*b0220*/  NOP ;  /* 0x0000000000007918 */ /* 0x000fc40000000000 */
        /* <DEDUP_REMOVED lines=13> */
[----:B------:R1:W-:Y:S04]  /*b0300*/  STL.64 [R1+0x1c28], R18 ;  /* 0x001c281201007387 */ /* 0x0003e80000100a00 */
[----:B------:R-:W3:Y:S01]  /*b0310*/  LDL.LU R248, [R1+0x1b30] ;  /* 0x001b300001f87983 */ /* 0x000ee20000300800 */
[----:B-1----:R-:W-:-:S15]  /*b0320*/  HMMA.1688.F32.TF32 R16, R232, R116, R240 ;  /* 0x00000074e810723c */ /* 0x002fde00000810f0 */
[----:B------:R-:W-:-:S08]  /*b0330*/  NOP ;  /* 0x0000000000007918 */ /* 0x000fd00000000000 */
        /* <DEDUP_REMOVED lines=98> */
[----:B------:R-:W4:Y:S01]  /*b0960*/  LDL.LU R243, [R1+0x1b2c] ;  /* 0x001b2c0001f37983 */ /* 0x000f220000300800 */
[C---:B---3--:R-:W-:Y:S06]  /*b0970*/  HMMA.1688.F32.TF32 R16, R232.reuse, R108, R160 ;  /* 0x0000006ce810723c */ /* 0x048fec00000810a0 */
[C---:B--2---:R-:W-:Y:S06]  /*b0980*/  HMMA.1688.F32.TF32 R124, R232.reuse, R104, R156 ;  /* 0x00000068e87c723c */ /* 0x044fec000008109c */
        /* <DEDUP_REMOVED lines=57> */
[----:B-1----:R-:W-:Y:S10]  /*b0d20*/  HMMA.1688.F32.TF32 R16, R232, R32, R248 ;  /* 0x00000020e810723c */ /* 0x002ff400000810f8 */
[----:B------:R-:W-:Y:S04]  /*b0d30*/  STL.64 [R1+0x2630], R124 ;  /* 0x0026307c01007387 */ /* 0x000fe80000100a00 */
[----:B------:R-:W-:Y:S04]  /*b0d40*/  STL.64 [R1+0x2638], R126 ;  /* 0x0026387e01007387 */ /* 0x000fe80000100a00 */
[----:B------:R-:W-:Y:S04]  /*b0d50*/  STL.64 [R1+0x2620], R120 ;  /* 0x0026207801007387 */ /* 0x000fe80000100a00 */
[----:B------:R-:W-:Y:S01]  /*b0d60*/  STL.64 [R1+0x2628], R122 ;  /* 0x0026287a01007387 */ /* 0x000fe20000100a00 */
[C---:B----4-:R-:W-:Y:S03]  /*b0d70*/  HMMA.1688.F32.TF32 R4, R236.reuse, R24, R4 ;  /* 0x00000018ec04723c */ /* 0x050fe60000081004 */
[----:B------:R-:W-:Y:S04]  /*b0d80*/  LDS R232, [R175+UR7+0x48180] ;  /* 0x04818007afe87984 */ /* 0x000fe80008000800 */
[----:B------:R-:W-:Y:S04]  /*b0d90*/  LDS R234, [R175+UR7+0x49180] ;  /* 0x04918007afea7984 */ /* 0x000fe80008000800 */
[----:B------:R-:W-:Y:S04]  /*b0da0*/  LDS R233, [R191+UR7+0x48180] ;  /* 0x04818007bfe97984 */ /* 0x000fe80008000800 */
[----:B------:R-:W1:Y:S04]  /*b0db0*/  LDS R235, [R191+UR7+0x49180] ;  /* 0x04918007bfeb7984 */ /* 0x000e680008000800 */
[----:B------:R-:W-:Y:S04]  /*b0dc0*/  STL.64 [R1+0x1c70], R16 ;  /* 0x001c701001007387 */ /* 0x000fe80000100a00 */
[----:B------:R2:W-:Y:S02]  /*b0dd0*/  STL.64 [R1+0x1c78], R18 ;  /* 0x001c781201007387 */ /* 0x0005e40000100a00 */
[----:B--2---:R-:W-:Y:S02]  /*b0de0*/  HMMA.1688.F32.TF32 R16, R236, R28, R240 ;  /* 0x0000001cec10723c */ /* 0x004fe400000810f0 */
[----:B------:R-:W2:-:S15]  /*b0df0*/  LDL.LU R240, [R1+0x1930] ;  /* 0x0019300001f07983 */ /* 0x000e9e0000300800 */
[----:B------:R-:W-:-:S06]  /*b0e00*/  NOP ;  /* 0x0000000000007918 */ /* 0x000fcc0000000000 */
        /* <DEDUP_REMOVED lines=156> */
[----:B------:R-:W4:Y:S01]  /*b17d0*/  LDL.LU.64 R120, [R1+0x5cb0] ;  /* 0x005cb00001787983 */ /* 0x000f220000300a00 */
[C---:B------:R-:W-:Y:S06]  /*b17e0*/  HMMA.1688.F32.TF32 R160, R236.reuse, R112, R160 ;  /* 0x00000070eca0723c */ /* 0x040fec00000810a0 */
[C---:B------:R-:W-:Y:S06]  /*b17f0*/  HMMA.1688.F32.TF32 R156, R236.reuse, R108, R156 ;  /* 0x0000006cec9c723c */ /* 0x040fec000008109c */
[----:B------:R-:W-:Y:S06]  /*b1800*/  HMMA.1688.F32.TF32 R136, R236, R44, R136 ;  /* 0x0000002cec88723c */ /* 0x000fec0000081088 */
[----:B------:R-:W-:Y:S06]  /*b1810*/  HMMA.1688.F32.TF32 R4, R232, R28, R4 ;  /* 0x0000001ce804723c */ /* 0x000fec0000081004 */
[----:B----4-:R-:W-:-:S15]  /*b1820*/  HMMA.1688.F32.TF32 R144, R236, R120, R144 ;  /* 0x00000078ec90723c */ /* 0x010fde0000081090 */
[----:B------:R-:W-:-:S08]  /*b1830*/  NOP ;  /* 0x0000000000007918 */ /* 0x000fd00000000000 */
[----:B------:R-:W-:Y:S04]  /*b1840*/  STL.64 [R1+0x25a0], R144 ;  /* 0x0025a09001007387 */ /* 0x000fe80000100a00 */
[----:B------:R1:W-:Y:S02]  /*b1850*/  STL.64 [R1+0x25a8], R146 ;  /* 0x0025a89201007387 */ /* 0x0003e40000100a00 */
[----:B-1----:R-:W-:-:S15]  /*b1860*/  HMMA.1688.F32.TF32 R144, R236, R116, R164 ;  /* 0x00000074ec90723c */ /* 0x002fde00000810a4 */
[----:B------:R-:W-:-:S08]  /*b1870*/  NOP ;  /* 0x0000000000007918 */ /* 0x000fd00000000000 */
[----:B------:R-:W-:Y:S04]  /*b1880*/  STL.64 [R1+0x2590], R144 ;  /* 0x0025909001007387 */ /* 0x000fe80000100a00 */
[----:B------:R1:W-:Y:S02]  /*b1890*/  STL.64 [R1+0x2598], R146 ;  /* 0x0025989201007387 */ /* 0x0003e40000100a00 */
[C---:B-1----:R-:W-:Y:S06]  /*b18a0*/  HMMA.1688.F32.TF32 R144, R236.reuse, R104, R140 ;  /* 0x00000068ec90723c */ /* 0x042fec000008108c */
[C---:B------:R-:W-:Y:S01]  /*b18b0*/  HMMA.1688.F32.TF32 R140, R236.reuse, R100, R148 ;  /* 0x00000064ec8c723c */ /* 0x040fe20000081094 */
[----:B------:R-:W-:Y:S04]  /*b18c0*/  STL.64 [R1+0x2580], R160 ;  /* 0x002580a001007387 */ /* 0x000fe80000100a00 */
[----:B------:R-:W-:Y:S04]  /*b18d0*/  STL.64 [R1+0x2588], R162 ;  /* 0x002588a201007387 */ /* 0x000fe80000100a00 */
[----:B------:R-:W-:Y:S04]  /*b18e0*/  STL.64 [R1+0x2570], R156 ;  /* 0x0025709c01007387 */ /* 0x000fe80000100a00 */
[----:B------:R-:W-:Y:S01]  /*b18f0*/  STL.64 [R1+0x2578], R158 ;  /* 0x0025789e01007387 */ /* 0x000fe20000100a00 */
[C---:B------:R-:W-:Y:S03]  /*b1900*/  HMMA.1688.F32.TF32 R148, R236.reuse, R96, R152 ;  /* 0x00000060ec94723c */ /* 0x040fe60000081098 */
        /* <DEDUP_REMOVED lines=41> */
[----:B----4-:R-:W-:Y:S01]  /*b1ba0*/  HMMA.1688.F32.TF32 R140, R236, R48, R168 ;  /* 0x00000030ec8c723c */ /* 0x010fe200000810a8 */
[----:B------:R-:W-:Y:S04]  /*b1bb0*/  STL.64 [R1+0x2480], R148 ;  /* 0x0024809401007387 */ /* 0x000fe80000100a00 */
[----:B------:R-:W-:-:S12]  /*b1bc0*/  STL.64 [R1+0x2488], R150 ;  /* 0x0024889601007387 */ /* 0x000fd80000100a00 */
[----:B------:R-:W-:Y:S04]  /*b1bd0*/  STL.64 [R1+0x2470], R144 ;  /* 0x0024709001007387 */ /* 0x000fe80000100a00 */
[----:B------:R1:W-:Y:S04]  /*b1be0*/  STL.64 [R1+0x2478], R146 ;  /* 0x0024789201007387 */ /* 0x0003e80000100a00 */
[----:B------:R-:W-:Y:S04]  /*b1bf0*/  STL.64 [R1+0x2460], R140 ;  /* 0x0024608c01007387 */ /* 0x000fe80000100a00 */
[----:B------:R4:W-:Y:S04]  /*b1c00*/  STL.64 [R1+0x2468], R142 ;  /* 0x0024688e01007387 */ /* 0x0009e80000100a00 */
[----:B------:R-:W-:Y:S04]  /*b1c10*/  STL.64 [R1+0x2450], R136 ;  /* 0x0024508801007387 */ /* 0x000fe80000100a00 */
[----:B------:R3:W-:Y:S01]  /*b1c20*/  STL.64 [R1+0x2458], R138 ;  /* 0x0024588a01007387 */ /* 0x0007e20000100a00 */
[C---:B-1----:R-:W-:Y:S06]  /*b1c30*/  HMMA.1688.F32.TF32 R144, R236.reuse, R40, R244 ;  /* 0x00000028ec90723c */ /* 0x042fec00000810f4 */
[C---:B----4-:R-:W-:Y:S06]  /*b1c40*/  HMMA.1688.F32.TF32 R140, R236.reuse, R36, R248 ;  /* 0x00000024ec8c723c */ /* 0x050fec00000810f8 */
[----:B---3--:R-:W-:Y:S11]  /*b1c50*/  HMMA.1688.F32.TF32 R136, R236, R32, R240 ;  /* 0x00000020ec88723c */ /* 0x008ff600000810f0 */
[----:B------:R-:W-:Y:S04]  /*b1c60*/  STL.64 [R1+0x2440], R144 ;  /* 0x0024409001007387 */ /* 0x000fe80000100a00 */
[----:B------:R-:W-:Y:S04]  /*b1c70*/  STL.64 [R1+0x2448], R146 ;  /* 0x0024489201007387 */ /* 0x000fe80000100a00 */
        /* <DEDUP_REMOVED lines=116> */
[C---:B------:R-:W-:Y:S06]  /*b23c0*/  HMMA.1688.F32.TF32 R160, R232.reuse, R132, R160 ;  /* 0x00000084e8a0723c */ /* 0x040fec00000810a0 */
[C---:B------:R-:W-:Y:S06]  /*b23d0*/  HMMA.1688.F32.TF32 R164, R232.reuse, R16, R164 ;  /* 0x00000010e8a4723c */ /* 0x040fec00000810a4 */
[C---:B------:R-:W-:Y:S05]  /*b23e0*/  HMMA.1688.F32.TF32 R140, R232.reuse, R124, R140 ;  /* 0x0000007ce88c723c */ /* 0x040fea000008108c */
[----:B------:R-:W-:Y:S04]  /*b23f0*/  STL.64 [R1+0x1b90], R236 ;  /* 0x001b90ec01007387 */ /* 0x000fe80000100a00 */
[----:B------:R-:W-:Y:S04]  /*b2400*/  STL.64 [R1+0x1b98], R238 ;  /* 0x001b98ee01007387 */ /* 0x000fe80000100a00 */
[----:B------:R-:W-:Y:S04]  /*b2410*/  STL.64 [R1+0x1b80], R144 ;  /* 0x001b809001007387 */ /* 0x000fe80000100a00 */
[----:B------:R1:W-:Y:S01]  /*b2420*/  STL.64 [R1+0x1b88], R146 ;  /* 0x001b889201007387 */ /* 0x0003e20000100a00 */
[C---:B------:R-:W-:Y:S06]  /*b2430*/  HMMA.1688.F32.TF32 R148, R232.reuse, R120, R148 ;  /* 0x00000078e894723c */ /* 0x040fec0000081094 */
[C---:B--2---:R-:W-:Y:S01]  /*b2440*/  HMMA.1688.F32.TF32 R136, R232.reuse, R64, R136 ;  /* 0x00000040e888723c */ /* 0x044fe20000081088 */
[----:B------:R-:W-:Y:S04]  /*b2450*/  LDS R236, [R0+UR7+0x48200] ;  /* 0x0482000700ec7984 */ /* 0x000fe80008000800 */
[----:B------:R-:W-:Y:S04]  /*b2460*/  LDS R238, [R0+UR7+0x49200] ;  /* 0x0492000700ee7984 */ /* 0x000fe80008000800 */
[----:B------:R-:W-:Y:S04]  /*b2470*/  LDS R237, [R174+UR7+0x48200] ;  /* 0x04820007aeed7984 */ /* 0x000fe80008000800 */
[----:B------:R-:W2:Y:S01]  /*b2480*/  LDS R239, [R174+UR7+0x49200] ;  /* 0x04920007aeef7984 */ /* 0x000ea20008000800 */
[C---:B-1----:R-:W-:Y:S03]  /*b2490*/  HMMA.1688.F32.TF32 R144, R232.reuse, R128, R156 ;  /* 0x00000080e890723c */ /* 0x042fe6000008109c */
[----:B------:R-:W-:Y:S04]  /*b24a0*/  STL.64 [R1+0x1b70], R164 ;  /* 0x001b70a401007387 */ /* 0x000fe80000100a00 */
[----:B------:R-:W-:Y:S04]  /*b24b0*/  STL.64 [R1+0x1b78], R166 ;  /* 0x001b78a601007387 */ /* 0x000fe80000100a00 */
[----:B------:R-:W-:Y:S04]  /*b24c0*/  STL.64 [R1+0x1b60], R160 ;  /* 0x001b60a001007387 */ /* 0x000fe80000100a00 */
[----:B------:R-:W-:Y:S08]  /*b24d0*/  STL.64 [R1+0x1b68], R162 ;  /* 0x001b68a201007387 */ /* 0x000ff00000100a00 */
        /* <DEDUP_REMOVED lines=23> */
[C---:B---3--:R-:W-:Y:S02]  /*b2650*/  HMMA.1688.F32.TF32 R144, R232.reuse, R12, R204 ;  /* 0x0000000ce890723c */ /* 0x048fe400000810cc */
        /* <DEDUP_REMOVED lines=8> */
[C---:B---3--:R-:W-:Y:S01]  /*b26e0*/  HMMA.1688.F32.TF32 R144, R232.reuse, R84, R192 ;  /* 0x00000054e890723c */ /* 0x048fe200000810c0 */
        /* <DEDUP_REMOVED lines=23> */
[C---:B---3--:R-:W-:Y:S03]  /*b2860*/  HMMA.1688.F32.TF32 R136, R232.reuse, R52, R240 ;  /* 0x00000034e888723c */ /* 0x048fe600000810f0 */
[----:B------:R1:W-:Y:S04]  /*b2870*/  STL.64 [R1+0x2340], R144 ;  /* 0x0023409001007387 */ /* 0x0003e80000100a00 */
[----:B------:R3:W-:Y:S10]  /*b2880*/  STL.64 [R1+0x2348], R146 ;  /* 0x0023489201007387 */ /* 0x0007f40000100a00 */
        /* <DEDUP_REMOVED lines=82> */
[----:B----4-:R-:W4:Y:S04]  /*b2db0*/  LDL.LU R140, [R1+0x16f0] ;  /* 0x0016f000018c7983 */ /* 0x010f280000300800 */
[----:B------:R-:W4:Y:S04]  /*b2dc0*/  LDL.LU R141, [R1+0x16f4] ;  /* 0x0016f400018d7983 */ /* 0x000f280000300800 */
[----:B--2---:R-:W4:Y:S04]  /*b2dd0*/  LDL.LU R142, [R1+0x16f8] ;  /* 0x0016f800018e7983 */ /* 0x004f280000300800 */
        /* <DEDUP_REMOVED lines=24> */
[----:B------:R-:W2:Y:S01]  /*b2f60*/  LDL.LU R7, [R1+0x145c] ;  /* 0x00145c0001077983 */ /* 0x000ea20000300800 */
[C---:B---3--:R-:W-:Y:S06]  /*b2f70*/  HMMA.1688.F32.TF32 R144, R232.reuse, R44, R144 ;  /* 0x0000002ce890723c */ /* 0x048fec0000081090 */
[C---:B------:R-:W-:Y:S06]  /*b2f80*/  HMMA.1688.F32.TF32 R164, R232.reuse, R40, R164 ;  /* 0x00000028e8a4723c */ /* 0x040fec00000810a4 */
        /* <DEDUP_REMOVED lines=8> */
[C---:B----4-:R-:W-:Y:S06]  /*b3010*/  HMMA.1688.F32.TF32 R136, R236.reuse, R88, R136 ;  /* 0x00000058ec88723c */ /* 0x050fec0000081088 */
[C---:B--2---:R-:W-:Y:S01]  /*b3020*/  HMMA.1688.F32.TF32 R4, R236.reuse, R72, R4 ;  /* 0x00000048ec04723c */ /* 0x044fe20000081004 */
[----:B------:R-:W-:Y:S04]  /*b3030*/  LDS R233, [R191+UR7+0x48200] ;  /* 0x04820007bfe97984 */ /* 0x000fe80008000800 */
[----:B------:R-:W-:Y:S04]  /*b3040*/  LDS R235, [R191+UR7+0x49200] ;  /* 0x04920007bfeb7984 */ /* 0x000fe80008000800 */
[----:B------:R-:W-:Y:S04]  /*b3050*/  LDS R232, [R175+UR7+0x48200] ;  /* 0x04820007afe87984 */ /* 0x000fe80008000800 */
[----:B------:R-:W1:Y:S04]  /*b3060*/  LDS R234, [R175+UR7+0x49200] ;  /* 0x04920007afea7984 */ /* 0x000e680008000800 */
[----:B------:R-:W-:Y:S04]  /*b3070*/  STL.64 [R1+0x1b00], R144 ;  /* 0x001b009001007387 */ /* 0x000fe80000100a00 */
[----:B------:R2:W-:Y:S02]  /*b3080*/  STL.64 [R1+0x1b08], R146 ;  /* 0x001b089201007387 */ /* 0x0005e40000100a00 */
[C---:B--2---:R-:W-:Y:S06]  /*b3090*/  HMMA.1688.F32.TF32 R144, R236.reuse, R28, R140 ;  /* 0x0000001cec90723c */ /* 0x044fec000008108c */
[C---:B------:R-:W-:Y:S01]  /*b30a0*/  HMMA.1688.F32.TF32 R140, R236.reuse, R24, R148 ;  /* 0x00000018ec8c723c */ /* 0x040fe20000081094 */
[----:B------:R-:W-:Y:S05]  /*b30b0*/  STL [R1+0x5ca8], R191 ;  /* 0x005ca8bf01007387 */ /* 0x000fea0000100800 */
        /* <DEDUP_REMOVED lines=51> */
[C---:B--2---:R-:W-:Y:S06]  /*b33f0*/  HMMA.1688.F32.TF32 R144, R236.reuse, R84, R244 ;  /* 0x00000054ec90723c */ /* 0x044fec00000810f4 */
[C---:B---3--:R-:W-:Y:S06]  /*b3400*/  HMMA.1688.F32.TF32 R140, R236.reuse, R80, R248 ;  /* 0x00000050ec8c723c */ /* 0x048fec00000810f8 */
[C---:B----4-:R-:W-:Y:S11]  /*b3410*/  HMMA.1688.F32.TF32 R136, R236.reuse, R76, R240 ;  /* 0x0000004cec88723c */ /* 0x050ff600000810f0 */
        /* <DEDUP_REMOVED lines=117> */
[----:B----4-:R-:W-:-:S15]  /*b3b70*/  HMMA.1688.F32.TF32 R164, R236, R60, R164 ;  /* 0x0000003ceca4723c */ /* 0x010fde00000810a4 */
[----:B------:R-:W-:-:S02]  /*b3b80*/  NOP ;  /* 0x0000000000007918 */ /* 0x000fc40000000000 */
[----:B------:R-:W-:Y:S04]  /*b3b90*/  STL.64 [R1+0x2170], R188 ;  /* 0x002170bc01007387 */ /* 0x000fe80000100a00 */
[----:B------:R2:W-:Y:S02]  /*b3ba0*/  STL.64 [R1+0x2178], R190 ;  /* 0x002178be01007387 */ /* 0x0005e40000100a00 */
[C---:B--2---:R-:W-:Y:S06]  /*b3bb0*/  HMMA.1688.F32.TF32 R188, R236.reuse, R64, R144 ;  /* 0x00000040ecbc723c */ /* 0x044fec0000081090 */
        /* <DEDUP_REMOVED lines=14> */
[----:B------:R-:W-:Y:S01]  /*b3ca0*/  STL.64 [R1+0x2128], R158 ;  /* 0x0021289e01007387 */ /* 0x000fe20000100a00 */
[C---:B------:R-:W-:Y:S08]  /*b3cb0*/  HMMA.1688.F32.TF32 R148, R236.reuse, R36, R228 ;  /* 0x00000024ec94723c */ /* 0x040ff000000810e4 */
[----:B------:R-:W-:Y:S04]  /*b3cc0*/  STL.64 [R1+0x2110], R144 ;  /* 0x0021109001007387 */ /* 0x000fe80000100a00 */
[----:B------:R1:W-:Y:S04]  /*b3cd0*/  STL.64 [R1+0x2118], R146 ;  /* 0x0021189201007387 */ /* 0x0003e80000100a00 */
[----:B------:R-:W-:Y:S04]  /*b3ce0*/  STL.64 [R1+0x2100], R140 ;  /* 0x0021008c01007387 */ /* 0x000fe80000100a00 */
[----:B------:R2:W-:Y:S01]  /*b3cf0*/  STL.64 [R1+0x2108], R142 ;  /* 0x0021088e01007387 */ /* 0x0005e20000100a00 */
[----:B-1----:R-:W-:Y:S06]  /*b3d00*/  HMMA.1688.F32.TF32 R144, R236, R32, R224 ;  /* 0x00000020ec90723c */ /* 0x002fec00000810e0 */
[C---:B--2---:R-:W-:Y:S01]  /*b3d10*/  HMMA.1688.F32.TF32 R140, R232.reuse, R28, R220 ;  /* 0x0000001ce88c723c */ /* 0x044fe200000810dc */
[----:B------:R-:W-:Y:S04]  /*b3d20*/  STL.64 [R1+0x20f0], R148 ;  /* 0x0020f09401007387 */ /* 0x000fe80000100a00 */
[----:B------:R1:W-:Y:S01]  /*b3d30*/  STL.64 [R1+0x20f8], R150 ;  /* 0x0020f89601007387 */ /* 0x0003e20000100a00 */
[C---:B------:R-:W-:Y:S06]  /*b3d40*/  HMMA.1688.F32.TF32 R136, R232.reuse, R100, R136 ;  /* 0x00000064e888723c */ /* 0x040fec0000081088 */
[C---:B------:R-:W-:Y:S01]  /*b3d50*/  HMMA.1688.F32.TF32 R4, R232.reuse, R8, R4 ;  /* 0x00000008e804723c */ /* 0x040fe20000081004 */
        /* <DEDUP_REMOVED lines=32> */
[----:B------:R1:W-:Y:S04]  /*b3f60*/  STL.64 [R1+0x11f8], R146 ;  /* 0x0011f89201007387 */ /* 0x0003e80000100a00 */
[----:B------:R-:W-:Y:S04]  /*b3f70*/  STL.64 [R1+0x11d0], R140 ;  /* 0x0011d08c01007387 */ /* 0x000fe80000100a00 */
[----:B------:R3:W-:Y:S01]  /*b3f80*/  STL.64 [R1+0x11d8], R142 ;  /* 0x0011d88e01007387 */ /* 0x0007e20000100a00 */
[C---:B-1----:R-:W-:Y:S06]  /*b3f90*/  HMMA.1688.F32.TF32 R144, R232.reuse, R108, R176 ;  /* 0x0000006ce890723c */ /* 0x042fec00000810b0 */
[----:B---3--:R-:W-:-:S15]  /*b3fa0*/  HMMA.1688.F32.TF32 R140, R232, R104, R168 ;  /* 0x00000068e88c723c */ /* 0x008fde00000810a8 */
[----:B------:R-:W-:-:S02]  /*b3fb0*/  NOP ;  /* 0x0000000000007918 */ /* 0x000fc40000000000 */
        /* <DEDUP_REMOVED lines=131> */
[----:B------:R1:W-:Y:S04]  /*b47f0*/  STL.64 [R1+0x2078], R190 ;  /* 0x002078be01007387 */ /* 0x0003e80000100a00 */
[----:B-1----:R-:W3:Y:S04]  /*b4800*/  LDL.LU R191, [R1+0x5ca8] ;  /* 0x005ca80001bf7983 */ /* 0x002ee80000300800 */
        /* <DEDUP_REMOVED lines=33> */
[----:B------:R-:W-:Y:S01]  /*b4a20*/  STL.64 [R1+0x1fb8], R150 ;  /* 0x001fb89601007387 */ /* 0x000fe20000100a00 */
[C---:B--2---:R-:W-:Y:S06]  /*b4a30*/  HMMA.1688.F32.TF32 R136, R236.reuse, R120, R136 ;  /* 0x00000078ec88723c */ /* 0x044fec0000081088 */
[C---:B------:R-:W-:Y:S01]  /*b4a40*/  HMMA.1688.F32.TF32 R4, R236.reuse, R104, R4 ;  /* 0x00000068ec04723c */ /* 0x040fe20000081004 */
[----:B------:R-:W-:Y:S04]  /*b4a50*/  LDS R232, [R175+UR7+0x48280] ;  /* 0x04828007afe87984 */ /* 0x000fe80008000800 */
[----:B------:R-:W-:Y:S04]  /*b4a60*/  LDS R234, [R175+UR7+0x49280] ;  /* 0x04928007afea7984 */ /* 0x000fe80008000800 */
        /* <DEDUP_REMOVED lines=31> */
[----:B------:R-:W-:Y:S11]  /*b4c60*/  STL.64 [R1+0x1f18], R146 ;  /* 0x001f189201007387 */ /* 0x000ff60000100a00 */
        /* <DEDUP_REMOVED lines=10> */
[----:B---3--:R-:W-:Y:S04]  /*b4d10*/  LDS R233, [R191+UR7+0x48280] ;  /* 0x04828007bfe97984 */ /* 0x008fe80008000800 */
[----:B------:R-:W3:Y:S04]  /*b4d20*/  LDS R235, [R191+UR7+0x49280] ;  /* 0x04928007bfeb7984 */ /* 0x000ee80008000800 */
        /* <DEDUP_REMOVED lines=151> */
[----:B-1----:R-:W-:Y:S06]  /*b56a0*/  HMMA.1688.F32.TF32 R144, R236, R32, R168 ;  /* 0x00000020ec90723c */ /* 0x002fec00000810a8 */
[C---:B---3--:R-:W-:Y:S01]  /*b56b0*/  HMMA.1688.F32.TF32 R140, R232.reuse, R28, R136 ;  /* 0x0000001ce88c723c */ /* 0x048fe20000081088 */
[----:B------:R-:W-:Y:S04]  /*b56c0*/  STL.64 [R1+0x1050], R148 ;  /* 0x0010509401007387 */ /* 0x000fe80000100a00 */
[----:B------:R-:W-:Y:S01]  /*b56d0*/  STL.64 [R1+0x1058], R150 ;  /* 0x0010589601007387 */ /* 0x000fe20000100a00 */
[C---:B------:R-:W-:Y:S11]  /*b56e0*/  HMMA.1688.F32.TF32 R136, R232.reuse, R24, R244 ;  /* 0x00000018e888723c */ /* 0x040ff600000810f4 */
        /* <DEDUP_REMOVED lines=10> */
[----:B------:R1:W-:Y:S02]  /*b5790*/  STL.64 [R1+0x5c80], R20 ;  /* 0x005c801401007387 */ /* 0x0003e40000100a00 */
[C---:B-1----:R-:W-:Y:S07]  /*b57a0*/  HMMA.1688.F32.TF32 R20, R232.reuse, R16, R240 ;  /* 0x00000010e814723c */ /* 0x042fee00000810f0 */
[----:B------:R-:W-:Y:S04]  /*b57b0*/  STL.64 [R1+0x1080], R24 ;  /* 0x0010801801007387 */ /* 0x000fe80000100a00 */
[----:B------:R-:W-:Y:S04]  /*b57c0*/  STL.64 [R1+0x1088], R26 ;  /* 0x0010881a01007387 */ /* 0x000fe80000100a00 */
[----:B------:R-:W-:Y:S04]  /*b57d0*/  STL.64 [R1+0x5c78], R18 ;  /* 0x005c781201007387 */ /* 0x000fe80000100a00 */
[----:B------:R2:W-:Y:S02]  /*b57e0*/  STL.64 [R1+0x5c70], R16 ;  /* 0x005c701001007387 */ /* 0x0005e40000100a00 */
[----:B--2---:R-:W-:Y:S02]  /*b57f0*/  HMMA.1688.F32.TF32 R16, R232, R132, R4 ;  /* 0x00000084e810723c */ /* 0x004fe40000081004 */
[----:B------:R-:W-:Y:S04]  /*b5800*/  STL.64 [R1+0x1090], R20 ;  /* 0x0010901401007387 */ /* 0x000fe80000100a00 */
[----:B------:R-:W-:Y:S04]  /*b5810*/  STL.64 [R1+0x1098], R22 ;  /* 0x0010981601007387 */ /* 0x000fe80000100a00 */
[----:B------:R-:W2:Y:S01]  /*b5820*/  LDL.LU R4, [R1+0x8b0] ;  /* 0x0008b00001047983 */ /* 0x000ea20000300800 */
[----:B------:R-:W-:Y:S01]  /*b5830*/  MOV R6, R3 ;  /* 0x0000000300067202 */ /* 0x000fe20000000f00 */
[----:B------:R-:W-:-:S11]  /*b5840*/  IMAD.MOV.U32 R7, RZ, RZ, R252 ;  /* 0x000000ffff077224 */ /* 0x000fd600078e00fc */
[----:B------:R-:W-:Y:S04]  /*b5850*/  STL.64 [R1+0x10a0], R16 ;  /* 0x0010a01001007387 */ /* 0x000fe80000100a00 */
[----:B------:R1:W-:Y:S04]  /*b5860*/  STL.64 [R1+0x10a8], R18 ;  /* 0x0010a81201007387 */ /* 0x0003e80000100a00 */
        /* <DEDUP_REMOVED lines=107> */
[C---:B-1----:R-:W-:Y:S06]  /*b5f20*/  HMMA.1688.F32.TF32 R16, R232.reuse, R124, R144 ;  /* 0x0000007ce810723c */ /* 0x042fec0000081090 */
[C---:B----4-:R-:W-:Y:S06]  /*b5f30*/  HMMA.1688.F32.TF32 R20, R232.reuse, R128, R236 ;  /* 0x00000080e814723c */ /* 0x050fec00000810ec */
[----:B---3--:R-:W-:Y:S01]  /*b5f40*/  HMMA.1688.F32.TF32 R24, R232, R120, R164 ;  /* 0x00000078e818723c */ /* 0x008fe200000810a4 */
[----:B------:R-:W-:-:S02]  /*b5f50*/  IMAD.MOV.U32 R250, RZ, RZ, R252 ;  /* 0x000000fffffa7224 */ /* 0x000fc400078e00fc */
[----:B------:R-:W-:-:S03]  /*b5f60*/  IMAD.MOV.U32 R251, RZ, RZ, R3 ;  /* 0x000000fffffb7224 */ /* 0x000fc600078e0003 */
[C---:B--2---:R-:W-:Y:S01]  /*b5f70*/  HMMA.1688.F32.TF32 R4, R232.reuse, R32, R4 ;  /* 0x00000020e804723c */ /* 0x044fe20000081004 */
[----:B------:R-:W-:Y:S04]  /*b5f80*/  LDS R236, [R0+UR7+0x48300] ;  /* 0x0483000700ec7984 */ /* 0x000fe80008000800 */
[----:B------:R-:W-:Y:S04]  /*b5f90*/  LDS R238, [R0+UR7+0x49300] ;  /* 0x0493000700ee7984 */ /* 0x000fe80008000800 */
[----:B------:R-:W-:Y:S04]  /*b5fa0*/  LDS R237, [R174+UR7+0x48300] ;  /* 0x04830007aeed7984 */ /* 0x000fe80008000800 */
[----:B------:R-:W1:Y:S04]  /*b5fb0*/  LDS R239, [R174+UR7+0x49300] ;  /* 0x04930007aeef7984 */ /* 0x000e680008000800 */
        /* <DEDUP_REMOVED lines=71> */
[----:B------:R-:W-:-:S02]  /*b6430*/  IMAD.MOV.U32 R252, RZ, RZ, R5 ;  /* 0x000000fffffc7224 */ /* 0x000fc400078e0005 */
[----:B------:R-:W-:Y:S02]  /*b6440*/  IMAD.MOV.U32 R3, RZ, RZ, R6 ;  /* 0x000000ffff037224 */ /* 0x000fe400078e0006 */
[----:B------:R-:W-:Y:S01]  /*b6450*/  IMAD.MOV.U32 R2, RZ, RZ, R7 ;  /* 0x000000ffff027224 */ /* 0x000fe200078e0007 */
[----:B------:R-:W-:Y:S04]  /*b6460*/  LDS R232, [R175+UR7+0x48300] ;  /* 0x04830007afe87984 */ /* 0x000fe80008000800 */
[----:B------:R-:W-:Y:S04]  /*b6470*/  LDS R234, [R175+UR7+0x49300] ;  /* 0x04930007afea7984 */ /* 0x000fe80008000800 */
[----:B------:R-:W-:Y:S04]  /*b6480*/  LDS R233, [R191+UR7+0x48300] ;  /* 0x04830007bfe97984 */ /* 0x000fe80008000800 */
[----:B------:R-:W2:Y:S04]  /*b6490*/  LDS R235, [R191+UR7+0x49300] ;  /* 0x04930007bfeb7984 */ /* 0x000ea80008000800 */
[----:B------:R-:W-:Y:S04]  /*b64a0*/  STL.64 [R1+0x1db0], R20 ;  /* 0x001db01401007387 */ /* 0x000fe80000100a00 */
[----:B------:R-:W-:Y:S04]  /*b64b0*/  STL.64 [R1+0x1db8], R22 ;  /* 0x001db81601007387 */ /* 0x000fe80000100a00 */
[----:B------:R-:W-:Y:S04]  /*b64c0*/  STL.64 [R1+0x1da0], R16 ;  /* 0x001da01001007387 */ /* 0x000fe80000100a00 */
[----:B------:R-:W-:Y:S04]  /*b64d0*/  STL.64 [R1+0x1da8], R18 ;  /* 0x001da81201007387 */ /* 0x000fe80000100a00 */
[----:B------:R3:W-:Y:S04]  /*b64e0*/  STL [R1+0x1270], R4 ;  /* 0x0012700401007387 */ /* 0x0007e80000100800 */
[----:B---3--:R-:W3:Y:S04]  /*b64f0*/  LDL.LU R4, [R1+0xc90] ;  /* 0x000c900001047983 */ /* 0x008ee80000300800 */
        /* <DEDUP_REMOVED lines=214> */
[C---:B----4-:R-:W-:Y:S11]  /*b7260*/  HMMA.1688.F32.TF32 R136, R236.reuse, R44, R240 ;  /* 0x0000002cec88723c */ /* 0x050ff600000810f0 */
        /* <DEDUP_REMOVED lines=83> */
[----:B------:R-:W3:Y:S01]  /*b77a0*/  LDL.LU R7, [R1+0xc1c] ;  /* 0x000c1c0001077983 */ /* 0x000ee20000300800 */
[C---:B--2---:R-:W-:Y:S06]  /*b77b0*/  HMMA.1688.F32.TF32 R144, R236.reuse, R32, R224 ;  /* 0x00000020ec90723c */ /* 0x044fec00000810e0 */
[----:B------:R-:W-:Y:S01]  /*b77c0*/  HMMA.1688.F32.TF32 R148, R236, R36, R228 ;  /* 0x00000024ec94723c */ /* 0x000fe200000810e4 */
[----:B------:R-:W-:Y:S04]  /*b77d0*/  LDS R236, [R0+UR7+0x48380] ;  /* 0x0483800700ec7984 */ /* 0x000fe80008000800 */
[----:B------:R-:W-:Y:S04]  /*b77e0*/  LDS R238, [R0+UR7+0x49380] ;  /* 0x0493800700ee7984 */ /* 0x000fe80008000800 */
[----:B------:R-:W-:Y:S04]  /*b77f0*/  LDS R237, [R174+UR7+0x48380] ;  /* 0x04838007aeed7984 */ /* 0x000fe80008000800 */
[----:B------:R-:W1:Y:S01]  /*b7800*/  LDS R239, [R174+UR7+0x49380] ;  /* 0x04938007aeef7984 */ /* 0x000e620008000800 */
[C---:B------:R-:W-:Y:S09]  /*b7810*/  HMMA.1688.F32.TF32 R140, R232.reuse, R28, R220 ;  /* 0x0000001ce88c723c */ /* 0x040ff200000810dc */
[----:B------:R-:W-:Y:S04]  /*b7820*/  STL.64 [R1+0x1a10], R148 ;  /* 0x001a109401007387 */ /* 0x000fe80000100a00 */
[----:B------:R2:W-:Y:S04]  /*b7830*/  STL.64 [R1+0x1a18], R150 ;  /* 0x001a189601007387 */ /* 0x0005e80000100a00 */
[----:B------:R-:W-:Y:S04]  /*b7840*/  STL.64 [R1+0x1a00], R144 ;  /* 0x001a009001007387 */ /* 0x000fe80000100a00 */
[----:B------:R1:W-:Y:S04]  /*b7850*/  STL.64 [R1+0x1a08], R146 ;  /* 0x001a089201007387 */ /* 0x0003e80000100a00 */
[----:B------:R-:W-:Y:S04]  /*b7860*/  STL.64 [R1+0x19f0], R140 ;  /* 0x0019f08c01007387 */ /* 0x000fe80000100a00 */
[----:B------:R1:W-:Y:S01]  /*b7870*/  STL.64 [R1+0x19f8], R142 ;  /* 0x0019f88e01007387 */ /* 0x0003e20000100a00 */
[C---:B--2---:R-:W-:Y:S06]  /*b7880*/  HMMA.1688.F32.TF32 R148, R232.reuse, R24, R216 ;  /* 0x00000018e894723c */ /* 0x044fec00000810d8 */
[C---:B-1----:R-:W-:Y:S06]  /*b7890*/  HMMA.1688.F32.TF32 R144, R232.reuse, R20, R212 ;  /* 0x00000014e890723c */ /* 0x042fec00000810d4 */
[C---:B------:R-:W-:Y:S11]  /*b78a0*/  HMMA.1688.F32.TF32 R140, R232.reuse, R16, R208 ;  /* 0x00000010e88c723c */ /* 0x040ff600000810d0 */
        /* <DEDUP_REMOVED lines=17> */
[C---:B----4-:R-:W-:Y:S06]  /*b79c0*/  HMMA.1688.F32.TF32 R140, R232.reuse, R112, R180 ;  /* 0x00000070e88c723c */ /* 0x050fec00000810b4 */
[C---:B------:R-:W-:Y:S05]  /*b79d0*/  HMMA.1688.F32.TF32 R136, R232.reuse, R100, R136 ;  /* 0x00000064e888723c */ /* 0x040fea0000081088 */
[----:B------:R-:W-:Y:S04]  /*b79e0*/  STL.64 [R1+0x1980], R148 ;  /* 0x0019809401007387 */ /* 0x000fe80000100a00 */
[----:B------:R-:W-:Y:S04]  /*b79f0*/  STL.64 [R1+0x1988], R150 ;  /* 0x0019889601007387 */ /* 0x000fe80000100a00 */
        /* <DEDUP_REMOVED lines=29> */
[----:B---3--:R-:W-:-:S15]  /*b7bd0*/  HMMA.1688.F32.TF32 R12, R232, R8, R4 ;  /* 0x00000008e80c723c */ /* 0x008fde0000081004 */
[----:B------:R-:W-:-:S02]  /*b7be0*/  NOP ;  /* 0x0000000000007918 */ /* 0x000fc40000000000 */
[----:B------:R-:W-:Y:S04]  /*b7bf0*/  STL.64 [R1+0x1900], R92 ;  /* 0x0019005c01007387 */ /* 0x000fe80000100a00 */
[----:B------:R-:W-:Y:S04]  /*b7c00*/  STL.64 [R1+0x1908], R94 ;  /* 0x0019085e01007387 */ /* 0x000fe80000100a00 */
[----:B------:R-:W2:Y:S04]  /*b7c10*/  LDL.LU R4, [R1+0xa80] ;  /* 0x000a800001047983 */ /* 0x000ea80000300800 */
        /* <DEDUP_REMOVED lines=106> */
[----:B------:R2:W-:Y:S02]  /*b82c0*/  STL.64 [R1+0x5c10], R8 ;  /* 0x005c100801007387 */ /* 0x0005e40000100a00 */
[C---:B--2---:R-:W-:Y:S06]  /*b82d0*/  HMMA.1688.F32.TF32 R8, R232.reuse, R80, R160 ;  /* 0x00000050e808723c */ /* 0x044fec00000810a0 */
[C---:B---3--:R-:W-:Y:S06]  /*b82e0*/  HMMA.1688.F32.TF32 R12, R232.reuse, R84, R164 ;  /* 0x00000054e80c723c */ /* 0x048fec00000810a4 */
[----:B----4-:R-:W-:-:S15]  /*b82f0*/  HMMA.1688.F32.TF32 R92, R232, R88, R144 ;  /* 0x00000058e85c723c */ /* 0x010fde0000081090 */
[----:B------:R-:W-:-:S08]  /*b8300*/  NOP ;  /* 0x0000000000007918 */ /* 0x000fd00000000000 */
        /* <DEDUP_REMOVED lines=8> */
[C---:B---3--:R-:W-:Y:S11]  /*b8390*/  HMMA.1688.F32.TF32 R8, R232.reuse, R68, R148 ;  /* 0x00000044e808723c */ /* 0x048ff60000081094 */
        /* <DEDUP_REMOVED lines=26> */
[----:B---3--:R-:W-:Y:S06]  /*b8540*/  HMMA.1688.F32.TF32 R8, R232, R32, R200 ;  /* 0x00000020e808723c */ /* 0x008fec00000810c8 */
[C---:B------:R-:W-:Y:S01]  /*b8550*/  HMMA.1688.F32.TF32 R4, R236.reuse, R108, R4 ;  /* 0x0000006cec04723c */ /* 0x040fe20000081004 */
[----:B------:R-:W-:Y:S04]  /*b8560*/  LDS R232, [R175+UR7+0x48380] ;  /* 0x04838007afe87984 */ /* 0x000fe80008000800 */
[----:B------:R-:W-:Y:S04]  /*b8570*/  LDS R234, [R175+UR7+0x49380] ;  /* 0x04938007afea7984 */ /* 0x000fe80008000800 */
[----:B------:R-:W-:Y:S04]  /*b8580*/  LDS R233, [R191+UR7+0x48380] ;  /* 0x04838007bfe97984 */ /* 0x000fe80008000800 */
[----:B------:R-:W1:Y:S04]  /*b8590*/  LDS R235, [R191+UR7+0x49380] ;  /* 0x04938007bfeb7984 */ /* 0x000e680008000800 */
[----:B------:R-:W-:Y:S04]  /*b85a0*/  STL.64 [R1+0x1820], R92 ;  /* 0x0018205c01007387 */ /* 0x000fe80000100a00 */
[----:B------:R-:W-:Y:S04]  /*b85b0*/  STL.64 [R1+0x1828], R94 ;  /* 0x0018285e01007387 */ /* 0x000fe80000100a00 */
        /* <DEDUP_REMOVED lines=159> */
[----:B------:R-:W1:Y:S01]  /*b8fb0*/  LDL.LU R139, [R1+0x5cc] ;  /* 0x0005cc00018b7983 */ /* 0x000e620000300800 */
[----:B----4-:R-:W-:-:S15]  /*b8fc0*/  HMMA.1688.F32.TF32 R100, R236, R104, R100 ;  /* 0x00000068ec64723c */ /* 0x010fde0000081064 */
[----:B------:R-:W-:-:S08]  /*b8fd0*/  NOP ;  /* 0x0000000000007918 */ /* 0x000fd00000000000 */
[----:B------:R-:W-:Y:S04]  /*b8fe0*/  STL.64 [R1+0x1730], R100 ;  /* 0x0017306401007387 */ /* 0x000fe80000100a00 */
[----:B------:R4:W-:Y:S04]  /*b8ff0*/  STL.64 [R1+0x1738], R102 ;  /* 0x0017386601007387 */ /* 0x0009e80000100a00 */
[----:B----4-:R-:W4:Y:S04]  /*b9000*/  LDL.LU.64 R102, [R1+0x5c58] ;  /* 0x005c580001667983 */ /* 0x010f280000300a00 */
[----:B------:R-:W3:Y:S02]  /*b9010*/  LDL.LU.64 R100, [R1+0x5c50] ;  /* 0x005c500001647983 */ /* 0x000ee40000300a00 */
[----:B---3--:R-:W-:-:S15]  /*b9020*/  HMMA.1688.F32.TF32 R96, R236, R100, R96 ;  /* 0x00000064ec60723c */ /* 0x008fde0000081060 */
[----:B------:R-:W-:-:S08]  /*b9030*/  NOP ;  /* 0x0000000000007918 */ /* 0x000fd00000000000 */
[----:B------:R-:W-:Y:S04]  /*b9040*/  STL.64 [R1+0x1700], R96 ;  /* 0x0017006001007387 */ /* 0x000fe80000100a00 */
[----:B------:R3:W-:Y:S04]  /*b9050*/  STL.64 [R1+0x1708], R98 ;  /* 0x0017086201007387 */ /* 0x0007e80000100a00 */
[----:B---3--:R-:W3:Y:S04]  /*b9060*/  LDL.LU.64 R98, [R1+0x5c48] ;  /* 0x005c480001627983 */ /* 0x008ee80000300a00 */
[----:B------:R-:W2:Y:S02]  /*b9070*/  LDL.LU.64 R96, [R1+0x5c40] ;  /* 0x005c400001607983 */ /* 0x000ea40000300a00 */
[----:B--2---:R-:W-:-:S15]  /*b9080*/  HMMA.1688.F32.TF32 R92, R236, R96, R92 ;  /* 0x00000060ec5c723c */ /* 0x004fde000008105c */
[----:B------:R-:W-:-:S08]  /*b9090*/  NOP ;  /* 0x0000000000007918 */ /* 0x000fd00000000000 */
[----:B------:R-:W-:Y:S04]  /*b90a0*/  STL.64 [R1+0x16f0], R92 ;  /* 0x0016f05c01007387 */ /* 0x000fe80000100a00 */
[----:B------:R2:W-:Y:S04]  /*b90b0*/  STL.64 [R1+0x16f8], R94 ;  /* 0x0016f85e01007387 */ /* 0x0005e80000100a00 */
[----:B--2---:R-:W2:Y:S04]  /*b90c0*/  LDL.LU.64 R94, [R1+0x5c38] ;  /* 0x005c3800015e7983 */ /* 0x004ea80000300a00 */
[----:B------:R-:W4:Y:S02]  /*b90d0*/  LDL.LU.64 R92, [R1+0x5c30] ;  /* 0x005c3000015c7983 */ /* 0x000f240000300a00 */
        /* <DEDUP_REMOVED lines=11> */
[----:B------:R-:W2:Y:S01]  /*b9190*/  LDL.LU.64 R8, [R1+0x5c10] ;  /* 0x005c100001087983 */ /* 0x000ea20000300a00 */
        /* <DEDUP_REMOVED lines=10> */
[----:B--2---:R-:W2:Y:S04]  /*b9240*/  LDL.LU.64 R146, [R1+0x5c08] ;  /* 0x005c080001927983 */ /* 0x004ea80000300a00 */
[----:B------:R-:W2:Y:S04]  /*b9250*/  LDL.LU.64 R144, [R1+0x5c00] ;  /* 0x005c000001907983 */ /* 0x000ea80000300a00 */
[----:B------:R-:W-:Y:S04]  /*b9260*/  STL.64 [R1+0x1670], R244 ;  /* 0x001670f401007387 */ /* 0x000fe80000100a00 */
[----:B------:R1:W-:Y:S04]  /*b9270*/  STL.64 [R1+0x1678], R246 ;  /* 0x001678f601007387 */ /* 0x0003e80000100a00 */
[----:B-1----:R-:W2:Y:S04]  /*b9280*/  LDL.LU.64 R246, [R1+0x5bf8] ;  /* 0x005bf80001f67983 */ /* 0x002ea80000300a00 */
[----:B------:R-:W2:Y:S04]  /*b9290*/  LDL.LU.64 R244, [R1+0x5bf0] ;  /* 0x005bf00001f47983 */ /* 0x000ea80000300a00 */
[----:B------:R-:W-:Y:S04]  /*b92a0*/  STL.64 [R1+0x1650], R248 ;  /* 0x001650f801007387 */ /* 0x000fe80000100a00 */
[----:B------:R1:W-:Y:S04]  /*b92b0*/  STL.64 [R1+0x1658], R250 ;  /* 0x001658fa01007387 */ /* 0x0003e80000100a00 */
[----:B-1----:R-:W2:Y:S04]  /*b92c0*/  LDL.LU.64 R250, [R1+0x5be8] ;  /* 0x005be80001fa7983 */ /* 0x002ea80000300a00 */
[----:B------:R-:W2:Y:S04]  /*b92d0*/  LDL.LU.64 R248, [R1+0x5be0] ;  /* 0x005be00001f87983 */ /* 0x000ea80000300a00 */
[----:B------:R-:W-:Y:S04]  /*b92e0*/  STL.64 [R1+0x1630], R240 ;  /* 0x001630f001007387 */ /* 0x000fe80000100a00 */
[----:B------:R1:W-:Y:S04]  /*b92f0*/  STL.64 [R1+0x1638], R242 ;  /* 0x001638f201007387 */ /* 0x0003e80000100a00 */
[----:B-1----:R-:W4:Y:S04]  /*b9300*/  LDL.LU.64 R242, [R1+0x5bd8] ;  /* 0x005bd80001f27983 */ /* 0x002f280000300a00 */
[----:B------:R-:W3:Y:S04]  /*b9310*/  LDL.LU.64 R240, [R1+0x5bd0] ;  /* 0x005bd00001f07983 */ /* 0x000ee80000300a00 */
[----:B------:R-:W-:Y:S04]  /*b9320*/  STL.64 [R1+0x1610], R4 ;  /* 0x0016100401007387 */ /* 0x000fe80000100a00 */
[----:B------:R1:W-:Y:S04]  /*b9330*/  STL.64 [R1+0x1618], R6 ;  /* 0x0016180601007387 */ /* 0x0003e80000100a00 */
[----:B-1----:R-:W2:Y:S04]  /*b9340*/  LDL.LU.64 R6, [R1+0x5bc8] ;  /* 0x005bc80001067983 */ /* 0x002ea80000300a00 */
[----:B------:R-:W4:Y:S04]  /*b9350*/  LDL.LU.64 R4, [R1+0x5bc0] ;  /* 0x005bc00001047983 */ /* 0x000f280000300a00 */
        /* <DEDUP_REMOVED lines=24> */
[----:B-1----:R-:W-:Y:S10]  /*b94e0*/  HMMA.1688.F32.TF32 R140, R236, R32, R212 ;  /* 0x00000020ec8c723c */ /* 0x002ff400000810d4 */
[----:B------:R-:W-:Y:S04]  /*b94f0*/  STL.64 [R1+0x14f0], R152 ;  /* 0x0014f09801007387 */ /* 0x000fe80000100a00 */
[----:B------:R1:W-:Y:S04]  /*b9500*/  STL.64 [R1+0x14f8], R154 ;  /* 0x0014f89a01007387 */ /* 0x0003e80000100a00 */
[----:B------:R-:W-:Y:S04]  /*b9510*/  STL.64 [R1+0x14d0], R148 ;  /* 0x0014d09401007387 */ /* 0x000fe80000100a00 */
[----:B------:R1:W-:Y:S01]  /*b9520*/  STL.64 [R1+0x14d8], R150 ;  /* 0x0014d89601007387 */ /* 0x0003e20000100a00 */
[----:B------:R-:W-:Y:S01]  /*b9530*/  HMMA.1688.F32.TF32 R136, R232, R112, R136 ;  /* 0x00000070e888723c */ /* 0x000fe20000081088 */
[----:B------:R-:W-:-:S02]  /*b9540*/  IMAD.MOV.U32 R172, RZ, RZ, R18 ;  /* 0x000000ffffac7224 */ /* 0x000fc400078e0012 */
[----:B------:R-:W-:Y:S04]  /*b9550*/  LDS R237, [R174+UR7+0x4a000] ;  /* 0x04a00007aeed7984 */ /* 0x000fe80008000800 */
[----:B------:R-:W-:Y:S01]  /*b9560*/  LDS R239, [R174+UR7+0x4b000] ;  /* 0x04b00007aeef7984 */ /* 0x000fe20008000800 */
[----:B------:R-:W-:-:S03]  /*b9570*/  MOV R173, R19 ;  /* 0x0000001300ad7202 */ /* 0x000fc60000000f00 */
[----:B------:R-:W-:Y:S04]  /*b9580*/  LDS R236, [R0+UR7+0x4a000] ;  /* 0x04a0000700ec7984 */ /* 0x000fe80008000800 */
[----:B------:R-:W3:Y:S01]  /*b9590*/  LDS R238, [R0+UR7+0x4b000] ;  /* 0x04b0000700ee7984 */ /* 0x000ee20008000800 */
[C---:B-1----:R-:W-:Y:S06]  /*b95a0*/  HMMA.1688.F32.TF32 R152, R232.reuse, R28, R208 ;  /* 0x0000001ce898723c */ /* 0x042fec00000810d0 */
[C---:B------:R-:W-:Y:S01]  /*b95b0*/  HMMA.1688.F32.TF32 R148, R232.reuse, R24, R204 ;  /* 0x00000018e894723c */ /* 0x040fe200000810cc */
        /* <DEDUP_REMOVED lines=22> */
[----:B------:R-:W-:Y:S04]  /*b9720*/  STL.64 [R1+0x13d8], R154 ;  /* 0x0013d89a01007387 */ /* 0x000fe80000100a00 */
[----:B------:R-:W-:Y:S04]  /*b9730*/  STL.64 [R1+0x13b0], R148 ;  /* 0x0013b09401007387 */ /* 0x000fe80000100a00 */
[----:B------:R-:W-:Y:S04]  /*b9740*/  STL.64 [R1+0x13b8], R150 ;  /* 0x0013b89601007387 */ /* 0x000fe80000100a00 */
[----:B------:R-:W3:Y:S04]  /*b9750*/  LDL.LU R168, [R1+0x480] ;  /* 0x0004800001a87983 */ /* 0x000ee80000300800 */
[----:B------:R1:W-:Y:S04]  /*b9760*/  STL.64 [R1+0x1390], R140 ;  /* 0x0013908c01007387 */ /* 0x0003e80000100a00 */
[----:B------:R1:W-:Y:S04]  /*b9770*/  STL.64 [R1+0x1398], R142 ;  /* 0x0013988e01007387 */ /* 0x0003e80000100a00 */
[----:B------:R1:W-:Y:S04]  /*b9780*/  STL.64 [R1+0x1370], R136 ;  /* 0x0013708801007387 */ /* 0x0003e80000100a00 */
[----:B------:R1:W-:Y:S04]  /*b9790*/  STL.64 [R1+0x1378], R138 ;  /* 0x0013788a01007387 */ /* 0x0003e80000100a00 */
[----:B------:R-:W3:Y:S04]  /*b97a0*/  LDL.LU R169, [R1+0x484] ;  /* 0x0004840001a97983 */ /* 0x000ee80000300800 */
[----:B------:R-:W3:Y:S04]  /*b97b0*/  LDL.LU R170, [R1+0x488] ;  /* 0x0004880001aa7983 */ /* 0x000ee80000300800 */
[----:B------:R-:W3:Y:S01]  /*b97c0*/  LDL.LU R171, [R1+0x48c] ;  /* 0x00048c0001ab7983 */ /* 0x000ee20000300800 */
[----:B--2---:R-:W-:Y:S01]  /*b97d0*/  IMAD.MOV.U32 R176, RZ, RZ, R7 ;  /* 0x000000ffffb07224 */ /* 0x004fe200078e0007 */
[----:B------:R-:W-:-:S02]  /*b97e0*/  MOV R177, R6 ;  /* 0x0000000600b17202 */ /* 0x000fc40000000f00 */
[----:B------:R-:W2:Y:S04]  /*b97f0*/  LDL.LU R7, [R1+0x5bb8] ;  /* 0x005bb80001077983 */ /* 0x000ea80000300800 */
[----:B------:R-:W3:Y:S01]  /*b9800*/  LDL.LU R6, [R1+0x5bb4] ;  /* 0x005bb40001067983 */ /* 0x000ee20000300800 */
[----:B----4-:R-:W-:Y:S02]  /*b9810*/  IMAD.MOV.U32 R178, RZ, RZ, R5 ;  /* 0x000000ffffb27224 */ /* 0x010fe400078e0005 */
[----:B------:R-:W-:Y:S01]  /*b9820*/  IMAD.MOV.U32 R179, RZ, RZ, R4 ;  /* 0x000000ffffb37224 */ /* 0x000fe200078e0004 */
        /* <DEDUP_REMOVED lines=71> */
[----:B------:R-:W2:Y:S04]  /*b9ca0*/  LDL.LU R5, [R1+0x5ba4] ;  /* 0x005ba40001057983 */ /* 0x000ea80000300800 */
[----:B------:R-:W2:Y:S04]  /*b9cb0*/  LDL.LU R6, [R1+0x5ba0] ;  /* 0x005ba00001067983 */ /* 0x000ea80000300800 */
[----:B------:R-:W2:Y:S04]  /*b9cc0*/  LDL.LU R7, [R1+0x5b9c] ;  /* 0x005b9c0001077983 */ /* 0x000ea80000300800 */
[----:B------:R-:W3:Y:S04]  /*b9cd0*/  LDL.LU R136, [R1+0x470] ;  /* 0x0004700001887983 */ /* 0x000ee80000300800 */
[----:B------:R-:W3:Y:S04]  /*b9ce0*/  LDL.LU R137, [R1+0x474] ;  /* 0x0004740001897983 */ /* 0x000ee80000300800 */
[----:B------:R-:W3:Y:S04]  /*b9cf0*/  LDL.LU R138, [R1+0x478] ;  /* 0x00047800018a7983 */ /* 0x000ee80000300800 */
[----:B------:R-:W3:Y:S01]  /*b9d00*/  LDL.LU R139, [R1+0x47c] ;  /* 0x00047c00018b7983 */ /* 0x000ee20000300800 */
[C---:B------:R-:W-:Y:S06]  /*b9d10*/  HMMA.1688.F32.TF32 R164, R232.reuse, R108, R160 ;  /* 0x0000006ce8a4723c */ /* 0x040fec00000810a0 */
[C---:B------:R-:W-:Y:S06]  /*b9d20*/  HMMA.1688.F32.TF32 R160, R232.reuse, R104, R156 ;  /* 0x00000068e8a0723c */ /* 0x040fec000008109c */
[C---:B------:R-:W-:Y:S11]  /*b9d30*/  HMMA.1688.F32.TF32 R140, R232.reuse, R96, R140 ;  /* 0x00000060e88c723c */ /* 0x040ff6000008108c */
[----:B------:R-:W-:Y:S04]  /*b9d40*/  STL.64 [R1+0x1350], R164 ;  /* 0x001350a401007387 */ /* 0x000fe80000100a00 */
[----:B------:R-:W-:Y:S04]  /*b9d50*/  STL.64 [R1+0x1358], R166 ;  /* 0x001358a601007387 */ /* 0x000fe80000100a00 */
[----:B------:R-:W-:Y:S04]  /*b9d60*/  STL.64 [R1+0x1330], R160 ;  /* 0x001330a001007387 */ /* 0x000fe80000100a00 */
[----:B------:R-:W-:Y:S01]  /*b9d70*/  STL.64 [R1+0x1338], R162 ;  /* 0x001338a201007387 */ /* 0x000fe20000100a00 */
[----:B--2---:R-:W-:-:S15]  /*b9d80*/  HMMA.1688.F32.TF32 R156, R232, R100, R4 ;  /* 0x00000064e89c723c */ /* 0x004fde0000081004 */
[----:B------:R-:W-:-:S09]  /*b9d90*/  NOP ;  /* 0x0000000000007918 */ /* 0x000fd20000000000 */
[----:B------:R-:W-:Y:S02]  /*b9da0*/  IMAD.MOV.U32 R7, RZ, RZ, R156 ;  /* 0x000000ffff077224 */ /* 0x000fe400078e009c */
[----:B------:R-:W-:Y:S01]  /*b9db0*/  IMAD.MOV.U32 R6, RZ, RZ, R158 ;  /* 0x000000ffff067224 */ /* 0x000fe200078e009e */
[----:B------:R-:W-:Y:S01]  /*b9dc0*/  MOV R4, R157 ;  /* 0x0000009d00047202 */ /* 0x000fe20000000f00 */
[----:B------:R-:W-:-:S03]  /*b9dd0*/  IMAD.MOV.U32 R5, RZ, RZ, R159 ;  /* 0x000000ffff057224 */ /* 0x000fc600078e009f */
        /* <DEDUP_REMOVED lines=49> */
[----:B---3--:R-:W-:Y:S10]  /*ba0f0*/  HMMA.1688.F32.TF32 R4, R232, R36, R136 ;  /* 0x00000024e804723c */ /* 0x008ff40000081088 */
[----:B------:R-:W-:Y:S04]  /*ba100*/  STL.64 [R1+0x2920], R148 ;  /* 0x0029209401007387 */ /* 0x000fe80000100a00 */
[----:B------:R-:W-:Y:S04]  /*ba110*/  STL.64 [R1+0x2928], R150 ;  /* 0x0029289601007387 */ /* 0x000fe80000100a00 */
[----:B------:R-:W2:Y:S04]  /*ba120*/  LDL.LU R184, [R1+0x460] ;  /* 0x0004600001b87983 */ /* 0x000ea80000300800 */
[----:B------:R-:W-:Y:S04]  /*ba130*/  STL.64 [R1+0x2910], R140 ;  /* 0x0029108c01007387 */ /* 0x000fe80000100a00 */
[----:B------:R-:W-:Y:S01]  /*ba140*/  STL.64 [R1+0x2918], R142 ;  /* 0x0029188e01007387 */ /* 0x000fe20000100a00 */
[----:B------:R-:W-:-:S02]  /*ba150*/  IMAD.MOV.U32 R139, RZ, RZ, R240 ;  /* 0x000000ffff8b7224 */ /* 0x000fc400078e00f0 */
[----:B------:R-:W-:Y:S02]  /*ba160*/  IMAD.MOV.U32 R176, RZ, RZ, R241 ;  /* 0x000000ffffb07224 */ /* 0x000fe400078e00f1 */
[----:B------:R-:W-:Y:S02]  /*ba170*/  IMAD.MOV.U32 R177, RZ, RZ, R242 ;  /* 0x000000ffffb17224 */ /* 0x000fe400078e00f2 */
[----:B------:R-:W-:Y:S01]  /*ba180*/  IMAD.MOV.U32 R178, RZ, RZ, R243 ;  /* 0x000000ffffb27224 */ /* 0x000fe200078e00f3 */
        /* <DEDUP_REMOVED lines=12> */
[----:B------:R-:W1:Y:S04]  /*ba250*/  LDL.LU R240, [R1+0x5b98] ;  /* 0x005b980001f07983 */ /* 0x000e680000300800 */
[----:B------:R-:W1:Y:S04]  /*ba260*/  LDL.LU R241, [R1+0x5b94] ;  /* 0x005b940001f17983 */ /* 0x000e680000300800 */
[----:B------:R-:W1:Y:S04]  /*ba270*/  LDL.LU R242, [R1+0x5b90] ;  /* 0x005b900001f27983 */ /* 0x000e680000300800 */
[----:B------:R-:W1:Y:S04]  /*ba280*/  LDL.LU R243, [R1+0x5b8c] ;  /* 0x005b8c0001f37983 */ /* 0x000e680000300800 */
[----:B------:R-:W4:Y:S01]  /*ba290*/  LDL.LU R179, [R1+0x43c] ;  /* 0x00043c0001b37983 */ /* 0x000f220000300800 */
[----:B------:R-:W-:-:S03]  /*ba2a0*/  IMAD.MOV.U32 R168, RZ, RZ, R26 ;  /* 0x000000ffffa87224 */ /* 0x000fc600078e001a */
[----:B------:R-:W3:Y:S01]  /*ba2b0*/  LDL.LU R26, [R1+0x5b88] ;  /* 0x005b8800011a7983 */ /* 0x000ee20000300800 */
[----:B------:R-:W-:Y:S01]  /*ba2c0*/  MOV R169, R27 ;  /* 0x0000001b00a97202 */ /* 0x000fe20000000f00 */
[----:B------:R-:W-:Y:S02]  /*ba2d0*/  IMAD.MOV.U32 R170, RZ, RZ, R30 ;  /* 0x000000ffffaa7224 */ /* 0x000fe400078e001e */
[----:B------:R-:W3:Y:S04]  /*ba2e0*/  LDL.LU R27, [R1+0x5b84] ;  /* 0x005b8400011b7983 */ /* 0x000ee80000300800 */
[----:B------:R-:W2:Y:S01]  /*ba2f0*/  LDL.LU R30, [R1+0x5b80] ;  /* 0x005b8000011e7983 */ /* 0x000ea20000300800 */
[----:B------:R-:W-:-:S03]  /*ba300*/  IMAD.MOV.U32 R171, RZ, RZ, R31 ;  /* 0x000000ffffab7224 */ /* 0x000fc600078e001f */
[----:B------:R-:W2:Y:S01]  /*ba310*/  LDL.LU R31, [R1+0x5b7c] ;  /* 0x005b7c00011f7983 */ /* 0x000ea20000300800 */
[----:B------:R-:W-:Y:S01]  /*ba320*/  IMAD.MOV.U32 R174, RZ, RZ, R22 ;  /* 0x000000ffffae7224 */ /* 0x000fe200078e0016 */
[----:B-1----:R-:W-:Y:S02]  /*ba330*/  HMMA.1688.F32.TF32 R4, R232, R32, R240 ;  /* 0x00000020e804723c */ /* 0x002fe400000810f0 */
[----:B------:R-:W-:Y:S04]  /*ba340*/  LDS R232, [R175+UR7+0x4a000] ;  /* 0x04a00007afe87984 */ /* 0x000fe80008000800 */
[----:B------:R1:W-:Y:S04]  /*ba350*/  LDS R234, [R175+UR7+0x4b000] ;  /* 0x04b00007afea7984 */ /* 0x0003e80008000800 */
[----:B------:R-:W-:Y:S04]  /*ba360*/  LDS R233, [R191+UR7+0x4a000] ;  /* 0x04a00007bfe97984 */ /* 0x000fe80008000800 */
[----:B------:R-:W4:Y:S01]  /*ba370*/  LDS R235, [R191+UR7+0x4b000] ;  /* 0x04b00007bfeb7984 */ /* 0x000f220008000800 */
[----:B-1----:R-:W-:-:S09]  /*ba380*/  IMAD.MOV.U32 R175, RZ, RZ, R23 ;  /* 0x000000ffffaf7224 */ /* 0x002fd200078e0017 */
[----:B------:R-:W-:Y:S02]  /*ba390*/  IMAD.MOV.U32 R128, RZ, RZ, R7 ;  /* 0x000000ffff807224 */ /* 0x000fe400078e0007 */
[----:B------:R-:W-:Y:S02]  /*ba3a0*/  IMAD.MOV.U32 R129, RZ, RZ, R6 ;  /* 0x000000ffff817224 */ /* 0x000fe400078e0006 */
[----:B------:R-:W-:Y:S02]  /*ba3b0*/  IMAD.MOV.U32 R132, RZ, RZ, R5 ;  /* 0x000000ffff847224 */ /* 0x000fe400078e0005 */
[----:B------:R-:W-:Y:S01]  /*ba3c0*/  IMAD.MOV.U32 R133, RZ, RZ, R4 ;  /* 0x000000ffff857224 */ /* 0x000fe200078e0004 */
[----:B------:R1:W-:Y:S04]  /*ba3d0*/  STL [R1+0x5820], R128 ;  /* 0x0058208001007387 */ /* 0x0003e80000100800 */
[----:B------:R1:W-:Y:S04]  /*ba3e0*/  STL [R1+0x581c], R129 ;  /* 0x00581c8101007387 */ /* 0x0003e80000100800 */
[----:B------:R1:W-:Y:S04]  /*ba3f0*/  STL [R1+0x5818], R132 ;  /* 0x0058188401007387 */ /* 0x0003e80000100800 */
[----:B------:R4:W-:Y:S04]  /*ba400*/  STL [R1+0x5814], R133 ;  /* 0x0058148501007387 */ /* 0x0009e80000100800 */
[----:B------:R-:W4:Y:S04]  /*ba410*/  LDL.LU R18, [R1+0x5b78] ;  /* 0x005b780001127983 */ /* 0x000f280000300800 */
[----:B------:R-:W4:Y:S04]  /*ba420*/  LDL.LU R19, [R1+0x5b74] ;  /* 0x005b740001137983 */ /* 0x000f280000300800 */
[----:B------:R-:W4:Y:S04]  /*ba430*/  LDL.LU R22, [R1+0x5b70] ;  /* 0x005b700001167983 */ /* 0x000f280000300800 */
[----:B------:R-:W4:Y:S01]  /*ba440*/  LDL.LU R23, [R1+0x5b6c] ;  /* 0x005b6c0001177983 */ /* 0x000f220000300800 */
[C---:B---3--:R-:W-:Y:S06]  /*ba450*/  HMMA.1688.F32.TF32 R4, R236.reuse, R26, R180 ;  /* 0x0000001aec04723c */ /* 0x048fec00000810b4 */
[----:B--2---:R-:W-:-:S15]  /*ba460*/  HMMA.1688.F32.TF32 R140, R236, R30, R184 ;  /* 0x0000001eec8c723c */ /* 0x004fde00000810b8 */
[----:B------:R-:W-:-:S03]  /*ba470*/  NOP ;  /* 0x0000000000007918 */ /* 0x000fc60000000000 */
[----:B-1----:R-:W-:Y:S02]  /*ba480*/  IMAD.MOV.U32 R128, RZ, RZ, R4 ;  /* 0x000000ffff807224 */ /* 0x002fe400078e0004 */
[----:B------:R-:W-:Y:S02]  /*ba490*/  IMAD.MOV.U32 R129, RZ, RZ, R5 ;  /* 0x000000ffff817224 */ /* 0x000fe400078e0005 */
[----:B------:R-:W-:Y:S02]  /*ba4a0*/  IMAD.MOV.U32 R132, RZ, RZ, R6 ;  /* 0x000000ffff847224 */ /* 0x000fe400078e0006 */
[----:B----4-:R-:W-:Y:S01]  /*ba4b0*/  IMAD.MOV.U32 R133, RZ, RZ, R7 ;  /* 0x000000ffff857224 */ /* 0x010fe200078e0007 */
[----:B------:R-:W-:Y:S04]  /*ba4c0*/  STL.64 [R1+0x27c0], R140 ;  /* 0x0027c08c01007387 */ /* 0x000fe80000100a00 */
[----:B------:R-:W-:Y:S01]  /*ba4d0*/  STL.64 [R1+0x27c8], R142 ;  /* 0x0027c88e01007387 */ /* 0x000fe20000100a00 */
[----:B------:R-:W-:Y:S07]  /*ba4e0*/  HMMA.1688.F32.TF32 R4, R236, R22, R136 ;  /* 0x00000016ec04723c */ /* 0x000fee0000081088 */
[----:B------:R-:W-:-:S02]  /*ba4f0*/  IMAD.MOV.U32 R136, RZ, RZ, R135 ;  /* 0x000000ffff887224 */ /* 0x000fc400078e0087 */
[----:B------:R-:W2:-:S14]  /*ba500*/  LDL.LU R135, [R1+0x5b68] ;  /* 0x005b680001877983 */ /* 0x000e9c0000300800 */
[----:B------:R-:W-:Y:S04]  /*ba510*/  STL.64 [R1+0x27a0], R4 ;  /* 0x0027a00401007387 */ /* 0x000fe80000100a00 */
[----:B------:R1:W-:Y:S04]  /*ba520*/  STL.64 [R1+0x27a8], R6 ;  /* 0x0027a80601007387 */ /* 0x0003e80000100a00 */
[----:B------:R-:W3:Y:S04]  /*ba530*/  LDL.LU R137, [R1+0x404] ;  /* 0x0004040001897983 */ /* 0x000ee80000300800 */
[----:B------:R-:W3:Y:S01]  /*ba540*/  LDL.LU R138, [R1+0x408] ;  /* 0x00040800018a7983 */ /* 0x000ee20000300800 */
[----:B-1----:R-:W-:Y:S01]  /*ba550*/  HMMA.1688.F32.TF32 R4, R236, R18, R176 ;  /* 0x00000012ec04723c */ /* 0x002fe200000810b0 */
[----:B------:R-:W-:-:S02]  /*ba560*/  MOV R139, R130 ;  /* 0x00000082008b7202 */ /* 0x000fc40000000f00 */
[----:B------:R-:W4:-:S15]  /*ba570*/  LDL.LU R130, [R1+0x5b64] ;  /* 0x005b640001827983 */ /* 0x000f1e0000300800 */
[----:B------:R-:W-:-:S06]  /*ba580*/  NOP ;  /* 0x0000000000007918 */ /* 0x000fcc0000000000 */
[----:B------:R-:W-:Y:S02]  /*ba590*/  IMAD.MOV.U32 R125, RZ, RZ, R4 ;  /* 0x000000ffff7d7224 */ /* 0x000fe400078e0004 */
[----:B------:R-:W-:Y:S02]  /*ba5a0*/  IMAD.MOV.U32 R124, RZ, RZ, R5 ;  /* 0x000000ffff7c7224 */ /* 0x000fe400078e0005 */
[----:B------:R-:W-:Y:S02]  /*ba5b0*/  IMAD.MOV.U32 R121, RZ, RZ, R6 ;  /* 0x000000ffff797224 */ /* 0x000fe400078e0006 */
[----:B------:R-:W-:Y:S02]  /*ba5c0*/  IMAD.MOV.U32 R120, RZ, RZ, R7 ;  /* 0x000000ffff787224 */ /* 0x000fe400078e0007 */
[----:B--2---:R-:W-:Y:S07]  /*ba5d0*/  HMMA.1688.F32.TF32 R4, R236, R134, R168 ;  /* 0x00000086ec04723c */ /* 0x004fee00000810a8 */
[----:B------:R-:W-:-:S02]  /*ba5e0*/  IMAD.MOV.U32 R168, RZ, RZ, R131 ;  /* 0x000000ffffa87224 */ /* 0x000fc400078e0083 */
[----:B------:R-:W4:Y:S04]  /*ba5f0*/  LDL.LU R131, [R1+0x5b60] ;  /* 0x005b600001837983 */ /* 0x000f280000300800 */
[----:B------:R-:W2:Y:S04]  /*ba600*/  LDL.LU R169, [R1+0x3f4] ;  /* 0x0003f40001a97983 */ /* 0x000ea80000300800 */
[----:B------:R-:W2:Y:S01]  /*ba610*/  LDL.LU R170, [R1+0x3f8] ;  /* 0x0003f80001aa7983 */ /* 0x000ea20000300800 */
[----:B------:R-:W-:-:S03]  /*ba620*/  IMAD.MOV.U32 R171, RZ, RZ, R126 ;  /* 0x000000ffffab7224 */ /* 0x000fc600078e007e */
[----:B------:R-:W3:Y:S03]  /*ba630*/  LDL.LU R126, [R1+0x5b5c] ;  /* 0x005b5c00017e7983 */ /* 0x000ee60000300800 */
[----:B------:R-:W-:Y:S01]  /*ba640*/  MOV R8, R7 ;  /* 0x0000000700087202 */ /* 0x000fe20000000f00 */
[----:B------:R-:W-:Y:S02]  /*ba650*/  IMAD.MOV.U32 R12, RZ, RZ, R6 ;  /* 0x000000ffff0c7224 */ /* 0x000fe400078e0006 */
[----:B------:R-:W-:Y:S02]  /*ba660*/  IMAD.MOV.U32 R13, RZ, RZ, R5 ;  /* 0x000000ffff0d7224 */ /* 0x000fe400078e0005 */
[----:B------:R-:W-:Y:S01]  /*ba670*/  IMAD.MOV.U32 R16, RZ, RZ, R4 ;  /* 0x000000ffff107224 */ /* 0x000fe200078e0004 */
[----:B------:R-:W-:Y:S04]  /*ba680*/  STL [R1+0x57ac], R8 ;  /* 0x0057ac0801007387 */ /* 0x000fe80000100800 */
[----:B------:R-:W-:Y:S04]  /*ba690*/  STL [R1+0x57a8], R12 ;  /* 0x0057a80c01007387 */ /* 0x000fe80000100800 */
[----:B------:R-:W-:Y:S04]  /*ba6a0*/  STL [R1+0x57a4], R13 ;  /* 0x0057a40d01007387 */ /* 0x000fe80000100800 */
[----:B------:R1:W-:Y:S01]  /*ba6b0*/  STL [R1+0x57a0], R16 ;  /* 0x0057a01001007387 */ /* 0x0003e20000100800 */
[----:B----4-:R-:W-:Y:S07]  /*ba6c0*/  HMMA.1688.F32.TF32 R4, R236, R130, R172 ;  /* 0x00000082ec04723c */ /* 0x010fee00000810ac */
[----:B------:R-:W-:-:S02]  /*ba6d0*/  IMAD.MOV.U32 R172, RZ, RZ, R127 ;  /* 0x000000ffffac7224 */ /* 0x000fc400078e007f */
[----:B------:R-:W3:Y:S04]  /*ba6e0*/  LDL.LU R127, [R1+0x5b58] ;  /* 0x005b5800017f7983 */ /* 0x000ee80000300800 */
[----:B------:R-:W4:Y:S04]  /*ba6f0*/  LDL.LU R173, [R1+0x3e4] ;  /* 0x0003e40001ad7983 */ /* 0x000f280000300800 */
[----:B------:R-:W4:Y:S01]  /*ba700*/  LDL.LU R174, [R1+0x3e8] ;  /* 0x0003e80001ae7983 */ /* 0x000f220000300800 */
[----:B------:R-:W-:-:S03]  /*ba710*/  MOV R175, R122 ;  /* 0x0000007a00af7202 */ /* 0x000fc60000000f00 */
[----:B------:R-:W2:Y:S03]  /*ba720*/  LDL.LU R122, [R1+0x5b54] ;  /* 0x005b5400017a7983 */ /* 0x000ea60000300800 */
[----:B------:R-:W-:Y:S02]  /*ba730*/  IMAD.MOV.U32 R17, RZ, RZ, R7 ;  /* 0x000000ffff117224 */ /* 0x000fe400078e0007 */
[----:B------:R-:W-:Y:S02]  /*ba740*/  IMAD.MOV.U32 R20, RZ, RZ, R6 ;  /* 0x000000ffff147224 */ /* 0x000fe400078e0006 */
[----:B------:R-:W-:Y:S02]  /*ba750*/  IMAD.MOV.U32 R21, RZ, RZ, R5 ;  /* 0x000000ffff157224 */ /* 0x000fe400078e0005 */
[----:B------:R-:W-:Y:S01]  /*ba760*/  IMAD.MOV.U32 R24, RZ, RZ, R4 ;  /* 0x000000ffff187224 */ /* 0x000fe200078e0004 */
[----:B------:R-:W-:Y:S04]  /*ba770*/  STL [R1+0x57bc], R17 ;  /* 0x0057bc1101007387 */ /* 0x000fe80000100800 */
[----:B------:R-:W-:Y:S04]  /*ba780*/  STL [R1+0x57b8], R20 ;  /* 0x0057b81401007387 */ /* 0x000fe80000100800 */
[----:B------:R-:W-:Y:S04]  /*ba790*/  STL [R1+0x57b4], R21 ;  /* 0x0057b41501007387 */ /* 0x000fe80000100800 */
[----:B------:R1:W-:Y:S01]  /*ba7a0*/  STL [R1+0x57b0], R24 ;  /* 0x0057b01801007387 */ /* 0x0003e20000100800 */
[----:B---3--:R-:W-:Y:S07]  /*ba7b0*/  HMMA.1688.F32.TF32 R4, R236, R126, R136 ;  /* 0x0000007eec04723c */ /* 0x008fee0000081088 */
[----:B------:R-:W-:-:S02]  /*ba7c0*/  IMAD.MOV.U32 R136, RZ, RZ, R123 ;  /* 0x000000ffff887224 */ /* 0x000fc400078e007b */
[----:B------:R-:W2:Y:S04]  /*ba7d0*/  LDL.LU R123, [R1+0x5b50] ;  /* 0x005b5000017b7983 */ /* 0x000ea80000300800 */
[----:B------:R-:W3:Y:S04]  /*ba7e0*/  LDL.LU R137, [R1+0x3d4] ;  /* 0x0003d40001897983 */ /* 0x000ee80000300800 */
[----:B------:R-:W3:Y:S01]  /*ba7f0*/  LDL.LU R138, [R1+0x3d8] ;  /* 0x0003d800018a7983 */ /* 0x000ee20000300800 */
[----:B------:R-:W-:-:S03]  /*ba800*/  IMAD.MOV.U32 R139, RZ, RZ, R118 ;  /* 0x000000ffff8b7224 */ /* 0x000fc600078e0076 */
[----:B------:R-:W4:Y:S03]  /*ba810*/  LDL.LU R118, [R1+0x5b4c] ;  /* 0x005b4c0001767983 */ /* 0x000f260000300800 */
        /* <DEDUP_REMOVED lines=8> */
[----:B------:R-:W-:Y:S01]  /*ba8a0*/  IMAD.MOV.U32 R180, RZ, RZ, R115 ;  /* 0x000000ffffb47224 */ /* 0x000fe200078e0073 */
[----:B--2---:R-:W-:Y:S07]  /*ba8b0*/  HMMA.1688.F32.TF32 R4, R236, R122, R168 ;  /* 0x0000007aec04723c */ /* 0x004fee00000810a8 */
[----:B------:R-:W-:-:S02]  /*ba8c0*/  IMAD.MOV.U32 R168, RZ, RZ, R119 ;  /* 0x000000ffffa87224 */ /* 0x000fc400078e0077 */
[----:B------:R-:W4:Y:S04]  /*ba8d0*/  LDL.LU R119, [R1+0x5b48] ;  /* 0x005b480001777983 */ /* 0x000f280000300800 */
[----:B------:R-:W2:Y:S04]  /*ba8e0*/  LDL.LU R169, [R1+0x3c4] ;  /* 0x0003c40001a97983 */ /* 0x000ea80000300800 */
[----:B------:R-:W2:Y:S01]  /*ba8f0*/  LDL.LU R170, [R1+0x3c8] ;  /* 0x0003c80001aa7983 */ /* 0x000ea20000300800 */
[----:B------:R-:W-:-:S03]  /*ba900*/  IMAD.MOV.U32 R171, RZ, RZ, R114 ;  /* 0x000000ffffab7224 */ /* 0x000fc600078e0072 */
[----:B------:R-:W3:Y:S03]  /*ba910*/  LDL.LU R114, [R1+0x5b44] ;  /* 0x005b440001727983 */ /* 0x000ee60000300800 */
[----:B------:R-:W-:Y:S02]  /*ba920*/  IMAD.MOV.U32 R33, RZ, RZ, R7 ;  /* 0x000000ffff217224 */ /* 0x000fe400078e0007 */
[----:B------:R-:W-:Y:S01]  /*ba930*/  IMAD.MOV.U32 R36, RZ, RZ, R6 ;  /* 0x000000ffff247224 */ /* 0x000fe200078e0006 */
[----:B------:R-:W-:Y:S01]  /*ba940*/  MOV R37, R5 ;  /* 0x0000000500257202 */ /* 0x000fe20000000f00 */
[----:B------:R-:W-:Y:S01]  /*ba950*/  IMAD.MOV.U32 R40, RZ, RZ, R4 ;  /* 0x000000ffff287224 */ /* 0x000fe200078e0004 */
[----:B------:R-:W-:Y:S04]  /*ba960*/  STL [R1+0x57dc], R33 ;  /* 0x0057dc2101007387 */ /* 0x000fe80000100800 */
[----:B------:R-:W-:Y:S04]  /*ba970*/  STL [R1+0x57d8], R36 ;  /* 0x0057d82401007387 */ /* 0x000fe80000100800 */
[----:B------:R-:W-:Y:S04]  /*ba980*/  STL [R1+0x57d4], R37 ;  /* 0x0057d42501007387 */ /* 0x000fe80000100800 */
[----:B------:R1:W-:Y:S04]  /*ba990*/  STL [R1+0x57d0], R40 ;  /* 0x0057d02801007387 */ /* 0x0003e80000100800 */
[----:B------:R-:W3:Y:S04]  /*ba9a0*/  LDL.LU R115, [R1+0x5b40] ;  /* 0x005b400001737983 */ /* 0x000ee80000300800 */
[----:B------:R-:W2:Y:S04]  /*ba9b0*/  LDL.LU R181, [R1+0x3b4] ;  /* 0x0003b40001b57983 */ /* 0x000ea80000300800 */
[----:B------:R-:W2:Y:S04]  /*ba9c0*/  LDL.LU R182, [R1+0x3b8] ;  /* 0x0003b80001b67983 */ /* 0x000ea80000300800 */
[----:B------:R-:W2:Y:S01]  /*ba9d0*/  LDL.LU R183, [R1+0x3bc] ;  /* 0x0003bc0001b77983 */ /* 0x000ea20000300800 */
[----:B----4-:R-:W-:Y:S07]  /*ba9e0*/  HMMA.1688.F32.TF32 R4, R236, R118, R172 ;  /* 0x00000076ec04723c */ /* 0x010fee00000810ac */
[----:B------:R-:W-:-:S15]  /*ba9f0*/  MOV R172, R111 ;  /* 0x0000006f00ac7202 */ /* 0x000fde0000000f00 */
[----:B------:R-:W-:-:S02]  /*baa00*/  NOP ;  /* 0x0000000000007918 */ /* 0x000fc40000000000 */
[----:B------:R-:W-:Y:S01]  /*baa10*/  MOV R41, R7 ;  /* 0x0000000700297202 */ /* 0x000fe20000000f00 */
[----:B------:R-:W-:Y:S02]  /*baa20*/  IMAD.MOV.U32 R44, RZ, RZ, R6 ;  /* 0x000000ffff2c7224 */ /* 0x000fe400078e0006 */
[----:B------:R-:W-:Y:S02]  /*baa30*/  IMAD.MOV.U32 R45, RZ, RZ, R5 ;  /* 0x000000ffff2d7224 */ /* 0x000fe400078e0005 */
[----:B------:R-:W-:Y:S01]  /*baa40*/  IMAD.MOV.U32 R48, RZ, RZ, R4 ;  /* 0x000000ffff307224 */ /* 0x000fe200078e0004 */
[----:B------:R-:W-:Y:S04]  /*baa50*/  STL [R1+0x57ec], R41 ;  /* 0x0057ec2901007387 */ /* 0x000fe80000100800 */
[----:B------:R-:W-:Y:S04]  /*baa60*/  STL [R1+0x57e8], R44 ;  /* 0x0057e82c01007387 */ /* 0x000fe80000100800 */
[----:B------:R-:W-:Y:S04]  /*baa70*/  STL [R1+0x57e4], R45 ;  /* 0x0057e42d01007387 */ /* 0x000fe80000100800 */
[----:B------:R4:W-:Y:S04]  /*baa80*/  STL [R1+0x57e0], R48 ;  /* 0x0057e03001007387 */ /* 0x0009e80000100800 */
[----:B------:R-:W4:Y:S04]  /*baa90*/  LDL.LU R176, [R1+0x3a0] ;  /* 0x0003a00001b07983 */ /* 0x000f280000300800 */
[----:B------:R-:W4:Y:S04]  /*baaa0*/  LDL.LU R177, [R1+0x3a4] ;  /* 0x0003a40001b17983 */ /* 0x000f280000300800 */
[----:B------:R-:W4:Y:S01]  /*baab0*/  LDL.LU R178, [R1+0x3a8] ;  /* 0x0003a80001b27983 */ /* 0x000f220000300800 */
[----:B---3--:R-:W-:Y:S03]  /*baac0*/  HMMA.1688.F32.TF32 R4, R236, R114, R136 ;  /* 0x00000072ec04723c */ /* 0x008fe60000081088 */
[----:B------:R-:W4:Y:S04]  /*baad0*/  LDL.LU R179, [R1+0x3ac] ;  /* 0x0003ac0001b37983 */ /* 0x000f280000300800 */
[----:B------:R-:W3:Y:S04]  /*baae0*/  LDL.LU R136, [R1+0x390] ;  /* 0x0003900001887983 */ /* 0x000ee80000300800 */
[----:B------:R-:W3:Y:S01]  /*baaf0*/  LDL.LU R137, [R1+0x394] ;  /* 0x0003940001897983 */ /* 0x000ee20000300800 */
[----:B------:R-:W-:-:S02]  /*bab00*/  IMAD.MOV.U32 R138, RZ, RZ, R94 ;  /* 0x000000ffff8a7224 */ /* 0x000fc400078e005e */
[----:B------:R-:W-:Y:S01]  /*bab10*/  IMAD.MOV.U32 R139, RZ, RZ, R110 ;  /* 0x000000ffff8b7224 */ /* 0x000fe200078e006e */
[----:B------:R-:W3:Y:S04]  /*bab20*/  LDL.LU R94, [R1+0x5b3c] ;  /* 0x005b3c00015e7983 */ /* 0x000ee80000300800 */
[----:B------:R-:W2:Y:S04]  /*bab30*/  LDL.LU R110, [R1+0x5b38] ;  /* 0x005b3800016e7983 */ /* 0x000ea80000300800 */
[----:B------:R-:W2:Y:S01]  /*bab40*/  LDL.LU R111, [R1+0x5b34] ;  /* 0x005b3400016f7983 */ /* 0x000ea20000300800 */
[----:B------:R-:W-:-:S02]  /*bab50*/  IMAD.MOV.U32 R173, RZ, RZ, R95 ;  /* 0x000000ffffad7224 */ /* 0x000fc400078e005f */
[----:B------:R-:W-:Y:S01]  /*bab60*/  IMAD.MOV.U32 R174, RZ, RZ, R98 ;  /* 0x000000ffffae7224 */ /* 0x000fe200078e0062 */
[----:B------:R-:W3:Y:S04]  /*bab70*/  LDL.LU R95, [R1+0x5b30] ;  /* 0x005b3000015f7983 */ /* 0x000ee80000300800 */
[----:B------:R-:W3:Y:S01]  /*bab80*/  LDL.LU R98, [R1+0x5b2c] ;  /* 0x005b2c0001627983 */ /* 0x000ee20000300800 */
[----:B------:R-:W-:-:S03]  /*bab90*/  IMAD.MOV.U32 R175, RZ, RZ, R106 ;  /* 0x000000ffffaf7224 */ /* 0x000fc600078e006a */
[----:B------:R-:W4:Y:S01]  /*baba0*/  LDL.LU R106, [R1+0x5b28] ;  /* 0x005b2800016a7983 */ /* 0x000f220000300800 */
        /* <DEDUP_REMOVED lines=8> */
[----:B--2---:R-:W-:Y:S07]  /*bac30*/  HMMA.1688.F32.TF32 R4, R236, R110, R168 ;  /* 0x0000006eec04723c */ /* 0x004fee00000810a8 */
[----:B------:R-:W-:-:S02]  /*bac40*/  MOV R168, R107 ;  /* 0x0000006b00a87202 */ /* 0x000fc40000000f00 */
[----:B------:R-:W4:Y:S01]  /*bac50*/  LDL.LU R107, [R1+0x5b24] ;  /* 0x005b2400016b7983 */ /* 0x000f220000300800 */
[----:B------:R-:W-:-:S03]  /*bac60*/  IMAD.MOV.U32 R169, RZ, RZ, R99 ;  /* 0x000000ffffa97224 */ /* 0x000fc600078e0063 */
[----:B------:R-:W3:Y:S01]  /*bac70*/  LDL.LU R99, [R1+0x5b20] ;  /* 0x005b200001637983 */ /* 0x000ee20000300800 */
[----:B------:R-:W-:Y:S02]  /*bac80*/  IMAD.MOV.U32 R170, RZ, RZ, R102 ;  /* 0x000000ffffaa7224 */ /* 0x000fe400078e0066 */
[----:B------:R-:W-:Y:S01]  /*bac90*/  IMAD.MOV.U32 R171, RZ, RZ, R103 ;  /* 0x000000ffffab7224 */ /* 0x000fe200078e0067 */
[----:B------:R-:W2:Y:S04]  /*baca0*/  LDL.LU R102, [R1+0x5b1c] ;  /* 0x005b1c0001667983 */ /* 0x000ea80000300800 */
[----:B------:R-:W2:Y:S03]  /*bacb0*/  LDL.LU R103, [R1+0x5b18] ;  /* 0x005b180001677983 */ /* 0x000ea60000300800 */
[----:B------:R-:W-:-:S02]  /*bacc0*/  IMAD.MOV.U32 R64, RZ, RZ, R4 ;  /* 0x000000ffff407224 */ /* 0x000fc400078e0004 */
[----:B------:R-:W-:Y:S02]  /*bacd0*/  IMAD.MOV.U32 R61, RZ, RZ, R5 ;  /* 0x000000ffff3d7224 */ /* 0x000fe400078e0005 */
[----:B------:R-:W-:Y:S02]  /*bace0*/  IMAD.MOV.U32 R60, RZ, RZ, R6 ;  /* 0x000000ffff3c7224 */ /* 0x000fe400078e0006 */
[----:B------:R-:W-:-:S05]  /*bacf0*/  IMAD.MOV.U32 R57, RZ, RZ, R7 ;  /* 0x000000ffff397224 */ /* 0x000fca00078e0007 */
[----:B------:R-:W-:Y:S04]  /*bad00*/  STL [R1+0x580c], R57 ;  /* 0x00580c3901007387 */ /* 0x000fe80000100800 */
[----:B------:R-:W-:Y:S04]  /*bad10*/  STL [R1+0x5808], R60 ;  /* 0x0058083c01007387 */ /* 0x000fe80000100800 */
[----:B------:R-:W-:Y:S04]  /*bad20*/  STL [R1+0x5804], R61 ;  /* 0x0058043d01007387 */ /* 0x000fe80000100800 */
[----:B------:R1:W-:Y:S01]  /*bad30*/  STL [R1+0x5800], R64 ;  /* 0x0058004001007387 */ /* 0x0003e20000100800 */
[----:B----4-:R-:W-:-:S15]  /*bad40*/  HMMA.1688.F32.TF32 R4, R236, R106, R180 ;  /* 0x0000006aec04723c */ /* 0x010fde00000810b4 */
[----:B------:R-:W-:-:S09]  /*bad50*/  NOP ;  /* 0x0000000000007918 */ /* 0x000fd20000000000 */
[----:B------:R-:W-:Y:S02]  /*bad60*/  IMAD.MOV.U32 R72, RZ, RZ, R4 ;  /* 0x000000ffff487224 */ /* 0x000fe400078e0004 */
[----:B------:R-:W-:Y:S02]  /*bad70*/  IMAD.MOV.U32 R69, RZ, RZ, R5 ;  /* 0x000000ffff457224 */ /* 0x000fe400078e0005 */
[----:B------:R-:W-:Y:S02]  /*bad80*/  IMAD.MOV.U32 R68, RZ, RZ, R6 ;  /* 0x000000ffff447224 */ /* 0x000fe400078e0006 */
[----:B------:R-:W-:Y:S02]  /*bad90*/  IMAD.MOV.U32 R65, RZ, RZ, R7 ;  /* 0x000000ffff417224 */ /* 0x000fe400078e0007 */
[----:B--2---:R-:W-:Y:S01]  /*bada0*/  HMMA.1688.F32.TF32 R4, R236, R102, R176 ;  /* 0x00000066ec04723c */ /* 0x004fe200000810b0 */
[----:B------:R2:W-:-:S15]  /*badb0*/  STL [R1+0x5810], R72 ;  /* 0x0058104801007387 */ /* 0x0005de0000100800 */
[----:B------:R-:W-:-:S08]  /*badc0*/  NOP ;  /* 0x0000000000007918 */ /* 0x000fd00000000000 */
[----:B------:R-:W-:Y:S01]  /*badd0*/  MOV R80, R4 ;  /* 0x0000000400507202 */ /* 0x000fe20000000f00 */
[----:B------:R-:W-:Y:S02]  /*bade0*/  IMAD.MOV.U32 R77, RZ, RZ, R5 ;  /* 0x000000ffff4d7224 */ /* 0x000fe400078e0005 */
[----:B------:R-:W-:Y:S02]  /*badf0*/  IMAD.MOV.U32 R76, RZ, RZ, R6 ;  /* 0x000000ffff4c7224 */ /* 0x000fe400078e0006 */
[----:B------:R-:W-:Y:S02]  /*bae00*/  IMAD.MOV.U32 R73, RZ, RZ, R7 ;  /* 0x000000ffff497224 */ /* 0x000fe400078e0007 */
[----:B---3--:R-:W-:Y:S01]  /*bae10*/  HMMA.1688.F32.TF32 R4, R236, R98, R136 ;  /* 0x00000062ec04723c */ /* 0x008fe20000081088 */
[----:B------:R-:W3:Y:S04]  /*bae20*/  LDL.LU R136, [R1+0x360] ;  /* 0x0003600001887983 */ /* 0x000ee80000300800 */
[----:B------:R-:W3:Y:S02]  /*bae30*/  LDL.LU R137, [R1+0x364] ;  /* 0x0003640001897983 */ /* 0x000ee40000300800 */
[----:B------:R-:W-:Y:S01]  /*bae40*/  MOV R138, R14 ;  /* 0x0000000e008a7202 */ /* 0x000fe20000000f00 */
[----:B------:R-:W-:Y:S01]  /*bae50*/  IMAD.MOV.U32 R139, RZ, RZ, R15 ;  /* 0x000000ffff8b7224 */ /* 0x000fe200078e000f */
        /* <DEDUP_REMOVED lines=17> */
[----:B------:R-:W-:Y:S02]  /*baf70*/  IMAD.MOV.U32 R88, RZ, RZ, R4 ;  /* 0x000000ffff587224 */ /* 0x000fe400078e0004 */
[----:B------:R-:W-:Y:S02]  /*baf80*/  IMAD.MOV.U32 R85, RZ, RZ, R5 ;  /* 0x000000ffff557224 */ /* 0x000fe400078e0005 */
[----:B------:R-:W-:Y:S02]  /*baf90*/  IMAD.MOV.U32 R84, RZ, RZ, R6 ;  /* 0x000000ffff547224 */ /* 0x000fe400078e0006 */
[----:B------:R-:W-:Y:S01]  /*bafa0*/  IMAD.MOV.U32 R81, RZ, RZ, R7 ;  /* 0x000000ffff517224 */ /* 0x000fe200078e0007 */
[----:B------:R-:W2:Y:S01]  /*bafb0*/  LDL.LU R67, [R1+0x5b08] ;  /* 0x005b080001437983 */ /* 0x000ea20000300800 */
[----:B------:R-:W-:Y:S01]  /*bafc0*/  IMAD.MOV.U32 R178, RZ, RZ, R70 ;  /* 0x000000ffffb27224 */ /* 0x000fe200078e0046 */
[----:B------:R-:W-:Y:S02]  /*bafd0*/  HMMA.1688.F32.TF32 R4, R236, R94, R172 ;  /* 0x0000005eec04723c */ /* 0x000fe400000810ac */
[----:B------:R-:W2:Y:S01]  /*bafe0*/  LDL.LU R70, [R1+0x5b04] ;  /* 0x005b040001467983 */ /* 0x000ea20000300800 */
[----:B------:R-:W-:-:S03]  /*baff0*/  IMAD.MOV.U32 R179, RZ, RZ, R71 ;  /* 0x000000ffffb37224 */ /* 0x000fc600078e0047 */
[----:B------:R-:W2:Y:S01]  /*bb000*/  LDL.LU R71, [R1+0x5b00] ;  /* 0x005b000001477983 */ /* 0x000ea20000300800 */
[----:B------:R-:W-:Y:S02]  /*bb010*/  IMAD.MOV.U32 R172, RZ, RZ, R74 ;  /* 0x000000ffffac7224 */ /* 0x000fe400078e004a */
[----:B------:R-:W-:Y:S01]  /*bb020*/  IMAD.MOV.U32 R173, RZ, RZ, R10 ;  /* 0x000000ffffad7224 */ /* 0x000fe200078e000a */
[----:B------:R-:W2:Y:S04]  /*bb030*/  LDL.LU R74, [R1+0x5afc] ;  /* 0x005afc00014a7983 */ /* 0x000ea80000300800 */
[----:B------:R-:W3:Y:S01]  /*bb040*/  LDL.LU R10, [R1+0x5af8] ;  /* 0x005af800010a7983 */ /* 0x000ee20000300800 */
[----:B------:R-:W-:-:S03]  /*bb050*/  MOV R174, R11 ;  /* 0x0000000b00ae7202 */ /* 0x000fc60000000f00 */
[----:B------:R-:W3:Y:S01]  /*bb060*/  LDL.LU R11, [R1+0x5af4] ;  /* 0x005af400010b7983 */ /* 0x000ee20000300800 */
[----:B------:R-:W-:-:S03]  /*bb070*/  IMAD.MOV.U32 R175, RZ, RZ, R75 ;  /* 0x000000ffffaf7224 */ /* 0x000fc600078e004b */
[----:B------:R-:W2:Y:S02]  /*bb080*/  LDL.LU R75, [R1+0x5af0] ;  /* 0x005af000014b7983 */ /* 0x000ea40000300800 */
[----:B------:R-:W-:Y:S02]  /*bb090*/  IMAD.MOV.U32 R96, RZ, RZ, R4 ;  /* 0x000000ffff607224 */ /* 0x000fe400078e0004 */
[----:B------:R-:W-:Y:S02]  /*bb0a0*/  IMAD.MOV.U32 R93, RZ, RZ, R5 ;  /* 0x000000ffff5d7224 */ /* 0x000fe400078e0005 */
[----:B------:R-:W-:Y:S02]  /*bb0b0*/  IMAD.MOV.U32 R92, RZ, RZ, R6 ;  /* 0x000000ffff5c7224 */ /* 0x000fe400078e0006 */
[----:B------:R-:W-:Y:S02]  /*bb0c0*/  IMAD.MOV.U32 R89, RZ, RZ, R7 ;  /* 0x000000ffff597224 */ /* 0x000fe400078e0007 */
[----:B----4-:R-:W-:Y:S07]  /*bb0d0*/  HMMA.1688.F32.TF32 R4, R236, R14, R168 ;  /* 0x0000000eec04723c */ /* 0x010fee00000810a8 */
[----:B------:R-:W-:-:S02]  /*bb0e0*/  IMAD.MOV.U32 R168, RZ, RZ, R78 ;  /* 0x000000ffffa87224 */ /* 0x000fc400078e004e */
[----:B------:R-:W-:Y:S01]  /*bb0f0*/  IMAD.MOV.U32 R169, RZ, RZ, R86 ;  /* 0x000000ffffa97224 */ /* 0x000fe200078e0056 */
[----:B------:R-:W4:Y:S04]  /*bb100*/  LDL.LU R78, [R1+0x5aec] ;  /* 0x005aec00014e7983 */ /* 0x000f280000300800 */
[----:B------:R-:W4:Y:S01]  /*bb110*/  LDL.LU R86, [R1+0x5ae8] ;  /* 0x005ae80001567983 */ /* 0x000f220000300800 */
[----:B------:R-:W-:Y:S02]  /*bb120*/  IMAD.MOV.U32 R170, RZ, RZ, R90 ;  /* 0x000000ffffaa7224 */ /* 0x000fe400078e005a */
[----:B------:R-:W-:Y:S01]  /*bb130*/  IMAD.MOV.U32 R171, RZ, RZ, R91 ;  /* 0x000000ffffab7224 */ /* 0x000fe200078e005b */
[----:B------:R-:W2:Y:S04]  /*bb140*/  LDL.LU R90, [R1+0x5ae4] ;  /* 0x005ae400015a7983 */ /* 0x000ea80000300800 */
[----:B------:R-:W2:Y:S02]  /*bb150*/  LDL.LU R91, [R1+0x5ae0] ;  /* 0x005ae000015b7983 */ /* 0x000ea40000300800 */
[----:B------:R-:W-:-:S02]  /*bb160*/  IMAD.MOV.U32 R104, RZ, RZ, R4 ;  /* 0x000000ffff687224 */ /* 0x000fc400078e0004 */
[----:B------:R-:W-:Y:S01]  /*bb170*/  IMAD.MOV.U32 R101, RZ, RZ, R5 ;  /* 0x000000ffff657224 */ /* 0x000fe200078e0005 */
[----:B------:R-:W-:Y:S01]  /*bb180*/  MOV R100, R6 ;  /* 0x0000000600647202 */ /* 0x000fe20000000f00 */
[----:B------:R-:W-:Y:S02]  /*bb190*/  IMAD.MOV.U32 R97, RZ, RZ, R7 ;  /* 0x000000ffff617224 */ /* 0x000fe400078e0007 */
[----:B---3--:R-:W-:Y:S07]  /*bb1a0*/  HMMA.1688.F32.TF32 R4, R236, R10, R136 ;  /* 0x0000000aec04723c */ /* 0x008fee0000081088 */
[----:B------:R-:W-:-:S02]  /*bb1b0*/  IMAD.MOV.U32 R136, RZ, RZ, R87 ;  /* 0x000000ffff887224 */ /* 0x000fc400078e0057 */
[----:B------:R-:W4:Y:S01]  /*bb1c0*/  LDL.LU R87, [R1+0x5adc] ;  /* 0x005adc0001577983 */ /* 0x000f220000300800 */
[----:B------:R-:W-:-:S03]  /*bb1d0*/  IMAD.MOV.U32 R137, RZ, RZ, R79 ;  /* 0x000000ffff897224 */ /* 0x000fc600078e004f */
[----:B------:R-:W3:Y:S01]  /*bb1e0*/  LDL.LU R79, [R1+0x5ad8] ;  /* 0x005ad800014f7983 */ /* 0x000ee20000300800 */
[----:B------:R-:W-:Y:S02]  /*bb1f0*/  IMAD.MOV.U32 R138, RZ, RZ, R82 ;  /* 0x000000ffff8a7224 */ /* 0x000fe400078e0052 */
[----:B------:R-:W-:Y:S01]  /*bb200*/  IMAD.MOV.U32 R139, RZ, RZ, R83 ;  /* 0x000000ffff8b7224 */ /* 0x000fe200078e0053 */
[----:B------:R-:W3:Y:S04]  /*bb210*/  LDL.LU R82, [R1+0x5ad4] ;  /* 0x005ad40001527983 */ /* 0x000ee80000300800 */
[----:B------:R-:W3:Y:S03]  /*bb220*/  LDL.LU R83, [R1+0x5ad0] ;  /* 0x005ad00001537983 */ /* 0x000ee60000300800 */
[----:B------:R-:W-:-:S02]  /*bb230*/  IMAD.MOV.U32 R112, RZ, RZ, R4 ;  /* 0x000000ffff707224 */ /* 0x000fc400078e0004 */
[----:B------:R-:W-:Y:S01]  /*bb240*/  IMAD.MOV.U32 R109, RZ, RZ, R5 ;  /* 0x000000ffff6d7224 */ /* 0x000fe200078e0005 */
[----:B------:R-:W-:Y:S01]  /*bb250*/  MOV R108, R6 ;  /* 0x00000006006c7202 */ /* 0x000fe20000000f00 */
[----:B------:R-:W-:Y:S02]  /*bb260*/  IMAD.MOV.U32 R105, RZ, RZ, R7 ;  /* 0x000000ffff697224 */ /* 0x000fe400078e0007 */
[----:B--2---:R-:W-:-:S15]  /*bb270*/  HMMA.1688.F32.TF32 R4, R236, R90, R188 ;  /* 0x0000005aec04723c */ /* 0x004fde00000810bc */
[----:B------:R-:W-:-:S09]  /*bb280*/  NOP ;  /* 0x0000000000007918 */ /* 0x000fd20000000000 */
[----:B-1----:R-:W-:Y:S02]  /*bb290*/  IMAD.MOV.U32 R16, RZ, RZ, R4 ;  /* 0x000000ffff107224 */ /* 0x002fe400078e0004 */
[----:B------:R-:W-:Y:S01]  /*bb2a0*/  IMAD.MOV.U32 R117, RZ, RZ, R5 ;  /* 0x000000ffff757224 */ /* 0x000fe200078e0005 */
[----:B------:R-:W-:Y:S01]  /*bb2b0*/  MOV R116, R6 ;  /* 0x0000000600747202 */ /* 0x000fe20000000f00 */
[----:B------:R-:W-:Y:S02]  /*bb2c0*/  IMAD.MOV.U32 R113, RZ, RZ, R7 ;  /* 0x000000ffff717224 */ /* 0x000fe400078e0007 */
[----:B----4-:R-:W-:-:S15]  /*bb2d0*/  HMMA.1688.F32.TF32 R4, R236, R86, R184 ;  /* 0x00000056ec04723c */ /* 0x010fde00000810b8 */
[----:B------:R-:W-:-:S09]  /*bb2e0*/  NOP ;  /* 0x0000000000007918 */ /* 0x000fd20000000000 */
[----:B------:R-:W-:Y:S02]  /*bb2f0*/  IMAD.MOV.U32 R24, RZ, RZ, R4 ;  /* 0x000000ffff187224 */ /* 0x000fe400078e0004 */
[----:B------:R-:W-:Y:S02]  /*bb300*/  IMAD.MOV.U32 R8, RZ, RZ, R5 ;  /* 0x000000ffff087224 */ /* 0x000fe400078e0005 */
[----:B------:R-:W-:Y:S02]  /*bb310*/  IMAD.MOV.U32 R12, RZ, RZ, R6 ;  /* 0x000000ffff0c7224 */ /* 0x000fe400078e0006 */
[----:B------:R-:W-:Y:S02]  /*bb320*/  IMAD.MOV.U32 R13, RZ, RZ, R7 ;  /* 0x000000ffff0d7224 */ /* 0x000fe400078e0007 */
[----:B---3--:R-:W-:-:S15]  /*bb330*/  HMMA.1688.F32.TF32 R4, R236, R82, R180 ;  /* 0x00000052ec04723c */ /* 0x008fde00000810b4 */
        /* <DEDUP_REMOVED lines=11> */
[----:B------:R-:W-:-:S15]  /*bb3f0*/  HMMA.1688.F32.TF32 R4, R236, R74, R172 ;  /* 0x0000004aec04723c */ /* 0x000fde00000810ac */
[----:B------:R-:W-:-:S09]  /*bb400*/  NOP ;  /* 0x0000000000007918 */ /* 0x000fd20000000000 */
[----:B------:R-:W-:Y:S02]  /*bb410*/  IMAD.MOV.U32 R48, RZ, RZ, R4 ;  /* 0x000000ffff307224 */ /* 0x000fe400078e0004 */
[----:B------:R-:W-:Y:S01]  /*bb420*/  IMAD.MOV.U32 R33, RZ, RZ, R5 ;  /* 0x000000ffff217224 */ /* 0x000fe200078e0005 */
[----:B------:R-:W-:Y:S01]  /*bb430*/  MOV R36, R6 ;  /* 0x0000000600247202 */ /* 0x000fe20000000f00 */
[----:B------:R-:W-:Y:S02]  /*bb440*/  IMAD.MOV.U32 R37, RZ, RZ, R7 ;  /* 0x000000ffff257224 */ /* 0x000fe400078e0007 */
[----:B------:R-:W-:Y:S07]  /*bb450*/  HMMA.1688.F32.TF32 R4, R236, R70, R168 ;  /* 0x00000046ec04723c */ /* 0x000fee00000810a8 */
[----:B------:R-:W-:-:S02]  /*bb460*/  IMAD.MOV.U32 R168, RZ, RZ, R39 ;  /* 0x000000ffffa87224 */ /* 0x000fc400078e0027 */
[----:B------:R-:W-:Y:S01]  /*bb470*/  IMAD.MOV.U32 R169, RZ, RZ, R38 ;  /* 0x000000ffffa97224 */ /* 0x000fe200078e0026 */
[----:B------:R-:W2:Y:S04]  /*bb480*/  LDL.LU R39, [R1+0x5acc] ;  /* 0x005acc0001277983 */ /* 0x000ea80000300800 */
[----:B------:R-:W3:Y:S01]  /*bb490*/  LDL.LU R38, [R1+0x5ac8] ;  /* 0x005ac80001267983 */ /* 0x000ee20000300800 */
[----:B------:R-:W-:Y:S02]  /*bb4a0*/  IMAD.MOV.U32 R170, RZ, RZ, R35 ;  /* 0x000000ffffaa7224 */ /* 0x000fe400078e0023 */
[----:B------:R-:W-:Y:S01]  /*bb4b0*/  IMAD.MOV.U32 R171, RZ, RZ, R34 ;  /* 0x000000ffffab7224 */ /* 0x000fe200078e0022 */
[----:B------:R-:W4:Y:S04]  /*bb4c0*/  LDL.LU R35, [R1+0x5ac4] ;  /* 0x005ac40001237983 */ /* 0x000f280000300800 */
[----:B------:R-:W4:Y:S04]  /*bb4d0*/  LDL.LU R34, [R1+0x5ac0] ;  /* 0x005ac00001227983 */ /* 0x000f280000300800 */
[----:B------:R-:W4:Y:S04]  /*bb4e0*/  LDL.LU R180, [R1] ;  /* 0x0000000001b47983 */ /* 0x000f280000300800 */
        /* <DEDUP_REMOVED lines=71> */
[----:B------:R-:W-:Y:S07]  /*bb960*/  HMMA.1688.F32.TF32 R4, R236, R66, R136 ;  /* 0x00000042ec04723c */ /* 0x000fee0000081088 */
[----:B------:R-:W-:-:S02]  /*bb970*/  IMAD.MOV.U32 R136, RZ, RZ, R59 ;  /* 0x000000ffff887224 */ /* 0x000fc400078e003b */
[----:B------:R-:W-:Y:S02]  /*bb980*/  IMAD.MOV.U32 R137, RZ, RZ, R55 ;  /* 0x000000ffff897224 */ /* 0x000fe400078e0037 */
[----:B------:R-:W-:Y:S02]  /*bb990*/  IMAD.MOV.U32 R138, RZ, RZ, R46 ;  /* 0x000000ffff8a7224 */ /* 0x000fe400078e002e */
[----:B------:R-:W-:Y:S02]  /*bb9a0*/  IMAD.MOV.U32 R139, RZ, RZ, R47 ;  /* 0x000000ffff8b7224 */ /* 0x000fe400078e002f */
[----:B--2---:R-:W-:Y:S01]  /*bb9b0*/  IMAD.MOV.U32 R187, RZ, RZ, R39 ;  /* 0x000000ffffbb7224 */ /* 0x004fe200078e0027 */
[----:B---3--:R-:W-:Y:S01]  /*bb9c0*/  MOV R186, R38 ;  /* 0x0000002600ba7202 */ /* 0x008fe20000000f00 */
[----:B----4-:R-:W-:Y:S02]  /*bb9d0*/  IMAD.MOV.U32 R185, RZ, RZ, R35 ;  /* 0x000000ffffb97224 */ /* 0x010fe400078e0023 */
        /* <DEDUP_REMOVED lines=10> */
[----:B------:R-:W4:Y:S04]  /*bba80*/  LDL.LU R62, [R1+0x5a98] ;  /* 0x005a9800013e7983 */ /* 0x000f280000300800 */
[----:B------:R-:W4:Y:S04]  /*bba90*/  LDL.LU R63, [R1+0x5a94] ;  /* 0x005a9400013f7983 */ /* 0x000f280000300800 */
[----:B------:R-:W2:Y:S04]  /*bbaa0*/  LDL.LU R58, [R1+0x5a90] ;  /* 0x005a9000013a7983 */ /* 0x000ea80000300800 */
[----:B------:R-:W2:Y:S04]  /*bbab0*/  LDL.LU R59, [R1+0x5a8c] ;  /* 0x005a8c00013b7983 */ /* 0x000ea80000300800 */
[----:B------:R-:W3:Y:S04]  /*bbac0*/  LDL.LU R55, [R1+0x5a88] ;  /* 0x005a880001377983 */ /* 0x000ee80000300800 */
[----:B------:R-:W3:Y:S04]  /*bbad0*/  LDL.LU R46, [R1+0x5a84] ;  /* 0x005a8400012e7983 */ /* 0x000ee80000300800 */
[----:B------:R-:W3:Y:S01]  /*bbae0*/  LDL.LU R47, [R1+0x5a80] ;  /* 0x005a8000012f7983 */ /* 0x000ee20000300800 */
[----:B------:R-:W-:-:S02]  /*bbaf0*/  IMAD.MOV.U32 R64, RZ, RZ, R4 ;  /* 0x000000ffff407224 */ /* 0x000fc400078e0004 */
[----:B------:R-:W-:Y:S01]  /*bbb00*/  IMAD.MOV.U32 R49, RZ, RZ, R5 ;  /* 0x000000ffff317224 */ /* 0x000fe200078e0005 */
[----:B------:R-:W-:Y:S01]  /*bbb10*/  MOV R52, R6 ;  /* 0x0000000600347202 */ /* 0x000fe20000000f00 */
[----:B------:R-:W-:Y:S02]  /*bbb20*/  IMAD.MOV.U32 R53, RZ, RZ, R7 ;  /* 0x000000ffff357224 */ /* 0x000fe400078e0007 */
[C---:B----4-:R-:W-:Y:S06]  /*bbb30*/  HMMA.1688.F32.TF32 R4, R236.reuse, R62, R140 ;  /* 0x0000003eec04723c */ /* 0x050fec000008108c */
[C---:B--2---:R-:W-:Y:S06]  /*bbb40*/  HMMA.1688.F32.TF32 R140, R236.reuse, R58, R148 ;  /* 0x0000003aec8c723c */ /* 0x044fec0000081094 */
[----:B---3--:R-:W-:-:S12]  /*bbb50*/  HMMA.1688.F32.TF32 R148, R236, R54, R152 ;  /* 0x00000036ec94723c */ /* 0x008fd80000081098 */
[----:B------:R-:W-:Y:S02]  /*bbb60*/  IMAD.MOV.U32 R72, RZ, RZ, R4 ;  /* 0x000000ffff487224 */ /* 0x000fe400078e0004 */
[----:B------:R-:W-:Y:S01]  /*bbb70*/  IMAD.MOV.U32 R57, RZ, RZ, R5 ;  /* 0x000000ffff397224 */ /* 0x000fe200078e0005 */
[----:B------:R-:W-:Y:S01]  /*bbb80*/  MOV R60, R6 ;  /* 0x00000006003c7202 */ /* 0x000fe20000000f00 */
[----:B------:R-:W-:Y:S02]  /*bbb90*/  IMAD.MOV.U32 R61, RZ, RZ, R7 ;  /* 0x000000ffff3d7224 */ /* 0x000fe400078e0007 */
[C---:B------:R-:W-:Y:S01]  /*bbba0*/  HMMA.1688.F32.TF32 R4, R236.reuse, R50, R228 ;  /* 0x00000032ec04723c */ /* 0x040fe200000810e4 */
[----:B------:R-:W-:Y:S04]  /*bbbb0*/  STL.64 [R1+0x2c40], R140 ;  /* 0x002c408c01007387 */ /* 0x000fe80000100a00 */
[----:B------:R1:W-:Y:S04]  /*bbbc0*/  STL.64 [R1+0x2c48], R142 ;  /* 0x002c488e01007387 */ /* 0x0003e80000100a00 */
[----:B------:R-:W-:Y:S04]  /*bbbd0*/  STL.64 [R1+0x2c30], R148 ;  /* 0x002c309401007387 */ /* 0x000fe80000100a00 */
[----:B------:R2:W-:Y:S01]  /*bbbe0*/  STL.64 [R1+0x2c38], R150 ;  /* 0x002c389601007387 */ /* 0x0005e20000100a00 */
[C---:B-1----:R-:W-:Y:S06]  /*bbbf0*/  HMMA.1688.F32.TF32 R140, R236.reuse, R46, R224 ;  /* 0x0000002eec8c723c */ /* 0x042fec00000810e0 */
[C---:B--2---:R-:W-:Y:S03]  /*bbc00*/  HMMA.1688.F32.TF32 R148, R236.reuse, R42, R220 ;  /* 0x0000002aec94723c */ /* 0x044fe600000810dc */
[----:B------:R-:W-:Y:S04]  /*bbc10*/  STL.64 [R1+0x2c20], R4 ;  /* 0x002c200401007387 */ /* 0x000fe80000100a00 */
[----:B------:R1:W-:Y:S02]  /*bbc20*/  STL.64 [R1+0x2c28], R6 ;  /* 0x002c280601007387 */ /* 0x0003e40000100a00 */
[C---:B-1----:R-:W-:Y:S08]  /*bbc30*/  HMMA.1688.F32.TF32 R4, R236.reuse, R38, R216 ;  /* 0x00000026ec04723c */ /* 0x042ff000000810d8 */
[----:B------:R-:W-:Y:S04]  /*bbc40*/  STL.64 [R1+0x2c10], R140 ;  /* 0x002c108c01007387 */ /* 0x000fe80000100a00 */
[----:B------:R1:W-:Y:S04]  /*bbc50*/  STL.64 [R1+0x2c18], R142 ;  /* 0x002c188e01007387 */ /* 0x0003e80000100a00 */
[----:B------:R-:W-:Y:S04]  /*bbc60*/  STL.64 [R1+0x2c00], R148 ;  /* 0x002c009401007387 */ /* 0x000fe80000100a00 */
[----:B------:R2:W-:Y:S01]  /*bbc70*/  STL.64 [R1+0x2c08], R150 ;  /* 0x002c089601007387 */ /* 0x0005e20000100a00 */
[----:B-1----:R-:W-:Y:S06]  /*bbc80*/  HMMA.1688.F32.TF32 R140, R236, R34, R212 ;  /* 0x00000022ec8c723c */ /* 0x002fec00000810d4 */
[C---:B--2---:R-:W-:Y:S01]  /*bbc90*/  HMMA.1688.F32.TF32 R148, R232.reuse, R30, R208 ;  /* 0x0000001ee894723c */ /* 0x044fe200000810d0 */
[----:B------:R-:W-:Y:S01]  /*bbca0*/  LOP3.LUT R9, R0, 0x20, RZ, 0x3c, !PT ;  /* 0x0000002000097812 */ /* 0x000fe200078e3cff */
[----:B------:R-:W-:Y:S04]  /*bbcb0*/  LDS R236, [R0+UR7+0x4a080] ;  /* 0x04a0800700ec7984 */ /* 0x000fe80008000800 */
[----:B------:R-:W-:Y:S04]  /*bbcc0*/  LDS R238, [R0+UR7+0x4b080] ;  /* 0x04b0800700ee7984 */ /* 0x000fe80008000800 */
[----:B------:R-:W-:Y:S04]  /*bbcd0*/  LDS R237, [R9+UR7+0x4a080] ;  /* 0x04a0800709ed7984 */ /* 0x000fe80008000800 */
[----:B------:R-:W1:Y:S04]  /*bbce0*/  LDS R239, [R9+UR7+0x4b080] ;  /* 0x04b0800709ef7984 */ /* 0x000e680008000800 */
        /* <DEDUP_REMOVED lines=24> */
[----:B------:R-:W-:Y:S01]  /*bbe70*/  STL.64 [R1+0x2b78], R150 ;  /* 0x002b789601007387 */ /* 0x000fe20000100a00 */
[C---:B--2---:R-:W-:Y:S03]  /*bbe80*/  HMMA.1688.F32.TF32 R140, R232.reuse, R118, R248 ;  /* 0x00000076e88c723c */ /* 0x044fe600000810f8 */
[----:B------:R-:W-:Y:S04]  /*bbe90*/  STL.64 [R1+0x2b60], R4 ;  /* 0x002b600401007387 */ /* 0x000fe80000100a00 */
[----:B------:R2:W-:Y:S02]  /*bbea0*/  STL.64 [R1+0x2b68], R6 ;  /* 0x002b680601007387 */ /* 0x0005e40000100a00 */
[----:B--2---:R-:W-:-:S14]  /*bbeb0*/  HMMA.1688.F32.TF32 R4, R232, R114, R244 ;  /* 0x00000072e804723c */ /* 0x004fdc00000810f4 */
[----:B------:R-:W-:Y:S04]  /*bbec0*/  STL.64 [R1+0x2b50], R140 ;  /* 0x002b508c01007387 */ /* 0x000fe80000100a00 */
[----:B------:R-:W-:Y:S05]  /*bbed0*/  STL.64 [R1+0x2b58], R142 ;  /* 0x002b588e01007387 */ /* 0x000fea0000100a00 */
        /* <DEDUP_REMOVED lines=125> */
[C---:B------:R-:W-:Y:S06]  /*bc6b0*/  HMMA.1688.F32.TF32 R140, R232.reuse, R10, R140 ;  /* 0x0000000ae88c723c */ /* 0x040fec000008108c */
[C---:B------:R-:W-:Y:S06]  /*bc6c0*/  HMMA.1688.F32.TF32 R148, R232.reuse, R86, R148 ;  /* 0x00000056e894723c */ /* 0x040fec0000081094 */
[C---:B------:R-:W-:Y:S06]  /*bc6d0*/  HMMA.1688.F32.TF32 R152, R232.reuse, R82, R152 ;  /* 0x00000052e898723c */ /* 0x040fec0000081098 */
[C---:B------:R-:W-:Y:S06]  /*bc6e0*/  HMMA.1688.F32.TF32 R228, R232.reuse, R78, R228 ;  /* 0x0000004ee8e4723c */ /* 0x040fec00000810e4 */
[C---:B------:R-:W-:Y:S06]  /*bc6f0*/  HMMA.1688.F32.TF32 R224, R232.reuse, R74, R224 ;  /* 0x0000004ae8e0723c */ /* 0x040fec00000810e0 */
[C---:B------:R-:W-:Y:S01]  /*bc700*/  HMMA.1688.F32.TF32 R220, R232.reuse, R70, R220 ;  /* 0x00000046e8dc723c */ /* 0x040fe200000810dc */
[----:B------:R-:W-:Y:S04]  /*bc710*/  STL.64 [R1+0x2af0], R164 ;  /* 0x002af0a401007387 */ /* 0x000fe80000100a00 */
[----:B------:R1:W-:Y:S01]  /*bc720*/  STL.64 [R1+0x2af8], R166 ;  /* 0x002af8a601007387 */ /* 0x0003e20000100a00 */
[C---:B------:R-:W-:Y:S03]  /*bc730*/  HMMA.1688.F32.TF32 R216, R232.reuse, R66, R216 ;  /* 0x00000042e8d8723c */ /* 0x040fe600000810d8 */
[----:B-1----:R-:W2:Y:S04]  /*bc740*/  LDL.LU.64 R166, [R1+0x5a78] ;  /* 0x005a780001a67983 */ /* 0x002ea80000300a00 */
[----:B------:R-:W3:Y:S04]  /*bc750*/  LDL.LU.64 R164, [R1+0x5a70] ;  /* 0x005a700001a47983 */ /* 0x000ee80000300a00 */
[----:B------:R-:W-:Y:S04]  /*bc760*/  STL.64 [R1+0x2ae0], R160 ;  /* 0x002ae0a001007387 */ /* 0x000fe80000100a00 */
[----:B------:R1:W-:Y:S01]  /*bc770*/  STL.64 [R1+0x2ae8], R162 ;  /* 0x002ae8a201007387 */ /* 0x0003e20000100a00 */
[C---:B------:R-:W-:Y:S03]  /*bc780*/  HMMA.1688.F32.TF32 R212, R232.reuse, R62, R212 ;  /* 0x0000003ee8d4723c */ /* 0x040fe600000810d4 */
        /* <DEDUP_REMOVED lines=38> */
[----:B------:R-:W-:Y:S03]  /*bc9f0*/  HMMA.1688.F32.TF32 R232, R232, R34, R184 ;  /* 0x00000022e8e8723c */ /* 0x000fe600000810b8 */
        /* <DEDUP_REMOVED lines=37> */
[----:B------:R-:W-:Y:S04]  /*bcc50*/  STL.64 [R1+0xb90], R232 ;  /* 0x000b90e801007387 */ /* 0x000fe80000100a00 */
[----:B------:R-:W-:Y:S04]  /*bcc60*/  STL.64 [R1+0xb98], R234 ;  /* 0x000b98ea01007387 */ /* 0x000fe80000100a00 */
        /* <DEDUP_REMOVED lines=20> */
[C---:B------:R-:W-:Y:S06]  /*bcdb0*/  HMMA.1688.F32.TF32 R244, R236.reuse, R130, R244 ;  /* 0x00000082ecf4723c */ /* 0x040fec00000810f4 */
[C---:B------:R-:W-:Y:S06]  /*bcdc0*/  HMMA.1688.F32.TF32 R248, R236.reuse, R126, R248 ;  /* 0x0000007eecf8723c */ /* 0x040fec00000810f8 */
[C---:B------:R-:W-:Y:S11]  /*bcdd0*/  HMMA.1688.F32.TF32 R240, R236.reuse, R122, R240 ;  /* 0x0000007aecf0723c */ /* 0x040ff600000810f0 */
[----:B------:R-:W-:Y:S04]  /*bcde0*/  STL.64 [R1+0xae0], R244 ;  /* 0x000ae0f401007387 */ /* 0x000fe80000100a00 */
[----:B------:R1:W-:Y:S02]  /*bcdf0*/  STL.64 [R1+0xae8], R246 ;  /* 0x000ae8f601007387 */ /* 0x0003e40000100a00 */
[----:B-1----:R-:W-:Y:S02]  /*bce00*/  HMMA.1688.F32.TF32 R244, R236, R118, R4 ;  /* 0x00000076ecf4723c */ /* 0x002fe40000081004 */
[----:B------:R-:W-:Y:S04]  /*bce10*/  STL.64 [R1+0xac0], R248 ;  /* 0x000ac0f801007387 */ /* 0x000fe80000100a00 */
[----:B------:R-:W-:Y:S04]  /*bce20*/  STL.64 [R1+0xac8], R250 ;  /* 0x000ac8fa01007387 */ /* 0x000fe80000100a00 */
[----:B------:R3:W-:Y:S04]  /*bce30*/  STL.64 [R1+0xaa0], R240 ;  /* 0x000aa0f001007387 */ /* 0x0007e80000100a00 */
[----:B------:R2:W-:Y:S01]  /*bce40*/  STL.64 [R1+0xaa8], R242 ;  /* 0x000aa8f201007387 */ /* 0x0005e20000100a00 */
[----:B---3--:R-:W-:-:S02]  /*bce50*/  IMAD.MOV.U32 R240, RZ, RZ, R164 ;  /* 0x000000fffff07224 */ /* 0x008fc400078e00a4 */
[----:B------:R-:W-:Y:S02]  /*bce60*/  IMAD.MOV.U32 R241, RZ, RZ, R165 ;  /* 0x000000fffff17224 */ /* 0x000fe400078e00a5 */
[----:B--2---:R-:W-:-:S04]  /*bce70*/  IMAD.MOV.U32 R242, RZ, RZ, R166 ;  /* 0x000000fffff27224 */ /* 0x004fc800078e00a6 */
[----:B------:R1:W-:Y:S04]  /*bce80*/  STL.64 [R1+0xa80], R244 ;  /* 0x000a80f401007387 */ /* 0x0003e80000100a00 */
[----:B------:R2:W-:Y:S04]  /*bce90*/  STL.64 [R1+0xa88], R246 ;  /* 0x000a88f601007387 */ /* 0x0005e80000100a00 */
[----:B------:R-:W3:Y:S01]  /*bcea0*/  LDL.LU R164, [R1+0x590c] ;  /* 0x00590c0001a47983 */ /* 0x000ee20000300800 */
[----:B------:R-:W-:Y:S02]  /*bceb0*/  IMAD.MOV.U32 R243, RZ, RZ, R167 ;  /* 0x000000fffff37224 */ /* 0x000fe400078e00a7 */
[----:B----4-:R-:W-:-:S02]  /*bcec0*/  IMAD.MOV.U32 R248, RZ, RZ, R160 ;  /* 0x000000fffff87224 */ /* 0x010fc400078e00a0 */
[----:B------:R-:W-:Y:S01]  /*bced0*/  IMAD.MOV.U32 R249, RZ, RZ, R161 ;  /* 0x000000fffff97224 */ /* 0x000fe200078e00a1 */
[----:B------:R-:W-:Y:S01]  /*bcee0*/  MOV R250, R162 ;  /* 0x000000a200fa7202 */ /* 0x000fe20000000f00 */
[----:B------:R-:W-:Y:S02]  /*bcef0*/  IMAD.MOV.U32 R251, RZ, RZ, R163 ;  /* 0x000000fffffb7224 */ /* 0x000fe400078e00a3 */
[----:B-1----:R-:W-:Y:S02]  /*bcf00*/  IMAD.MOV.U32 R244, RZ, RZ, R156 ;  /* 0x000000fffff47224 */ /* 0x002fe400078e009c */
[----:B------:R-:W-:Y:S02]  /*bcf10*/  IMAD.MOV.U32 R245, RZ, RZ, R157 ;  /* 0x000000fffff57224 */ /* 0x000fe400078e009d */
[----:B--2---:R-:W-:Y:S02]  /*bcf20*/  IMAD.MOV.U32 R246, RZ, RZ, R158 ;  /* 0x000000fffff67224 */ /* 0x004fe400078e009e */
[----:B------:R-:W-:Y:S01]  /*bcf30*/  IMAD.MOV.U32 R247, RZ, RZ, R140 ;  /* 0x000000fffff77224 */ /* 0x000fe200078e008c */
[----:B------:R-:W-:Y:S07]  /*bcf40*/  HMMA.1688.F32.TF32 R4, R236, R114, R136 ;  /* 0x00000072ec04723c */ /* 0x000fee0000081088 */
[----:B------:R-:W-:-:S02]  /*bcf50*/  IMAD.MOV.U32 R136, RZ, RZ, R141 ;  /* 0x000000ffff887224 */ /* 0x000fc400078e008d */
[----:B------:R-:W-:Y:S01]  /*bcf60*/  IMAD.MOV.U32 R137, RZ, RZ, R142 ;  /* 0x000000ffff897224 */ /* 0x000fe200078e008e */
[----:B------:R-:W-:-:S13]  /*bcf70*/  MOV R138, R143 ;  /* 0x0000008f008a7202 */ /* 0x000fda0000000f00 */
[----:B------:R1:W-:Y:S04]  /*bcf80*/  STL.64 [R1+0xa60], R4 ;  /* 0x000a600401007387 */ /* 0x0003e80000100a00 */
[----:B------:R2:W-:Y:S04]  /*bcf90*/  STL.64 [R1+0xa68], R6 ;  /* 0x000a680601007387 */ /* 0x0005e80000100a00 */
        /* <DEDUP_REMOVED lines=10> */
[----:B------:R-:W4:Y:S04]  /*bd040*/  LDL.LU R140, [R1+0x58e0] ;  /* 0x0058e000018c7983 */ /* 0x000f280000300800 */
[----:B------:R-:W4:Y:S04]  /*bd050*/  LDL.LU R141, [R1+0x58dc] ;  /* 0x0058dc00018d7983 */ /* 0x000f280000300800 */
[----:B------:R-:W4:Y:S04]  /*bd060*/  LDL.LU R142, [R1+0x58d8] ;  /* 0x0058d800018e7983 */ /* 0x000f280000300800 */
[----:B------:R-:W4:Y:S01]  /*bd070*/  LDL.LU R143, [R1+0x58d4] ;  /* 0x0058d400018f7983 */ /* 0x000f220000300800 */
[----:B------:R-:W-:-:S02]  /*bd080*/  IMAD.MOV.U32 R139, RZ, RZ, R159 ;  /* 0x000000ffff8b7224 */ /* 0x000fc400078e009f */
[----:B-1----:R-:W-:Y:S01]  /*bd090*/  IMAD.MOV.U32 R4, RZ, RZ, R144 ;  /* 0x000000ffff047224 */ /* 0x002fe200078e0090 */
[----:B------:R-:W3:Y:S04]  /*bd0a0*/  LDL.LU R159, [R1+0x58d0] ;  /* 0x0058d000019f7983 */ /* 0x000ee80000300800 */
[----:B------:R-:W3:Y:S01]  /*bd0b0*/  LDL.LU R144, [R1+0x58cc] ;  /* 0x0058cc0001907983 */ /* 0x000ee20000300800 */
[----:B------:R-:W-:Y:S02]  /*bd0c0*/  IMAD.MOV.U32 R5, RZ, RZ, R145 ;  /* 0x000000ffff057224 */ /* 0x000fe400078e0091 */
[----:B--2---:R-:W-:Y:S01]  /*bd0d0*/  IMAD.MOV.U32 R6, RZ, RZ, R146 ;  /* 0x000000ffff067224 */ /* 0x004fe200078e0092 */
[----:B------:R-:W3:Y:S04]  /*bd0e0*/  LDL.LU R145, [R1+0x58c8] ;  /* 0x0058c80001917983 */ /* 0x000ee80000300800 */
[----:B------:R-:W3:Y:S01]  /*bd0f0*/  LDL.LU R146, [R1+0x58c4] ;  /* 0x0058c40001927983 */ /* 0x000ee20000300800 */
[----:B------:R-:W-:-:S03]  /*bd100*/  IMAD.MOV.U32 R7, RZ, RZ, R147 ;  /* 0x000000ffff077224 */ /* 0x000fc600078e0093 */
[----:B------:R-:W3:Y:S01]  /*bd110*/  LDL.LU R147, [R1+0x58c0] ;  /* 0x0058c00001937983 */ /* 0x000ee20000300800 */
[----:B----4-:R-:W-:-:S15]  /*bd120*/  HMMA.1688.F32.TF32 R140, R236, R110, R140 ;  /* 0x0000006eec8c723c */ /* 0x010fde000008108c */
[----:B------:R-:W-:-:S08]  /*bd130*/  NOP ;  /* 0x0000000000007918 */ /* 0x000fd00000000000 */
[----:B------:R1:W-:Y:S04]  /*bd140*/  STL.64 [R1+0xa40], R140 ;  /* 0x000a408c01007387 */ /* 0x0003e80000100a00 */
[----:B------:R2:W-:Y:S01]  /*bd150*/  STL.64 [R1+0xa48], R142 ;  /* 0x000a488e01007387 */ /* 0x0005e20000100a00 */
[----:B-1----:R-:W-:Y:S02]  /*bd160*/  IMAD.MOV.U32 R140, RZ, RZ, R148 ;  /* 0x000000ffff8c7224 */ /* 0x002fe400078e0094 */
[----:B------:R-:W-:Y:S01]  /*bd170*/  IMAD.MOV.U32 R141, RZ, RZ, R149 ;  /* 0x000000ffff8d7224 */ /* 0x000fe200078e0095 */
[----:B------:R-:W4:Y:S04]  /*bd180*/  LDL.LU R148, [R1+0x58bc] ;  /* 0x0058bc0001947983 */ /* 0x000f280000300800 */
[----:B------:R-:W4:Y:S01]  /*bd190*/  LDL.LU R149, [R1+0x58b8] ;  /* 0x0058b80001957983 */ /* 0x000f220000300800 */
[----:B--2---:R-:W-:Y:S01]  /*bd1a0*/  MOV R142, R150 ;  /* 0x00000096008e7202 */ /* 0x004fe20000000f00 */
[----:B------:R-:W-:-:S02]  /*bd1b0*/  IMAD.MOV.U32 R143, RZ, RZ, R151 ;  /* 0x000000ffff8f7224 */ /* 0x000fc400078e0097 */
[----:B------:R-:W4:Y:S04]  /*bd1c0*/  LDL.LU R150, [R1+0x58b4] ;  /* 0x0058b40001967983 */ /* 0x000f280000300800 */
[----:B------:R-:W4:Y:S01]  /*bd1d0*/  LDL.LU R151, [R1+0x58b0] ;  /* 0x0058b00001977983 */ /* 0x000f220000300800 */
[----:B---3--:R-:W-:-:S15]  /*bd1e0*/  HMMA.1688.F32.TF32 R144, R236, R106, R144 ;  /* 0x0000006aec90723c */ /* 0x008fde0000081090 */
[----:B------:R-:W-:-:S08]  /*bd1f0*/  NOP ;  /* 0x0000000000007918 */ /* 0x000fd00000000000 */
[----:B------:R1:W-:Y:S04]  /*bd200*/  STL.64 [R1+0xa20], R144 ;  /* 0x000a209001007387 */ /* 0x0003e80000100a00 */
[----:B------:R2:W-:Y:S01]  /*bd210*/  STL.64 [R1+0xa28], R146 ;  /* 0x000a289201007387 */ /* 0x0005e20000100a00 */
[----:B-1----:R-:W-:Y:S02]  /*bd220*/  IMAD.MOV.U32 R144, RZ, RZ, R152 ;  /* 0x000000ffff907224 */ /* 0x002fe400078e0098 */
[----:B------:R-:W-:Y:S01]  /*bd230*/  IMAD.MOV.U32 R145, RZ, RZ, R153 ;  /* 0x000000ffff917224 */ /* 0x000fe200078e0099 */
[----:B------:R-:W3:Y:S04]  /*bd240*/  LDL.LU R152, [R1+0x58ac] ;  /* 0x0058ac0001987983 */ /* 0x000ee80000300800 */
[----:B------:R-:W3:Y:S01]  /*bd250*/  LDL.LU R153, [R1+0x58a8] ;  /* 0x0058a80001997983 */ /* 0x000ee20000300800 */
[----:B--2---:R-:W-:-:S02]  /*bd260*/  IMAD.MOV.U32 R146, RZ, RZ, R154 ;  /* 0x000000ffff927224 */ /* 0x004fc400078e009a */
[----:B------:R-:W-:Y:S01]  /*bd270*/  IMAD.MOV.U32 R147, RZ, RZ, R155 ;  /* 0x000000ffff937224 */ /* 0x000fe200078e009b */
[----:B------:R-:W3:Y:S04]  /*bd280*/  LDL.LU R154, [R1+0x58a4] ;  /* 0x0058a400019a7983 */ /* 0x000ee80000300800 */
[----:B------:R-:W3:Y:S01]  /*bd290*/  LDL.LU R155, [R1+0x58a0] ;  /* 0x0058a000019b7983 */ /* 0x000ee20000300800 */
[C---:B------:R-:W-:Y:S06]  /*bd2a0*/  HMMA.1688.F32.TF32 R160, R236.reuse, R14, R160 ;  /* 0x0000000eeca0723c */ /* 0x040fec00000810a0 */
[----:B----4-:R-:W-:-:S15]  /*bd2b0*/  HMMA.1688.F32.TF32 R148, R236, R102, R148 ;  /* 0x00000066ec94723c */ /* 0x010fde0000081094 */
[----:B------:R-:W-:-:S08]  /*bd2c0*/  NOP ;  /* 0x0000000000007918 */ /* 0x000fd00000000000 */
[----:B------:R1:W-:Y:S04]  /*bd2d0*/  STL.64 [R1+0xa00], R148 ;  /* 0x000a009401007387 */ /* 0x0003e80000100a00 */
[----:B------:R2:W-:Y:S04]  /*bd2e0*/  STL.64 [R1+0xa08], R150 ;  /* 0x000a089601007387 */ /* 0x0005e80000100a00 */
[----:B-1----:R-:W4:Y:S04]  /*bd2f0*/  LDL.LU R148, [R1+0x1070] ;  /* 0x0010700001947983 */ /* 0x002f280000300800 */
[----:B------:R-:W4:Y:S04]  /*bd300*/  LDL.LU R149, [R1+0x1074] ;  /* 0x0010740001957983 */ /* 0x000f280000300800 */
[----:B--2---:R-:W4:Y:S04]  /*bd310*/  LDL.LU R150, [R1+0x1078] ;  /* 0x0010780001967983 */ /* 0x004f280000300800 */
[----:B------:R-:W4:Y:S01]  /*bd320*/  LDL.LU R151, [R1+0x107c] ;  /* 0x00107c0001977983 */ /* 0x000f220000300800 */
[----:B---3--:R-:W-:-:S15]  /*bd330*/  HMMA.1688.F32.TF32 R152, R236, R98, R152 ;  /* 0x00000062ec98723c */ /* 0x008fde0000081098 */
        /* <DEDUP_REMOVED lines=28> */
[----:B------:R1:W-:Y:S04]  /*bd500*/  STL.64 [R1+0x6b8], R162 ;  /* 0x0006b8a201007387 */ /* 0x0003e80000100a00 */
[----:B------:R-:W-:Y:S04]  /*bd510*/  STL.64 [R1+0x6a0], R156 ;  /* 0x0006a09c01007387 */ /* 0x000fe80000100a00 */
[----:B------:R2:W-:Y:S01]  /*bd520*/  STL.64 [R1+0x6a8], R158 ;  /* 0x0006a89e01007387 */ /* 0x0005e20000100a00 */
[----:B------:R-:W-:-:S02]  /*bd530*/  LOP3.LUT R234, R0, 0x40, RZ, 0x3c, !PT ;  /* 0x0000004000ea7812 */ /* 0x000fc400078e3cff */
[----:B------:R-:W-:-:S03]  /*bd540*/  LOP3.LUT R235, R0, 0x60, RZ, 0x3c, !PT ;  /* 0x0000006000eb7812 */ /* 0x000fc600078e3cff */
[----:B------:R-:W-:Y:S04]  /*bd550*/  LDS R232, [R234+UR7+0x4a080] ;  /* 0x04a08007eae87984 */ /* 0x000fe80008000800 */
[----:B------:R-:W-:Y:S04]  /*bd560*/  LDS R233, [R235+UR7+0x4a080] ;  /* 0x04a08007ebe97984 */ /* 0x000fe80008000800 */
[----:B------:R-:W-:Y:S04]  /*bd570*/  LDS R234, [R234+UR7+0x4b080] ;  /* 0x04b08007eaea7984 */ /* 0x000fe80008000800 */
[----:B------:R-:W3:Y:S01]  /*bd580*/  LDS R235, [R235+UR7+0x4b080] ;  /* 0x04b08007ebeb7984 */ /* 0x000ee20008000800 */
        /* <DEDUP_REMOVED lines=18> */
[----:B---3--:R-:W-:Y:S06]  /*bd6b0*/  HMMA.1688.F32.TF32 R144, R232, R22, R144 ;  /* 0x00000016e890723c */ /* 0x008fec0000081090 */
[C---:B-1----:R-:W-:Y:S06]  /*bd6c0*/  HMMA.1688.F32.TF32 R160, R236.reuse, R38, R220 ;  /* 0x00000026eca0723c */ /* 0x042fec00000810dc */
[----:B--2---:R-:W-:Y:S01]  /*bd6d0*/  HMMA.1688.F32.TF32 R156, R236, R34, R224 ;  /* 0x00000022ec9c723c */ /* 0x004fe200000810e0 */
[----:B------:R-:W-:Y:S04]  /*bd6e0*/  STL.64 [R1+0x5e0], R152 ;  /* 0x0005e09801007387 */ /* 0x000fe80000100a00 */
[----:B------:R1:W-:Y:S01]  /*bd6f0*/  STL.64 [R1+0x5e8], R154 ;  /* 0x0005e89a01007387 */ /* 0x0003e20000100a00 */
[C---:B------:R-:W-:Y:S06]  /*bd700*/  HMMA.1688.F32.TF32 R140, R232.reuse, R18, R140 ;  /* 0x00000012e88c723c */ /* 0x040fec000008108c */
[C---:B------:R-:W-:Y:S06]  /*bd710*/  HMMA.1688.F32.TF32 R136, R232.reuse, R134, R136 ;  /* 0x00000086e888723c */ /* 0x040fec0000081088 */
[C---:B-1----:R-:W-:Y:S01]  /*bd720*/  HMMA.1688.F32.TF32 R152, R232.reuse, R30, R228 ;  /* 0x0000001ee898723c */ /* 0x042fe200000810e4 */
[----:B------:R-:W-:Y:S04]  /*bd730*/  STL.64 [R1+0x5c0], R160 ;  /* 0x0005c0a001007387 */ /* 0x000fe80000100a00 */
[----:B------:R-:W-:Y:S04]  /*bd740*/  STL.64 [R1+0x5c8], R162 ;  /* 0x0005c8a201007387 */ /* 0x000fe80000100a00 */
[----:B------:R-:W-:Y:S04]  /*bd750*/  STL.64 [R1+0x590], R156 ;  /* 0x0005909c01007387 */ /* 0x000fe80000100a00 */
[----:B------:R-:W-:Y:S01]  /*bd760*/  STL.64 [R1+0x598], R158 ;  /* 0x0005989e01007387 */ /* 0x000fe20000100a00 */
[C---:B----4-:R-:W-:Y:S09]  /*bd770*/  HMMA.1688.F32.TF32 R148, R232.reuse, R26, R148 ;  /* 0x0000001ae894723c */ /* 0x050ff20000081094 */
[----:B------:R-:W-:Y:S04]  /*bd780*/  STL.64 [R1+0x70], R152 ;  /* 0x0000709801007387 */ /* 0x000fe80000100a00 */
[----:B------:R-:W-:Y:S10]  /*bd790*/  STL.64 [R1+0x78], R154 ;  /* 0x0000789a01007387 */ /* 0x000ff40000100a00 */
        /* <DEDUP_REMOVED lines=12> */
[----:B------:R-:W-:Y:S04]  /*bd860*/  STL.64 [R1+0x28], R146 ;  /* 0x0000289201007387 */ /* 0x000fe80000100a00 */
[----:B------:R1:W-:Y:S04]  /*bd870*/  STL.64 [R1+0x10], R140 ;  /* 0x0000108c01007387 */ /* 0x0003e80000100a00 */
[----:B------:R2:W-:Y:S04]  /*bd880*/  STL.64 [R1+0x18], R142 ;  /* 0x0000188e01007387 */ /* 0x0005e80000100a00 */
[----:B------:R-:W3:Y:S04]  /*bd890*/  LDL.LU R240, [R1+0x14a0] ;  /* 0x0014a00001f07983 */ /* 0x000ee80000300800 */
[----:B------:R-:W-:Y:S04]  /*bd8a0*/  STL.64 [R1], R136 ;  /* 0x0000008801007387 */ /* 0x000fe80000100a00 */
[----:B------:R-:W-:Y:S04]  /*bd8b0*/  STL.64 [R1+0x8], R138 ;  /* 0x0000088a01007387 */ /* 0x000fe80000100a00 */
[----:B------:R-:W3:Y:S04]  /*bd8c0*/  LDL.LU R241, [R1+0x14a4] ;  /* 0x0014a40001f17983 */ /* 0x000ee80000300800 */
[----:B------:R-:W3:Y:S04]  /*bd8d0*/  LDL.LU R242, [R1+0x14a8] ;  /* 0x0014a80001f27983 */ /* 0x000ee80000300800 */
[----:B------:R-:W3:Y:S01]  /*bd8e0*/  LDL.LU R243, [R1+0x14ac] ;  /* 0x0014ac0001f37983 */ /* 0x000ee20000300800 */
[C---:B------:R-:W-:Y:S03]  /*bd8f0*/  HMMA.1688.F32.TF32 R248, R232.reuse, R118, R4 ;  /* 0x00000076e8f8723c */ /* 0x040fe60000081004 */
[----:B------:R-:W-:Y:S04]  /*bd900*/  LDS R136, [R0+UR7+0x4a100] ;  /* 0x04a1000700887984 */ /* 0x000fe80008000800 */
[----:B-1----:R-:W4:Y:S04]  /*bd910*/  LDL.LU R140, [R1+0x1480] ;  /* 0x00148000018c7983 */ /* 0x002f280000300800 */
[----:B------:R-:W4:Y:S04]  /*bd920*/  LDL.LU R141, [R1+0x1484] ;  /* 0x00148400018d7983 */ /* 0x000f280000300800 */
[----:B--2---:R-:W4:Y:S04]  /*bd930*/  LDL.LU R142, [R1+0x1488] ;  /* 0x00148800018e7983 */ /* 0x004f280000300800 */
        /* <DEDUP_REMOVED lines=62> */
[----:B------:R-:W-:Y:S04]  /*bdd20*/  STL.64 [R1+0x5770], R248 ;  /* 0x005770f801007387 */ /* 0x000fe80000100a00 */
[----:B------:R-:W-:Y:S04]  /*bdd30*/  LDS R138, [R0+UR7+0x4b100] ;  /* 0x04b10007008a7984 */ /* 0x000fe80008000800 */
[----:B------:R-:W-:Y:S04]  /*bdd40*/  LDS R137, [R9+UR7+0x4a100] ;  /* 0x04a1000709897984 */ /* 0x000fe80008000800 */
[----:B------:R-:W1:Y:S01]  /*bdd50*/  LDS R139, [R9+UR7+0x4b100] ;  /* 0x04b10007098b7984 */ /* 0x000e620008000800 */
[C---:B---3--:R-:W-:Y:S06]  /*bdd60*/  HMMA.1688.F32.TF32 R244, R232.reuse, R114, R244 ;  /* 0x00000072e8f4723c */ /* 0x048fec00000810f4 */
[C---:B----4-:R-:W-:Y:S06]  /*bdd70*/  HMMA.1688.F32.TF32 R192, R232.reuse, R110, R192 ;  /* 0x0000006ee8c0723c */ /* 0x050fec00000810c0 */
[C---:B--2---:R-:W-:Y:S06]  /*bdd80*/  HMMA.1688.F32.TF32 R188, R232.reuse, R106, R188 ;  /* 0x0000006ae8bc723c */ /* 0x044fec00000810bc */
        /* <DEDUP_REMOVED lines=13> */
[----:B------:R2:W-:Y:S02]  /*bde60*/  STL.64 [R1+0x5880], R96 ;  /* 0x0058806001007387 */ /* 0x0005e40000100a00 */
[C---:B--2---:R-:W-:Y:S07]  /*bde70*/  HMMA.1688.F32.TF32 R96, R232.reuse, R94, R176 ;  /* 0x0000005ee860723c */ /* 0x044fee00000810b0 */
[----:B------:R-:W-:Y:S04]  /*bde80*/  STL.64 [R1+0x550], R100 ;  /* 0x0005506401007387 */ /* 0x000fe80000100a00 */
[----:B------:R-:W-:Y:S04]  /*bde90*/  STL.64 [R1+0x558], R102 ;  /* 0x0005586601007387 */ /* 0x000fe80000100a00 */
[----:B------:R-:W-:Y:S04]  /*bdea0*/  STL.64 [R1+0x5878], R94 ;  /* 0x0058785e01007387 */ /* 0x000fe80000100a00 */
[----:B------:R2:W-:Y:S02]  /*bdeb0*/  STL.64 [R1+0x5870], R92 ;  /* 0x0058705c01007387 */ /* 0x0005e40000100a00 */
[C---:B--2---:R-:W-:Y:S02]  /*bdec0*/  HMMA.1688.F32.TF32 R92, R232.reuse, R14, R172 ;  /* 0x0000000ee85c723c */ /* 0x044fe400000810ac */
[----:B------:R-:W-:Y:S04]  /*bded0*/  STL.64 [R1+0x540], R96 ;  /* 0x0005406001007387 */ /* 0x000fe80000100a00 */
[C---:B------:R-:W-:Y:S01]  /*bdee0*/  HMMA.1688.F32.TF32 R100, R232.reuse, R10, R168 ;  /* 0x0000000ae864723c */ /* 0x040fe200000810a8 */
[----:B------:R2:W-:Y:S05]  /*bdef0*/  STL.64 [R1+0x548], R98 ;  /* 0x0005486201007387 */ /* 0x0005ea0000100a00 */
[C---:B--2---:R-:W-:Y:S11]  /*bdf00*/  HMMA.1688.F32.TF32 R96, R232.reuse, R90, R164 ;  /* 0x0000005ae860723c */ /* 0x044ff600000810a4 */
        /* <DEDUP_REMOVED lines=16> */
[C---:B------:R-:W-:Y:S06]  /*be010*/  HMMA.1688.F32.TF32 R4, R232.reuse, R58, R4 ;  /* 0x0000003ae804723c */ /* 0x040fec0000081004 */
        /* <DEDUP_REMOVED lines=80> */
[----:B------:R-:W3:Y:S01]  /*be520*/  LDL.LU R7, [R1+0x16ec] ;  /* 0x0016ec0001077983 */ /* 0x000ee20000300800 */
[C---:B--2---:R-:W-:Y:S06]  /*be530*/  HMMA.1688.F32.TF32 R92, R232.reuse, R50, R192 ;  /* 0x00000032e85c723c */ /* 0x044fec00000810c0 */
[C---:B------:R-:W-:Y:S06]  /*be540*/  HMMA.1688.F32.TF32 R96, R232.reuse, R54, R196 ;  /* 0x00000036e860723c */ /* 0x040fec00000810c4 */
[C---:B------:R-:W-:Y:S06]  /*be550*/  HMMA.1688.F32.TF32 R240, R232.reuse, R34, R240 ;  /* 0x00000022e8f0723c */ /* 0x040fec00000810f0 */
[C---:B------:R-:W-:Y:S11]  /*be560*/  HMMA.1688.F32.TF32 R100, R232.reuse, R46, R188 ;  /* 0x0000002ee864723c */ /* 0x040ff600000810bc */
[----:B------:R-:W-:Y:S04]  /*be570*/  STL.64 [R1+0x480], R96 ;  /* 0x0004806001007387 */ /* 0x000fe80000100a00 */
[----:B------:R2:W-:Y:S04]  /*be580*/  STL.64 [R1+0x488], R98 ;  /* 0x0004886201007387 */ /* 0x0005e80000100a00 */
[----:B------:R-:W-:Y:S04]  /*be590*/  STL.64 [R1+0x470], R92 ;  /* 0x0004705c01007387 */ /* 0x000fe80000100a00 */
[----:B------:R4:W-:Y:S01]  /*be5a0*/  STL.64 [R1+0x478], R94 ;  /* 0x0004785e01007387 */ /* 0x0009e20000100a00 */
[C---:B--2---:R-:W-:Y:S06]  /*be5b0*/  HMMA.1688.F32.TF32 R96, R232.reuse, R42, R184 ;  /* 0x0000002ae860723c */ /* 0x044fec00000810b8 */
[----:B----4-:R-:W-:Y:S01]  /*be5c0*/  HMMA.1688.F32.TF32 R92, R232, R38, R180 ;  /* 0x00000026e85c723c */ /* 0x010fe200000810b4 */
[----:B------:R-:W-:Y:S04]  /*be5d0*/  STL.64 [R1+0x460], R100 ;  /* 0x0004606401007387 */ /* 0x000fe80000100a00 */
[----:B------:R-:W-:-:S12]  /*be5e0*/  STL.64 [R1+0x468], R102 ;  /* 0x0004686601007387 */ /* 0x000fd80000100a00 */
[----:B------:R-:W-:Y:S04]  /*be5f0*/  STL.64 [R1+0x450], R96 ;  /* 0x0004506001007387 */ /* 0x000fe80000100a00 */
[----:B------:R1:W-:Y:S04]  /*be600*/  STL.64 [R1+0x458], R98 ;  /* 0x0004586201007387 */ /* 0x0003e80000100a00 */
[----:B------:R-:W-:Y:S04]  /*be610*/  STL [R1+0x576c], R240 ;  /* 0x00576cf001007387 */ /* 0x000fe80000100800 */
[----:B------:R-:W-:Y:S04]  /*be620*/  STL.64 [R1+0x440], R92 ;  /* 0x0004405c01007387 */ /* 0x000fe80000100a00 */
[----:B------:R2:W-:Y:S01]  /*be630*/  STL.64 [R1+0x448], R94 ;  /* 0x0004485e01007387 */ /* 0x0005e20000100a00 */
[C---:B-1----:R-:W-:Y:S06]  /*be640*/  HMMA.1688.F32.TF32 R96, R136.reuse, R30, R176 ;  /* 0x0000001e8860723c */ /* 0x042fec00000810b0 */
[----:B--2---:R-:W-:Y:S01]  /*be650*/  HMMA.1688.F32.TF32 R92, R136, R26, R172 ;  /* 0x0000001a885c723c */ /* 0x004fe200000810ac */
[----:B------:R1:W-:Y:S04]  /*be660*/  STL [R1+0x5768], R241 ;  /* 0x005768f101007387 */ /* 0x0003e80000100800 */
[----:B------:R2:W-:Y:S04]  /*be670*/  STL [R1+0x5764], R242 ;  /* 0x005764f201007387 */ /* 0x0005e80000100800 */
[----:B------:R4:W-:Y:S08]  /*be680*/  STL [R1+0x5760], R243 ;  /* 0x005760f301007387 */ /* 0x0009f00000100800 */
[----:B------:R-:W-:Y:S04]  /*be690*/  STL.64 [R1+0x430], R96 ;  /* 0x0004306001007387 */ /* 0x000fe80000100a00 */
[----:B------:R4:W-:Y:S03]  /*be6a0*/  STL.64 [R1+0x438], R98 ;  /* 0x0004386201007387 */ /* 0x0009e60000100a00 */
[----:B------:R-:W-:-:S02]  /*be6b0*/  IMAD.MOV.U32 R240, RZ, RZ, R92 ;  /* 0x000000fffff07224 */ /* 0x000fc400078e005c */
[----:B-1----:R-:W-:Y:S01]  /*be6c0*/  IMAD.MOV.U32 R241, RZ, RZ, R93 ;  /* 0x000000fffff17224 */ /* 0x002fe200078e005d */
[----:B--2---:R-:W-:Y:S01]  /*be6d0*/  MOV R242, R94 ;  /* 0x0000005e00f27202 */ /* 0x004fe20000000f00 */
[----:B----4-:R-:W-:Y:S02]  /*be6e0*/  IMAD.MOV.U32 R243, RZ, RZ, R95 ;  /* 0x000000fffff37224 */ /* 0x010fe400078e005f */
[C---:B------:R-:W-:Y:S06]  /*be6f0*/  HMMA.1688.F32.TF32 R92, R136.reuse, R18, R164 ;  /* 0x00000012885c723c */ /* 0x040fec00000810a4 */
[C---:B------:R-:W-:Y:S01]  /*be700*/  HMMA.1688.F32.TF32 R96, R136.reuse, R22, R168 ;  /* 0x000000168860723c */ /* 0x040fe200000810a8 */
[----:B------:R-:W-:Y:S04]  /*be710*/  STL.64 [R1+0x5798], R242 ;  /* 0x005798f201007387 */ /* 0x000fe80000100a00 */
[----:B------:R-:W-:Y:S01]  /*be720*/  STL.64 [R1+0x5790], R240 ;  /* 0x005790f001007387 */ /* 0x000fe20000100a00 */
        /* <DEDUP_REMOVED lines=9> */
[----:B------:R1:W-:Y:S01]  /*be7c0*/  STL.64 [R1+0x3f8], R102 ;  /* 0x0003f86601007387 */ /* 0x0003e20000100a00 */
[C---:B---3--:R-:W-:Y:S06]  /*be7d0*/  HMMA.1688.F32.TF32 R4, R136.reuse, R110, R4 ;  /* 0x0000006e8804723c */ /* 0x048fec0000081004 */
[C---:B-1----:R-:W-:Y:S05]  /*be7e0*/  HMMA.1688.F32.TF32 R100, R136.reuse, R122, R148 ;  /* 0x0000007a8864723c */ /* 0x042fea0000081094 */
        /* <DEDUP_REMOVED lines=9> */
[----:B------:R-:W-:Y:S04]  /*be880*/  STL.64 [R1+0x3b8], R98 ;  /* 0x0003b86201007387 */ /* 0x000fe80000100a00 */
        /* <DEDUP_REMOVED lines=32> */
[----:B------:R-:W-:-:S03]  /*bea90*/  LOP3.LUT R182, R0, 0x40, RZ, 0x3c, !PT ;  /* 0x0000004000b67812 */ /* 0x000fc600078e3cff */
[----:B------:R-:W4:Y:S01]  /*beaa0*/  LDL.LU R176, [R1+0x1ba0] ;  /* 0x001ba00001b07983 */ /* 0x000f220000300800 */
[----:B------:R-:W-:-:S03]  /*beab0*/  LOP3.LUT R183, R0, 0x60, RZ, 0x3c, !PT ;  /* 0x0000006000b77812 */ /* 0x000fc600078e3cff */
[----:B------:R-:W4:Y:S04]  /*beac0*/  LDL.LU R177, [R1+0x1ba4] ;  /* 0x001ba40001b17983 */ /* 0x000f280000300800 */
[----:B------:R-:W4:Y:S04]  /*bead0*/  LDL.LU R178, [R1+0x1ba8] ;  /* 0x001ba80001b27983 */ /* 0x000f280000300800 */
[----:B------:R-:W4:Y:S04]  /*beae0*/  LDL.LU R179, [R1+0x1bac] ;  /* 0x001bac0001b37983 */ /* 0x000f280000300800 */
[----:B------:R-:W3:Y:S04]  /*beaf0*/  LDL.LU R180, [R1+0x2800] ;  /* 0x0028000001b47983 */ /* 0x000ee80000300800 */
[----:B------:R-:W-:Y:S04]  /*beb00*/  LDS R224, [R182+UR7+0x4a100] ;  /* 0x04a10007b6e07984 */ /* 0x000fe80008000800 */
[----:B------:R1:W-:Y:S04]  /*beb10*/  LDS R226, [R182+UR7+0x4b100] ;  /* 0x04b10007b6e27984 */ /* 0x0003e80008000800 */
[----:B------:R-:W3:Y:S04]  /*beb20*/  LDL.LU R181, [R1+0x2804] ;  /* 0x0028040001b57983 */ /* 0x000ee80000300800 */
[----:B------:R-:W-:Y:S04]  /*beb30*/  LDS R225, [R183+UR7+0x4a100] ;  /* 0x04a10007b7e17984 */ /* 0x000fe80008000800 */
[----:B------:R1:W2:Y:S04]  /*beb40*/  LDS R227, [R183+UR7+0x4b100] ;  /* 0x04b10007b7e37984 */ /* 0x0002a80008000800 */
[----:B-1----:R-:W3:Y:S04]  /*beb50*/  LDL.LU R182, [R1+0x2808] ;  /* 0x0028080001b67983 */ /* 0x002ee80000300800 */
        /* <DEDUP_REMOVED lines=89> */
[----:B--2---:R-:W-:-:S15]  /*bf0f0*/  HMMA.1688.F32.TF32 R100, R136, R106, R100 ;  /* 0x0000006a8864723c */ /* 0x004fde0000081064 */
[----:B------:R-:W-:-:S08]  /*bf100*/  NOP ;  /* 0x0000000000007918 */ /* 0x000fd00000000000 */
[----:B------:R-:W-:Y:S04]  /*bf110*/  STL.64 [R1+0x380], R100 ;  /* 0x0003806401007387 */ /* 0x000fe80000100a00 */
[----:B------:R1:W-:Y:S04]  /*bf120*/  STL.64 [R1+0x388], R102 ;  /* 0x0003886601007387 */ /* 0x0003e80000100a00 */
[----:B-1----:R-:W3:Y:S04]  /*bf130*/  LDL.LU.64 R102, [R1+0x5898] ;  /* 0x0058980001667983 */ /* 0x002ee80000300a00 */
[----:B------:R-:W2:Y:S01]  /*bf140*/  LDL.LU.64 R100, [R1+0x5890] ;  /* 0x0058900001647983 */ /* 0x000ea20000300a00 */
[----:B---3--:R-:W-:-:S15]  /*bf150*/  HMMA.1688.F32.TF32 R96, R136, R102, R96 ;  /* 0x000000668860723c */ /* 0x008fde0000081060 */
        /* <DEDUP_REMOVED lines=9> */
[----:B-1----:R-:W4:Y:S01]  /*bf1f0*/  LDL.LU.64 R94, [R1+0x5878] ;  /* 0x00587800015e7983 */ /* 0x002f220000300a00 */
[C---:B------:R-:W-:Y:S03]  /*bf200*/  HMMA.1688.F32.TF32 R232, R136.reuse, R14, R232 ;  /* 0x0000000e88e8723c */ /* 0x040fe600000810e8 */
        /* <DEDUP_REMOVED lines=18> */
[C---:B------:R-:W-:Y:S06]  /*bf330*/  HMMA.1688.F32.TF32 R144, R224.reuse, R122, R144 ;  /* 0x0000007ae090723c */ /* 0x040fec0000081090 */
[----:B------:R-:W-:Y:S06]  /*bf340*/  HMMA.1688.F32.TF32 R4, R224, R114, R4 ;  /* 0x00000072e004723c */ /* 0x000fec0000081004 */
[----:B----4-:R-:W-:-:S15]  /*bf350*/  HMMA.1688.F32.TF32 R240, R136, R94, R240 ;  /* 0x0000005e88f0723c */ /* 0x010fde00000810f0 */
[----:B------:R-:W-:-:S08]  /*bf360*/  NOP ;  /* 0x0000000000007918 */ /* 0x000fd00000000000 */
[----:B------:R-:W-:Y:S04]  /*bf370*/  STL.64 [R1+0x350], R240 ;  /* 0x000350f001007387 */ /* 0x000fe80000100a00 */
[----:B------:R1:W-:Y:S04]  /*bf380*/  STL.64 [R1+0x358], R242 ;  /* 0x000358f201007387 */ /* 0x0003e80000100a00 */
[----:B------:R-:W-:Y:S04]  /*bf390*/  STL.64 [R1+0x340], R232 ;  /* 0x000340e801007387 */ /* 0x000fe80000100a00 */
[----:B------:R4:W-:Y:S01]  /*bf3a0*/  STL.64 [R1+0x348], R234 ;  /* 0x000348ea01007387 */ /* 0x0009e20000100a00 */
[C---:B-1----:R-:W-:Y:S06]  /*bf3b0*/  HMMA.1688.F32.TF32 R240, R136.reuse, R90, R248 ;  /* 0x0000005a88f0723c */ /* 0x042fec00000810f8 */
[C---:B----4-:R-:W-:Y:S06]  /*bf3c0*/  HMMA.1688.F32.TF32 R232, R136.reuse, R86, R228 ;  /* 0x0000005688e8723c */ /* 0x050fec00000810e4 */
[C---:B------:R-:W-:Y:S01]  /*bf3d0*/  HMMA.1688.F32.TF32 R228, R136.reuse, R82, R236 ;  /* 0x0000005288e4723c */ /* 0x040fe200000810ec */
[----:B------:R-:W-:Y:S04]  /*bf3e0*/  STL.64 [R1+0x330], R244 ;  /* 0x000330f401007387 */ /* 0x000fe80000100a00 */
[----:B------:R-:W-:Y:S01]  /*bf3f0*/  STL.64 [R1+0x338], R246 ;  /* 0x000338f601007387 */ /* 0x000fe20000100a00 */
[----:B------:R-:W-:Y:S05]  /*bf400*/  HMMA.1688.F32.TF32 R136, R136, R34, R176 ;  /* 0x000000228888723c */ /* 0x000fea00000810b0 */
        /* <DEDUP_REMOVED lines=42> */
[----:B------:R-:W-:Y:S04]  /*bf6b0*/  LDS R160, [R0+UR7+0x4a180] ;  /* 0x04a1800700a07984 */ /* 0x000fe80008000800 */
[----:B------:R-:W-:Y:S04]  /*bf6c0*/  LDS R162, [R0+UR7+0x4b180] ;  /* 0x04b1800700a27984 */ /* 0x000fe80008000800 */
[----:B------:R-:W-:Y:S04]  /*bf6d0*/  LDS R161, [R9+UR7+0x4a180] ;  /* 0x04a1800709a17984 */ /* 0x000fe80008000800 */
[----:B------:R-:W1:Y:S04]  /*bf6e0*/  LDS R163, [R9+UR7+0x4b180] ;  /* 0x04b1800709a37984 */ /* 0x000e680008000800 */
[----:B------:R-:W-:Y:S04]  /*bf6f0*/  STL.64 [R1+0xc0], R136 ;  /* 0x0000c08801007387 */ /* 0x000fe80000100a00 */
[----:B------:R4:W-:Y:S02]  /*bf700*/  STL.64 [R1+0xc8], R138 ;  /* 0x0000c88a01007387 */ /* 0x0009e40000100a00 */
[C---:B----4-:R-:W-:Y:S02]  /*bf710*/  HMMA.1688.F32.TF32 R136, R224.reuse, R118, R140 ;  /* 0x00000076e088723c */ /* 0x050fe4000008108c */
[----:B------:R-:W-:Y:S04]  /*bf720*/  STL.64 [R1+0xb0], R148 ;  /* 0x0000b09401007387 */ /* 0x000fe80000100a00 */
[----:B------:R-:W-:Y:S04]  /*bf730*/  STL.64 [R1+0xb8], R150 ;  /* 0x0000b89601007387 */ /* 0x000fe80000100a00 */
[----:B------:R-:W-:Y:S04]  /*bf740*/  STL.64 [R1+0xa0], R144 ;  /* 0x0000a09001007387 */ /* 0x000fe80000100a00 */
[----:B------:R-:W-:Y:S04]  /*bf750*/  STL.64 [R1+0xa8], R146 ;  /* 0x0000a89201007387 */ /* 0x000fe80000100a00 */
[----:B------:R-:W4:Y:S05]  /*bf760*/  LDL.LU R140, [R1+0x2630] ;  /* 0x00263000018c7983 */ /* 0x000f2a0000300800 */
        /* <DEDUP_REMOVED lines=84> */
[----:B--2---:R-:W-:-:S15]  /*bfcb0*/  HMMA.1688.F32.TF32 R4, R224, R110, R4 ;  /* 0x0000006ee004723c */ /* 0x004fde0000081004 */
[----:B------:R-:W-:-:S08]  /*bfcc0*/  NOP ;  /* 0x0000000000007918 */ /* 0x000fd00000000000 */
[----:B------:R2:W-:Y:S04]  /*bfcd0*/  STL.64 [R1+0x300], R4 ;  /* 0x0003000401007387 */ /* 0x0005e80000100a00 */
[----:B------:R1:W-:Y:S04]  /*bfce0*/  STL.64 [R1+0x308], R6 ;  /* 0x0003080601007387 */ /* 0x0003e80000100a00 */
[----:B------:R-:W3:Y:S04]  /*bfcf0*/  LDL.LU R145, [R1+0x2624] ;  /* 0x0026240001917983 */ /* 0x000ee80000300800 */
[----:B------:R-:W3:Y:S04]  /*bfd00*/  LDL.LU R146, [R1+0x2628] ;  /* 0x0026280001927983 */ /* 0x000ee80000300800 */
[----:B------:R-:W3:Y:S04]  /*bfd10*/  LDL.LU R147, [R1+0x262c] ;  /* 0x00262c0001937983 */ /* 0x000ee80000300800 */
[----:B--2---:R-:W2:Y:S04]  /*bfd20*/  LDL.LU R4, [R1+0x1c70] ;  /* 0x001c700001047983 */ /* 0x004ea80000300800 */
[----:B------:R-:W2:Y:S04]  /*bfd30*/  LDL.LU R5, [R1+0x1c74] ;  /* 0x001c740001057983 */ /* 0x000ea80000300800 */
[----:B-1----:R-:W2:Y:S04]  /*bfd40*/  LDL.LU R6, [R1+0x1c78] ;  /* 0x001c780001067983 */ /* 0x002ea80000300800 */
[----:B------:R-:W2:Y:S01]  /*bfd50*/  LDL.LU R7, [R1+0x1c7c] ;  /* 0x001c7c0001077983 */ /* 0x000ea20000300800 */
[C---:B----4-:R-:W-:Y:S06]  /*bfd60*/  HMMA.1688.F32.TF32 R220, R224.reuse, R106, R220 ;  /* 0x0000006ae0dc723c */ /* 0x050fec00000810dc */
[C---:B---3--:R-:W-:Y:S06]  /*bfd70*/  HMMA.1688.F32.TF32 R136, R224.reuse, R102, R216 ;  /* 0x00000066e088723c */ /* 0x048fec00000810d8 */
        /* <DEDUP_REMOVED lines=43> */
[C---:B-1----:R-:W-:Y:S02]  /*c0030*/  HMMA.1688.F32.TF32 R136, R224.reuse, R50, R152 ;  /* 0x00000032e088723c */ /* 0x042fe40000081098 */
[----:B------:R-:W-:Y:S04]  /*c0040*/  STL.64 [R1+0x210], R164 ;  /* 0x000210a401007387 */ /* 0x000fe80000100a00 */
[----:B------:R-:W-:Y:S04]  /*c0050*/  STL.64 [R1+0x218], R166 ;  /* 0x000218a601007387 */ /* 0x000fe80000100a00 */
[----:B------:R1:W-:Y:S04]  /*c0060*/  STL.64 [R1+0x200], R156 ;  /* 0x0002009c01007387 */ /* 0x0003e80000100a00 */
[----:B------:R3:W-:Y:S04]  /*c0070*/  STL.64 [R1+0x208], R158 ;  /* 0x0002089e01007387 */ /* 0x0007e80000100a00 */
[----:B------:R-:W-:Y:S01]  /*c0080*/  STL.64 [R1+0x55b8], R238 ;  /* 0x0055b8ee01007387 */ /* 0x000fe20000100a00 */
[C---:B------:R-:W-:Y:S04]  /*c0090*/  HMMA.1688.F32.TF32 R232, R224.reuse, R42, R140 ;  /* 0x0000002ae0e8723c */ /* 0x040fe8000008108c */
[----:B------:R-:W-:Y:S04]  /*c00a0*/  STL.64 [R1+0x1f0], R136 ;  /* 0x0001f08801007387 */ /* 0x000fe80000100a00 */
[----:B------:R4:W-:Y:S04]  /*c00b0*/  STL.64 [R1+0x1f8], R138 ;  /* 0x0001f88a01007387 */ /* 0x0009e80000100a00 */
[----:B------:R4:W-:Y:S04]  /*c00c0*/  STL.64 [R1+0x55b0], R236 ;  /* 0x0055b0ec01007387 */ /* 0x0009e80000100a00 */
[----:B------:R-:W4:Y:S04]  /*c00d0*/  LDL.LU R140, [R1+0x2610] ;  /* 0x00261000018c7983 */ /* 0x000f280000300800 */
[----:B------:R-:W4:Y:S04]  /*c00e0*/  LDL.LU R141, [R1+0x2614] ;  /* 0x00261400018d7983 */ /* 0x000f280000300800 */
[----:B------:R-:W4:Y:S04]  /*c00f0*/  LDL.LU R142, [R1+0x2618] ;  /* 0x00261800018e7983 */ /* 0x000f280000300800 */
[----:B------:R-:W4:Y:S04]  /*c0100*/  LDL.LU R143, [R1+0x261c] ;  /* 0x00261c00018f7983 */ /* 0x000f280000300800 */
[----:B------:R-:W-:Y:S04]  /*c0110*/  STL.64 [R1+0x55c8], R234 ;  /* 0x0055c8ea01007387 */ /* 0x000fe80000100a00 */
[----:B------:R4:W-:Y:S01]  /*c0120*/  STL.64 [R1+0x55c0], R232 ;  /* 0x0055c0e801007387 */ /* 0x0009e20000100a00 */
[C---:B------:R-:W-:Y:S06]  /*c0130*/  HMMA.1688.F32.TF32 R228, R224.reuse, R38, R144 ;  /* 0x00000026e0e4723c */ /* 0x040fec0000081090 */
[----:B--2---:R-:W-:-:S15]  /*c0140*/  HMMA.1688.F32.TF32 R224, R224, R34, R4 ;  /* 0x00000022e0e0723c */ /* 0x004fde0000081004 */
[----:B------:R-:W-:-:S02]  /*c0150*/  NOP ;  /* 0x0000000000007918 */ /* 0x000fc40000000000 */
[----:B------:R-:W-:Y:S04]  /*c0160*/  STL.64 [R1+0x55d8], R230 ;  /* 0x0055d8e601007387 */ /* 0x000fe80000100a00 */
[----:B------:R-:W-:Y:S04]  /*c0170*/  STL.64 [R1+0x55d0], R228 ;  /* 0x0055d0e401007387 */ /* 0x000fe80000100a00 */
        /* <DEDUP_REMOVED lines=17> */
[----:B------:R-:W-:Y:S04]  /*c0290*/  STL.64 [R1+0x55e0], R224 ;  /* 0x0055e0e001007387 */ /* 0x000fe80000100a00 */
[----:B------:R-:W3:Y:S04]  /*c02a0*/  LDL.LU R144, [R1+0x25c0] ;  /* 0x0025c00001907983 */ /* 0x000ee80000300800 */
[----:B------:R-:W3:Y:S04]  /*c02b0*/  LDL.LU R145, [R1+0x25c4] ;  /* 0x0025c40001917983 */ /* 0x000ee80000300800 */
[----:B------:R-:W3:Y:S04]  /*c02c0*/  LDL.LU R146, [R1+0x25c8] ;  /* 0x0025c80001927983 */ /* 0x000ee80000300800 */
[----:B------:R-:W3:Y:S01]  /*c02d0*/  LDL.LU R147, [R1+0x25cc] ;  /* 0x0025cc0001937983 */ /* 0x000ee20000300800 */
[C---:B----4-:R-:W-:Y:S03]  /*c02e0*/  HMMA.1688.F32.TF32 R216, R160.reuse, R30, R140 ;  /* 0x0000001ea0d8723c */ /* 0x050fe6000008108c */
[----:B------:R-:W4:Y:S04]  /*c02f0*/  LDL.LU R140, [R1+0x25b0] ;  /* 0x0025b000018c7983 */ /* 0x000f280000300800 */
[----:B------:R-:W4:Y:S04]  /*c0300*/  LDL.LU R141, [R1+0x25b4] ;  /* 0x0025b400018d7983 */ /* 0x000f280000300800 */
[----:B------:R-:W4:Y:S04]  /*c0310*/  LDL.LU R142, [R1+0x25b8] ;  /* 0x0025b800018e7983 */ /* 0x000f280000300800 */
[----:B------:R-:W4:Y:S08]  /*c0320*/  LDL.LU R143, [R1+0x25bc] ;  /* 0x0025bc00018f7983 */ /* 0x000f300000300800 */
[----:B------:R-:W-:Y:S04]  /*c0330*/  STL [R1+0x5558], R216 ;  /* 0x005558d801007387 */ /* 0x000fe80000100800 */
[----:B------:R-:W-:Y:S04]  /*c0340*/  STL [R1+0x5554], R217 ;  /* 0x005554d901007387 */ /* 0x000fe80000100800 */
[----:B------:R-:W-:Y:S04]  /*c0350*/  STL [R1+0x5550], R218 ;  /* 0x005550da01007387 */ /* 0x000fe80000100800 */
[----:B------:R-:W-:Y:S01]  /*c0360*/  STL [R1+0x554c], R219 ;  /* 0x00554cdb01007387 */ /* 0x000fe20000100800 */
[C---:B--2---:R-:W-:Y:S06]  /*c0370*/  HMMA.1688.F32.TF32 R212, R160.reuse, R26, R156 ;  /* 0x0000001aa0d4723c */ /* 0x044fec000008109c */
[C---:B---3--:R-:W-:Y:S06]  /*c0380*/  HMMA.1688.F32.TF32 R208, R160.reuse, R22, R152 ;  /* 0x00000016a0d0723c */ /* 0x048fec0000081098 */
[C---:B------:R-:W-:Y:S06]  /*c0390*/  HMMA.1688.F32.TF32 R204, R160.reuse, R18, R148 ;  /* 0x00000012a0cc723c */ /* 0x040fec0000081094 */
[C---:B------:R-:W-:Y:S05]  /*c03a0*/  HMMA.1688.F32.TF32 R200, R160.reuse, R134, R4 ;  /* 0x00000086a0c8723c */ /* 0x040fea0000081004 */
        /* <DEDUP_REMOVED lines=12> */
[----:B------:R-:W2:Y:S04]  /*c0470*/  LDL.LU R4, [R1+0x25a0] ;  /* 0x0025a00001047983 */ /* 0x000ea80000300800 */
[----:B------:R-:W2:Y:S04]  /*c0480*/  LDL.LU R5, [R1+0x25a4] ;  /* 0x0025a40001057983 */ /* 0x000ea80000300800 */
[----:B------:R-:W2:Y:S04]  /*c0490*/  LDL.LU R6, [R1+0x25a8] ;  /* 0x0025a80001067983 */ /* 0x000ea80000300800 */
[----:B------:R-:W2:Y:S01]  /*c04a0*/  LDL.LU R7, [R1+0x25ac] ;  /* 0x0025ac0001077983 */ /* 0x000ea20000300800 */
[C---:B------:R-:W-:Y:S03]  /*c04b0*/  HMMA.1688.F32.TF32 R196, R160.reuse, R130, R144 ;  /* 0x00000082a0c4723c */ /* 0x040fe60000081090 */
[----:B------:R-:W-:Y:S04]  /*c04c0*/  STL [R1+0x557c], R200 ;  /* 0x00557cc801007387 */ /* 0x000fe80000100800 */
[----:B------:R-:W-:Y:S04]  /*c04d0*/  STL [R1+0x5578], R201 ;  /* 0x005578c901007387 */ /* 0x000fe80000100800 */
[----:B------:R-:W-:Y:S04]  /*c04e0*/  STL [R1+0x5574], R202 ;  /* 0x005574ca01007387 */ /* 0x000fe80000100800 */
[----:B------:R-:W-:Y:S08]  /*c04f0*/  STL [R1+0x5570], R203 ;  /* 0x005570cb01007387 */ /* 0x000ff00000100800 */
[----:B------:R-:W-:Y:S04]  /*c0500*/  STL [R1+0x558c], R196 ;  /* 0x00558cc401007387 */ /* 0x000fe80000100800 */
[----:B------:R-:W-:Y:S04]  /*c0510*/  STL [R1+0x5588], R197 ;  /* 0x005588c501007387 */ /* 0x000fe80000100800 */
[----:B------:R-:W-:Y:S04]  /*c0520*/  STL [R1+0x5584], R198 ;  /* 0x005584c601007387 */ /* 0x000fe80000100800 */
[----:B------:R-:W-:Y:S04]  /*c0530*/  STL [R1+0x5580], R199 ;  /* 0x005580c701007387 */ /* 0x000fe80000100800 */
        /* <DEDUP_REMOVED lines=34> */
[C---:B--2---:R-:W-:Y:S03]  /*c0760*/  HMMA.1688.F32.TF32 R188, R160.reuse, R122, R4 ;  /* 0x0000007aa0bc723c */ /* 0x044fe60000081004 */
[----:B------:R-:W2:Y:S04]  /*c0770*/  LDL.LU R4, [R1+0x2520] ;  /* 0x0025200001047983 */ /* 0x000ea80000300800 */
[----:B------:R-:W2:Y:S04]  /*c0780*/  LDL.LU R5, [R1+0x2524] ;  /* 0x0025240001057983 */ /* 0x000ea80000300800 */
[----:B------:R-:W2:Y:S04]  /*c0790*/  LDL.LU R6, [R1+0x2528] ;  /* 0x0025280001067983 */ /* 0x000ea80000300800 */
[----:B------:R-:W2:Y:S01]  /*c07a0*/  LDL.LU R7, [R1+0x252c] ;  /* 0x00252c0001077983 */ /* 0x000ea20000300800 */
[C---:B---3--:R-:W-:Y:S06]  /*c07b0*/  HMMA.1688.F32.TF32 R184, R160.reuse, R118, R168 ;  /* 0x00000076a0b8723c */ /* 0x048fec00000810a8 */
[C---:B------:R-:W-:Y:S06]  /*c07c0*/  HMMA.1688.F32.TF32 R180, R160.reuse, R114, R164 ;  /* 0x00000072a0b4723c */ /* 0x040fec00000810a4 */
[C---:B------:R-:W-:Y:S06]  /*c07d0*/  HMMA.1688.F32.TF32 R176, R160.reuse, R110, R156 ;  /* 0x0000006ea0b0723c */ /* 0x040fec000008109c */
[C---:B------:R-:W-:Y:S06]  /*c07e0*/  HMMA.1688.F32.TF32 R172, R160.reuse, R106, R152 ;  /* 0x0000006aa0ac723c */ /* 0x040fec0000081098 */
[C---:B------:R-:W-:Y:S01]  /*c07f0*/  HMMA.1688.F32.TF32 R168, R160.reuse, R102, R144 ;  /* 0x00000066a0a8723c */ /* 0x040fe20000081090 */
[----:B------:R-:W-:Y:S04]  /*c0800*/  STL [R1+0x55ac], R188 ;  /* 0x0055acbc01007387 */ /* 0x000fe80000100800 */
[----:B------:R-:W-:Y:S04]  /*c0810*/  STL [R1+0x55a8], R189 ;  /* 0x0055a8bd01007387 */ /* 0x000fe80000100800 */
[----:B------:R-:W-:Y:S04]  /*c0820*/  STL [R1+0x55a4], R190 ;  /* 0x0055a4be01007387 */ /* 0x000fe80000100800 */
[----:B------:R-:W-:Y:S04]  /*c0830*/  STL [R1+0x55a0], R191 ;  /* 0x0055a0bf01007387 */ /* 0x000fe80000100800 */
        /* <DEDUP_REMOVED lines=8> */
[----:B------:R-:W3:Y:S04]  /*c08c0*/  LDL.LU R144, [R1+0x2510] ;  /* 0x0025100001907983 */ /* 0x000ee80000300800 */
[----:B------:R-:W3:Y:S04]  /*c08d0*/  LDL.LU R145, [R1+0x2514] ;  /* 0x0025140001917983 */ /* 0x000ee80000300800 */
[----:B------:R-:W3:Y:S04]  /*c08e0*/  LDL.LU R146, [R1+0x2518] ;  /* 0x0025180001927983 */ /* 0x000ee80000300800 */
[----:B------:R-:W3:Y:S04]  /*c08f0*/  LDL.LU R147, [R1+0x251c] ;  /* 0x00251c0001937983 */ /* 0x000ee80000300800 */
[----:B------:R-:W-:Y:S04]  /*c0900*/  STL.64 [R1+0x5638], R170 ;  /* 0x005638aa01007387 */ /* 0x000fe80000100a00 */
[----:B------:R-:W-:Y:S01]  /*c0910*/  STL.64 [R1+0x5630], R168 ;  /* 0x005630a801007387 */ /* 0x000fe20000100a00 */
[C---:B----4-:R-:W-:Y:S06]  /*c0920*/  HMMA.1688.F32.TF32 R164, R160.reuse, R98, R148 ;  /* 0x00000062a0a4723c */ /* 0x050fec0000081094 */
[----:B------:R-:W-:-:S15]  /*c0930*/  HMMA.1688.F32.TF32 R136, R160, R94, R140 ;  /* 0x0000005ea088723c */ /* 0x000fde000008108c */
[----:B------:R-:W-:-:S02]  /*c0940*/  NOP ;  /* 0x0000000000007918 */ /* 0x000fc40000000000 */
[----:B------:R-:W-:Y:S04]  /*c0950*/  STL.64 [R1+0x5648], R166 ;  /* 0x005648a601007387 */ /* 0x000fe80000100a00 */
[----:B------:R-:W-:Y:S04]  /*c0960*/  STL.64 [R1+0x5640], R164 ;  /* 0x005640a401007387 */ /* 0x000fe80000100a00 */
[----:B------:R-:W4:Y:S04]  /*c0970*/  LDL.LU R148, [R1+0x2500] ;  /* 0x0025000001947983 */ /* 0x000f280000300800 */
[----:B------:R-:W4:Y:S04]  /*c0980*/  LDL.LU R149, [R1+0x2504] ;  /* 0x0025040001957983 */ /* 0x000f280000300800 */
[----:B------:R-:W4:Y:S04]  /*c0990*/  LDL.LU R150, [R1+0x2508] ;  /* 0x0025080001967983 */ /* 0x000f280000300800 */
[----:B------:R-:W4:Y:S04]  /*c09a0*/  LDL.LU R151, [R1+0x250c] ;  /* 0x00250c0001977983 */ /* 0x000f280000300800 */
[----:B------:R-:W-:Y:S04]  /*c09b0*/  STL.64 [R1+0x5658], R138 ;  /* 0x0056588a01007387 */ /* 0x000fe80000100a00 */
[----:B------:R1:W-:Y:S01]  /*c09c0*/  STL.64 [R1+0x5650], R136 ;  /* 0x0056508801007387 */ /* 0x0003e20000100a00 */
[C---:B--2---:R-:W-:Y:S03]  /*c09d0*/  HMMA.1688.F32.TF32 R140, R160.reuse, R14, R4 ;  /* 0x0000000ea08c723c */ /* 0x044fe60000081004 */
        /* <DEDUP_REMOVED lines=30> */
[----:B------:R-:W3:Y:S04]  /*c0bc0*/  LDL.LU R248, [R1+0x2490] ;  /* 0x0024900001f87983 */ /* 0x000ee80000300800 */
[----:B------:R-:W3:Y:S04]  /*c0bd0*/  LDL.LU R249, [R1+0x2494] ;  /* 0x0024940001f97983 */ /* 0x000ee80000300800 */
[----:B------:R-:W3:Y:S04]  /*c0be0*/  LDL.LU R250, [R1+0x2498] ;  /* 0x0024980001fa7983 */ /* 0x000ee80000300800 */
[----:B------:R-:W3:Y:S01]  /*c0bf0*/  LDL.LU R251, [R1+0x249c] ;  /* 0x00249c0001fb7983 */ /* 0x000ee20000300800 */
[----:B----4-:R-:W-:-:S15]  /*c0c00*/  HMMA.1688.F32.TF32 R148, R160, R90, R148 ;  /* 0x0000005aa094723c */ /* 0x010fde0000081094 */
[----:B------:R-:W-:-:S08]  /*c0c10*/  NOP ;  /* 0x0000000000007918 */ /* 0x000fd00000000000 */
[----:B------:R-:W-:Y:S04]  /*c0c20*/  STL.64 [R1+0x5688], R150 ;  /* 0x0056889601007387 */ /* 0x000fe80000100a00 */
[----:B------:R-:W-:Y:S01]  /*c0c30*/  STL.64 [R1+0x5680], R148 ;  /* 0x0056809401007387 */ /* 0x000fe20000100a00 */
[C---:B--2---:R-:W-:Y:S03]  /*c0c40*/  HMMA.1688.F32.TF32 R152, R160.reuse, R86, R4 ;  /* 0x00000056a098723c */ /* 0x044fe60000081004 */
[----:B------:R-:W2:Y:S04]  /*c0c50*/  LDL.LU R4, [R1+0x2480] ;  /* 0x0024800001047983 */ /* 0x000ea80000300800 */
[----:B------:R-:W2:Y:S04]  /*c0c60*/  LDL.LU R5, [R1+0x2484] ;  /* 0x0024840001057983 */ /* 0x000ea80000300800 */
[----:B------:R-:W2:Y:S04]  /*c0c70*/  LDL.LU R6, [R1+0x2488] ;  /* 0x0024880001067983 */ /* 0x000ea80000300800 */
[----:B------:R-:W2:Y:S01]  /*c0c80*/  LDL.LU R7, [R1+0x248c] ;  /* 0x00248c0001077983 */ /* 0x000ea20000300800 */
[----:B-1----:R-:W-:-:S15]  /*c0c90*/  HMMA.1688.F32.TF32 R136, R160, R74, R236 ;  /* 0x0000004aa088723c */ /* 0x002fde00000810ec */
        /* <DEDUP_REMOVED lines=11> */
[C---:B------:R-:W-:Y:S06]  /*c0d50*/  HMMA.1688.F32.TF32 R136, R160.reuse, R66, R244 ;  /* 0x00000042a088723c */ /* 0x040fec00000810f4 */
[C---:B------:R-:W-:Y:S06]  /*c0d60*/  HMMA.1688.F32.TF32 R156, R160.reuse, R82, R156 ;  /* 0x00000052a09c723c */ /* 0x040fec000008109c */
[----:B------:R-:W-:Y:S01]  /*c0d70*/  HMMA.1688.F32.TF32 R140, R160, R78, R232 ;  /* 0x0000004ea08c723c */ /* 0x000fe200000810e8 */
[----:B------:R-:W-:Y:S11]  /*c0d80*/  STL.64 [R1+0x5698], R154 ;  /* 0x0056989a01007387 */ /* 0x000ff60000100a00 */
[----:B------:R-:W-:-:S02]  /*c0d90*/  IMAD.MOV.U32 R204, RZ, RZ, R136 ;  /* 0x000000ffffcc7224 */ /* 0x000fc400078e0088 */
[----:B------:R-:W-:Y:S02]  /*c0da0*/  IMAD.MOV.U32 R205, RZ, RZ, R137 ;  /* 0x000000ffffcd7224 */ /* 0x000fe400078e0089 */
[----:B------:R-:W-:Y:S02]  /*c0db0*/  IMAD.MOV.U32 R206, RZ, RZ, R138 ;  /* 0x000000ffffce7224 */ /* 0x000fe400078e008a */
[----:B------:R-:W-:Y:S02]  /*c0dc0*/  IMAD.MOV.U32 R207, RZ, RZ, R139 ;  /* 0x000000ffffcf7224 */ /* 0x000fe400078e008b */
[----:B---3--:R-:W-:Y:S01]  /*c0dd0*/  HMMA.1688.F32.TF32 R136, R160, R62, R248 ;  /* 0x0000003ea088723c */ /* 0x008fe200000810f8 */
        /* <DEDUP_REMOVED lines=8> */
[----:B------:R-:W-:Y:S01]  /*c0e60*/  STL.64 [R1+0x56c0], R204 ;  /* 0x0056c0cc01007387 */ /* 0x000fe20000100a00 */
[----:B------:R-:W-:Y:S01]  /*c0e70*/  MOV R202, R138 ;  /* 0x0000008a00ca7202 */ /* 0x000fe20000000f00 */
[----:B------:R-:W-:-:S02]  /*c0e80*/  IMAD.MOV.U32 R203, RZ, RZ, R139 ;  /* 0x000000ffffcb7224 */ /* 0x000fc400078e008b */
[----:B------:R-:W-:Y:S02]  /*c0e90*/  IMAD.MOV.U32 R200, RZ, RZ, R136 ;  /* 0x000000ffffc87224 */ /* 0x000fe400078e0088 */
[----:B------:R-:W-:Y:S01]  /*c0ea0*/  IMAD.MOV.U32 R201, RZ, RZ, R137 ;  /* 0x000000ffffc97224 */ /* 0x000fe200078e0089 */
[----:B------:R-:W-:Y:S04]  /*c0eb0*/  STL.64 [R1+0x56d8], R202 ;  /* 0x0056d8ca01007387 */ /* 0x000fe80000100a00 */
[----:B------:R-:W-:Y:S01]  /*c0ec0*/  STL.64 [R1+0x56d0], R200 ;  /* 0x0056d0c801007387 */ /* 0x000fe20000100a00 */
[----:B--2---:R-:W-:-:S15]  /*c0ed0*/  HMMA.1688.F32.TF32 R4, R160, R58, R4 ;  /* 0x0000003aa004723c */ /* 0x004fde0000081004 */
[----:B------:R-:W-:-:S09]  /*c0ee0*/  NOP ;  /* 0x0000000000007918 */ /* 0x000fd20000000000 */
[----:B------:R-:W-:Y:S02]  /*c0ef0*/  IMAD.MOV.U32 R196, RZ, RZ, R4 ;  /* 0x000000ffffc47224 */ /* 0x000fe400078e0004 */
        /* <DEDUP_REMOVED lines=39> */
[----:B------:R-:W3:Y:S04]  /*c1170*/  LDL.LU R248, [R1+0x1b80] ;  /* 0x001b800001f87983 */ /* 0x000ee80000300800 */
[----:B------:R-:W3:Y:S04]  /*c1180*/  LDL.LU R249, [R1+0x1b84] ;  /* 0x001b840001f97983 */ /* 0x000ee80000300800 */
[----:B------:R-:W3:Y:S04]  /*c1190*/  LDL.LU R250, [R1+0x1b88] ;  /* 0x001b880001fa7983 */ /* 0x000ee80000300800 */
[----:B------:R-:W3:Y:S01]  /*c11a0*/  LDL.LU R251, [R1+0x1b8c] ;  /* 0x001b8c0001fb7983 */ /* 0x000ee20000300800 */
[----:B------:R-:W-:-:S02]  /*c11b0*/  LOP3.LUT R230, R0, 0x40, RZ, 0x3c, !PT ;  /* 0x0000004000e67812 */ /* 0x000fc400078e3cff */
[----:B------:R-:W-:-:S03]  /*c11c0*/  LOP3.LUT R231, R0, 0x60, RZ, 0x3c, !PT ;  /* 0x0000006000e77812 */ /* 0x000fc600078e3cff */
[----:B------:R-:W-:Y:S04]  /*c11d0*/  LDS R220, [R230+UR7+0x4a180] ;  /* 0x04a18007e6dc7984 */ /* 0x000fe80008000800 */
[----:B------:R-:W-:Y:S04]  /*c11e0*/  LDS R222, [R230+UR7+0x4b180] ;  /* 0x04b18007e6de7984 */ /* 0x000fe80008000800 */
[----:B------:R-:W-:Y:S04]  /*c11f0*/  LDS R221, [R231+UR7+0x4a180] ;  /* 0x04a18007e7dd7984 */ /* 0x000fe80008000800 */
[----:B------:R-:W1:Y:S04]  /*c1200*/  LDS R223, [R231+UR7+0x4b180] ;  /* 0x04b18007e7df7984 */ /* 0x000e680008000800 */
[----:B------:R-:W-:Y:S04]  /*c1210*/  STL.64 [R1+0x56e8], R198 ;  /* 0x0056e8c601007387 */ /* 0x000fe80000100a00 */
[----:B------:R-:W-:Y:S01]  /*c1220*/  STL.64 [R1+0x56e0], R196 ;  /* 0x0056e0c401007387 */ /* 0x000fe20000100a00 */
[----:B----4-:R-:W-:-:S15]  /*c1230*/  HMMA.1688.F32.TF32 R136, R160, R54, R184 ;  /* 0x00000036a088723c */ /* 0x010fde00000810b8 */
[----:B------:R-:W-:-:S09]  /*c1240*/  NOP ;  /* 0x0000000000007918 */ /* 0x000fd20000000000 */
[----:B------:R-:W-:Y:S02]  /*c1250*/  IMAD.MOV.U32 R219, RZ, RZ, R136 ;  /* 0x000000ffffdb7224 */ /* 0x000fe400078e0088 */
[----:B------:R-:W-:Y:S01]  /*c1260*/  IMAD.MOV.U32 R213, RZ, RZ, R137 ;  /* 0x000000ffffd57224 */ /* 0x000fe200078e0089 */
[----:B------:R-:W-:Y:S01]  /*c1270*/  MOV R214, R138 ;  /* 0x0000008a00d67202 */ /* 0x000fe20000000f00 */
[----:B------:R-:W-:Y:S02]  /*c1280*/  IMAD.MOV.U32 R215, RZ, RZ, R139 ;  /* 0x000000ffffd77224 */ /* 0x000fe400078e008b */
[C---:B--2---:R-:W-:Y:S06]  /*c1290*/  HMMA.1688.F32.TF32 R136, R160.reuse, R50, R192 ;  /* 0x00000032a088723c */ /* 0x044fec00000810c0 */
[----:B---3--:R-:W-:-:S15]  /*c12a0*/  HMMA.1688.F32.TF32 R144, R160, R42, R224 ;  /* 0x0000002aa090723c */ /* 0x008fde00000810e0 */
[----:B------:R-:W-:-:S03]  /*c12b0*/  NOP ;  /* 0x0000000000007918 */ /* 0x000fc60000000000 */
[----:B------:R-:W-:Y:S02]  /*c12c0*/  IMAD.MOV.U32 R192, RZ, RZ, R136 ;  /* 0x000000ffffc07224 */ /* 0x000fe400078e0088 */
[----:B------:R-:W-:Y:S02]  /*c12d0*/  IMAD.MOV.U32 R193, RZ, RZ, R137 ;  /* 0x000000ffffc17224 */ /* 0x000fe400078e0089 */
[----:B------:R-:W-:Y:S02]  /*c12e0*/  IMAD.MOV.U32 R194, RZ, RZ, R138 ;  /* 0x000000ffffc27224 */ /* 0x000fe400078e008a */
[----:B------:R-:W-:Y:S02]  /*c12f0*/  IMAD.MOV.U32 R195, RZ, RZ, R139 ;  /* 0x000000ffffc37224 */ /* 0x000fe400078e008b */
[C---:B------:R-:W-:Y:S06]  /*c1300*/  HMMA.1688.F32.TF32 R136, R160.reuse, R46, R188 ;  /* 0x0000002ea088723c */ /* 0x040fec00000810bc */
[----:B-1----:R-:W-:Y:S01]  /*c1310*/  HMMA.1688.F32.TF32 R140, R160, R38, R232 ;  /* 0x00000026a08c723c */ /* 0x002fe200000810e8 */
[----:B------:R-:W-:Y:S04]  /*c1320*/  STL.64 [R1+0x5708], R214 ;  /* 0x005708d601007387 */ /* 0x000fe80000100a00 */
        /* <DEDUP_REMOVED lines=8> */
[----:B------:R-:W-:Y:S02]  /*c13b0*/  IMAD.MOV.U32 R191, RZ, RZ, R139 ;  /* 0x000000ffffbf7224 */ /* 0x000fe400078e008b */
[----:B------:R-:W-:Y:S03]  /*c13c0*/  HMMA.1688.F32.TF32 R136, R160, R34, R236 ;  /* 0x00000022a088723c */ /* 0x000fe600000810ec */
[----:B------:R-:W-:Y:S04]  /*c13d0*/  STL.64 [R1+0x5728], R190 ;  /* 0x005728be01007387 */ /* 0x000fe80000100a00 */
[----:B------:R-:W-:Y:S04]  /*c13e0*/  STL.64 [R1+0x5720], R188 ;  /* 0x005720bc01007387 */ /* 0x000fe80000100a00 */
        /* <DEDUP_REMOVED lines=122> */
[C---:B--2---:R-:W-:Y:S06]  /*c1b90*/  HMMA.1688.F32.TF32 R188, R220.reuse, R134, R192 ;  /* 0x00000086dcbc723c */ /* 0x044fec00000810c0 */
[C---:B---3--:R-:W-:Y:S06]  /*c1ba0*/  HMMA.1688.F32.TF32 R160, R220.reuse, R130, R216 ;  /* 0x00000082dca0723c */ /* 0x048fec00000810d8 */
[C---:B------:R-:W-:Y:S11]  /*c1bb0*/  HMMA.1688.F32.TF32 R192, R220.reuse, R126, R212 ;  /* 0x0000007edcc0723c */ /* 0x040ff600000810d4 */
[----:B------:R-:W-:Y:S04]  /*c1bc0*/  STL.64 [R1+0x7c0], R188 ;  /* 0x0007c0bc01007387 */ /* 0x000fe80000100a00 */
[----:B------:R1:W-:Y:S02]  /*c1bd0*/  STL.64 [R1+0x7c8], R190 ;  /* 0x0007c8be01007387 */ /* 0x0003e40000100a00 */
[C---:B-1----:R-:W-:Y:S02]  /*c1be0*/  HMMA.1688.F32.TF32 R188, R220.reuse, R122, R196 ;  /* 0x0000007adcbc723c */ /* 0x042fe400000810c4 */
[----:B------:R-:W-:Y:S04]  /*c1bf0*/  STL.64 [R1+0x7b0], R160 ;  /* 0x0007b0a001007387 */ /* 0x000fe80000100a00 */
[----:B------:R1:W-:Y:S04]  /*c1c00*/  STL.64 [R1+0x7b8], R162 ;  /* 0x0007b8a201007387 */ /* 0x0003e80000100a00 */
[----:B------:R-:W-:Y:S04]  /*c1c10*/  STL.64 [R1+0x7a0], R192 ;  /* 0x0007a0c001007387 */ /* 0x000fe80000100a00 */
[----:B------:R-:W-:Y:S01]  /*c1c20*/  STL.64 [R1+0x7a8], R194 ;  /* 0x0007a8c201007387 */ /* 0x000fe20000100a00 */
[C---:B-1----:R-:W-:Y:S08]  /*c1c30*/  HMMA.1688.F32.TF32 R160, R220.reuse, R118, R200 ;  /* 0x00000076dca0723c */ /* 0x042ff000000810c8 */
[----:B------:R-:W-:Y:S04]  /*c1c40*/  STL.64 [R1+0x790], R188 ;  /* 0x000790bc01007387 */ /* 0x000fe80000100a00 */
[----:B------:R1:W-:Y:S02]  /*c1c50*/  STL.64 [R1+0x798], R190 ;  /* 0x000798be01007387 */ /* 0x0003e40000100a00 */
[C---:B-1----:R-:W-:Y:S09]  /*c1c60*/  HMMA.1688.F32.TF32 R188, R220.reuse, R114, R204 ;  /* 0x00000072dcbc723c */ /* 0x042ff200000810cc */
[----:B------:R-:W-:Y:S04]  /*c1c70*/  STL.64 [R1+0x780], R160 ;  /* 0x000780a001007387 */ /* 0x000fe80000100a00 */
[----:B------:R-:W-:Y:S01]  /*c1c80*/  STL.64 [R1+0x788], R162 ;  /* 0x000788a201007387 */ /* 0x000fe20000100a00 */
[C---:B------:R-:W-:Y:S06]  /*c1c90*/  HMMA.1688.F32.TF32 R156, R220.reuse, R106, R156 ;  /* 0x0000006adc9c723c */ /* 0x040fec000008109c */
[C---:B------:R-:W-:Y:S06]  /*c1ca0*/  HMMA.1688.F32.TF32 R152, R220.reuse, R102, R152 ;  /* 0x00000066dc98723c */ /* 0x040fec0000081098 */
[C---:B------:R-:W-:Y:S06]  /*c1cb0*/  HMMA.1688.F32.TF32 R148, R220.reuse, R98, R148 ;  /* 0x00000062dc94723c */ /* 0x040fec0000081094 */
[C---:B------:R-:W-:Y:S06]  /*c1cc0*/  HMMA.1688.F32.TF32 R144, R220.reuse, R94, R144 ;  /* 0x0000005edc90723c */ /* 0x040fec0000081090 */
[C---:B------:R-:W-:Y:S06]  /*c1cd0*/  HMMA.1688.F32.TF32 R140, R220.reuse, R14, R140 ;  /* 0x0000000edc8c723c */ /* 0x040fec000008108c */
[C---:B------:R-:W-:Y:S06]  /*c1ce0*/  HMMA.1688.F32.TF32 R136, R220.reuse, R10, R136 ;  /* 0x0000000adc88723c */ /* 0x040fec0000081088 */
[C---:B----4-:R-:W-:Y:S01]  /*c1cf0*/  HMMA.1688.F32.TF32 R4, R220.reuse, R42, R4 ;  /* 0x0000002adc04723c */ /* 0x050fe20000081004 */
[----:B------:R-:W-:Y:S01]  /*c1d00*/  LOP3.LUT R229, R0, 0x20, RZ, 0x3c, !PT ;  /* 0x0000002000e57812 */ /* 0x000fe200078e3cff */
[----:B------:R-:W-:Y:S04]  /*c1d10*/  LDS R160, [R0+UR7+0x4a200] ;  /* 0x04a2000700a07984 */ /* 0x000fe80008000800 */
[----:B------:R-:W-:Y:S04]  /*c1d20*/  LDS R162, [R0+UR7+0x4b200] ;  /* 0x04b2000700a27984 */ /* 0x000fe80008000800 */
[----:B------:R-:W-:Y:S04]  /*c1d30*/  LDS R161, [R229+UR7+0x4a200] ;  /* 0x04a20007e5a17984 */ /* 0x000fe80008000800 */
[----:B------:R-:W1:Y:S04]  /*c1d40*/  LDS R163, [R229+UR7+0x4b200] ;  /* 0x04b20007e5a37984 */ /* 0x000e680008000800 */
[----:B------:R-:W-:Y:S04]  /*c1d50*/  STL.64 [R1+0x770], R188 ;  /* 0x000770bc01007387 */ /* 0x000fe80000100a00 */
[----:B------:R2:W-:Y:S02]  /*c1d60*/  STL.64 [R1+0x778], R190 ;  /* 0x000778be01007387 */ /* 0x0005e40000100a00 */
[----:B--2---:R-:W-:-:S15]  /*c1d70*/  HMMA.1688.F32.TF32 R188, R220, R110, R208 ;  /* 0x0000006edcbc723c */ /* 0x004fde00000810d0 */
[----:B------:R-:W-:-:S08]  /*c1d80*/  NOP ;  /* 0x0000000000007918 */ /* 0x000fd00000000000 */
        /* <DEDUP_REMOVED lines=159> */
[----:B------:R-:W2:Y:S01]  /*c2780*/  LDL.LU R7, [R1+0x215c] ;  /* 0x00215c0001077983 */ /* 0x000ea20000300800 */
[----:B----4-:R-:W-:-:S15]  /*c2790*/  HMMA.1688.F32.TF32 R188, R220, R38, R188 ;  /* 0x00000026dcbc723c */ /* 0x010fde00000810bc */
[----:B------:R-:W-:-:S08]  /*c27a0*/  NOP ;  /* 0x0000000000007918 */ /* 0x000fd00000000000 */
[----:B------:R-:W-:Y:S04]  /*c27b0*/  STL.64 [R1+0x820], R188 ;  /* 0x000820bc01007387 */ /* 0x000fe80000100a00 */
[----:B------:R3:W-:Y:S02]  /*c27c0*/  STL.64 [R1+0x828], R190 ;  /* 0x000828be01007387 */ /* 0x0007e40000100a00 */
[----:B---3--:R-:W-:Y:S06]  /*c27d0*/  HMMA.1688.F32.TF32 R188, R220, R34, R192 ;  /* 0x00000022dcbc723c */ /* 0x008fec00000810c0 */
        /* <DEDUP_REMOVED lines=17> */
[----:B------:R-:W-:Y:S01]  /*c28f0*/  STL.64 [R1+0x818], R218 ;  /* 0x000818da01007387 */ /* 0x000fe20000100a00 */
[C---:B------:R-:W-:Y:S03]  /*c2900*/  HMMA.1688.F32.TF32 R196, R160.reuse, R18, R200 ;  /* 0x00000012a0c4723c */ /* 0x040fe600000810c8 */
[----:B------:R-:W-:Y:S04]  /*c2910*/  STL.64 [R1+0x970], R192 ;  /* 0x000970c001007387 */ /* 0x000fe80000100a00 */
[----:B------:R2:W-:Y:S02]  /*c2920*/  STL.64 [R1+0x978], R194 ;  /* 0x000978c201007387 */ /* 0x0005e40000100a00 */
[C---:B--2---:R-:W-:Y:S07]  /*c2930*/  HMMA.1688.F32.TF32 R192, R160.reuse, R134, R204 ;  /* 0x00000086a0c0723c */ /* 0x044fee00000810cc */
        /* <DEDUP_REMOVED lines=151> */
[C---:B---3--:R-:W-:Y:S06]  /*c32b0*/  HMMA.1688.F32.TF32 R188, R160.reuse, R54, R200 ;  /* 0x00000036a0bc723c */ /* 0x048fec00000810c8 */
[C---:B----4-:R-:W-:Y:S06]  /*c32c0*/  HMMA.1688.F32.TF32 R192, R160.reuse, R58, R196 ;  /* 0x0000003aa0c0723c */ /* 0x050fec00000810c4 */
[----:B--2---:R-:W-:-:S15]  /*c32d0*/  HMMA.1688.F32.TF32 R196, R160, R50, R204 ;  /* 0x00000032a0c4723c */ /* 0x004fde00000810cc */
[----:B------:R-:W-:-:S02]  /*c32e0*/  NOP ;  /* 0x0000000000007918 */ /* 0x000fc40000000000 */
[----:B------:R-:W-:Y:S04]  /*c32f0*/  STL.64 [R1+0xbf0], R192 ;  /* 0x000bf0c001007387 */ /* 0x000fe80000100a00 */
[----:B------:R1:W-:Y:S04]  /*c3300*/  STL.64 [R1+0xbf8], R194 ;  /* 0x000bf8c201007387 */ /* 0x0003e80000100a00 */
[----:B------:R-:W-:Y:S04]  /*c3310*/  STL.64 [R1+0xc00], R188 ;  /* 0x000c00bc01007387 */ /* 0x000fe80000100a00 */
[----:B------:R2:W-:Y:S01]  /*c3320*/  STL.64 [R1+0xc08], R190 ;  /* 0x000c08be01007387 */ /* 0x0005e20000100a00 */
[C---:B-1----:R-:W-:Y:S06]  /*c3330*/  HMMA.1688.F32.TF32 R192, R160.reuse, R46, R208 ;  /* 0x0000002ea0c0723c */ /* 0x042fec00000810d0 */
[C---:B--2---:R-:W-:Y:S06]  /*c3340*/  HMMA.1688.F32.TF32 R188, R160.reuse, R42, R156 ;  /* 0x0000002aa0bc723c */ /* 0x044fec000008109c */
[C---:B------:R-:W-:Y:S06]  /*c3350*/  HMMA.1688.F32.TF32 R156, R160.reuse, R38, R152 ;  /* 0x00000026a09c723c */ /* 0x040fec0000081098 */
[----:B------:R-:W-:Y:S06]  /*c3360*/  HMMA.1688.F32.TF32 R152, R160, R34, R148 ;  /* 0x00000022a098723c */ /* 0x000fec0000081094 */
[C---:B------:R-:W-:Y:S06]  /*c3370*/  HMMA.1688.F32.TF32 R148, R220.reuse, R30, R144 ;  /* 0x0000001edc94723c */ /* 0x040fec0000081090 */
[C---:B------:R-:W-:Y:S06]  /*c3380*/  HMMA.1688.F32.TF32 R144, R220.reuse, R26, R140 ;  /* 0x0000001adc90723c */ /* 0x040fec000008108c */
[C---:B------:R-:W-:Y:S06]  /*c3390*/  HMMA.1688.F32.TF32 R140, R220.reuse, R22, R136 ;  /* 0x00000016dc8c723c */ /* 0x040fec0000081088 */
[C---:B------:R-:W-:Y:S01]  /*c33a0*/  HMMA.1688.F32.TF32 R136, R220.reuse, R18, R164 ;  /* 0x00000012dc88723c */ /* 0x040fe200000810a4 */
[----:B------:R-:W-:Y:S04]  /*c33b0*/  STL.64 [R1+0xc10], R196 ;  /* 0x000c10c401007387 */ /* 0x000fe80000100a00 */
[----:B------:R-:W-:Y:S01]  /*c33c0*/  STL.64 [R1+0xc18], R198 ;  /* 0x000c18c601007387 */ /* 0x000fe20000100a00 */
[C---:B------:R-:W-:Y:S03]  /*c33d0*/  HMMA.1688.F32.TF32 R4, R220.reuse, R14, R4 ;  /* 0x0000000edc04723c */ /* 0x040fe60000081004 */
        /* <DEDUP_REMOVED lines=51> */
[C---:B--2---:R-:W-:Y:S06]  /*c3710*/  HMMA.1688.F32.TF32 R100, R220.reuse, R98, R244 ;  /* 0x00000062dc64723c */ /* 0x044fec00000810f4 */
[----:B---3--:R-:W-:-:S15]  /*c3720*/  HMMA.1688.F32.TF32 R96, R220, R94, R248 ;  /* 0x0000005edc60723c */ /* 0x008fde00000810f8 */
[----:B------:R-:W-:-:S02]  /*c3730*/  NOP ;  /* 0x0000000000007918 */ /* 0x000fc40000000000 */
        /* <DEDUP_REMOVED lines=110> */
[----:B---3--:R-:W1:Y:S04]  /*c3e20*/  LDL.LU R4, [R1+0x1ef0] ;  /* 0x001ef00001047983 */ /* 0x008e680000300800 */
[----:B------:R-:W1:Y:S04]  /*c3e30*/  LDL.LU R5, [R1+0x1ef4] ;  /* 0x001ef40001057983 */ /* 0x000e680000300800 */
[----:B----4-:R-:W1:Y:S04]  /*c3e40*/  LDL.LU R6, [R1+0x1ef8] ;  /* 0x001ef80001067983 */ /* 0x010e680000300800 */
[----:B------:R-:W1:Y:S01]  /*c3e50*/  LDL.LU R7, [R1+0x1efc] ;  /* 0x001efc0001077983 */ /* 0x000e620000300800 */
        /* <DEDUP_REMOVED lines=25> */
[----:B------:R-:W-:Y:S01]  /*c3ff0*/  STL.64 [R1+0xd98], R190 ;  /* 0x000d98be01007387 */ /* 0x000fe20000100a00 */
[C---:B------:R-:W-:Y:S03]  /*c4000*/  HMMA.1688.F32.TF32 R148, R220.reuse, R54, R148 ;  /* 0x00000036dc94723c */ /* 0x040fe60000081094 */
[----:B------:R-:W-:Y:S04]  /*c4010*/  STL.64 [R1+0xd80], R100 ;  /* 0x000d806401007387 */ /* 0x000fe80000100a00 */
[----:B------:R2:W-:Y:S02]  /*c4020*/  STL.64 [R1+0xd88], R102 ;  /* 0x000d886601007387 */ /* 0x0005e40000100a00 */
[C---:B--2---:R-:W-:Y:S02]  /*c4030*/  HMMA.1688.F32.TF32 R100, R220.reuse, R50, R144 ;  /* 0x00000032dc64723c */ /* 0x044fe40000081090 */
[----:B------:R-:W-:Y:S04]  /*c4040*/  STL.64 [R1+0xd70], R96 ;  /* 0x000d706001007387 */ /* 0x000fe80000100a00 */
[----:B------:R2:W-:Y:S02]  /*c4050*/  STL.64 [R1+0xd78], R98 ;  /* 0x000d786201007387 */ /* 0x0005e40000100a00 */
[C---:B--2---:R-:W-:Y:S06]  /*c4060*/  HMMA.1688.F32.TF32 R96, R220.reuse, R46, R140 ;  /* 0x0000002edc60723c */ /* 0x044fec000008108c */
[----:B------:R-:W-:Y:S04]  /*c4070*/  STL.64 [R1+0xd60], R148 ;  /* 0x000d609401007387 */ /* 0x000fe80000100a00 */
[----:B------:R-:W-:Y:S01]  /*c4080*/  STL.64 [R1+0xd68], R150 ;  /* 0x000d689601007387 */ /* 0x000fe20000100a00 */
[C---:B------:R-:W-:Y:S04]  /*c4090*/  HMMA.1688.F32.TF32 R136, R220.reuse, R42, R136 ;  /* 0x0000002adc88723c */ /* 0x040fe80000081088 */
[----:B------:R-:W-:Y:S04]  /*c40a0*/  STL.64 [R1+0xd50], R100 ;  /* 0x000d506401007387 */ /* 0x000fe80000100a00 */
[----:B------:R2:W-:Y:S02]  /*c40b0*/  STL.64 [R1+0xd58], R102 ;  /* 0x000d586601007387 */ /* 0x0005e40000100a00 */
[C---:B--2---:R-:W-:Y:S02]  /*c40c0*/  HMMA.1688.F32.TF32 R100, R220.reuse, R38, R164 ;  /* 0x00000026dc64723c */ /* 0x044fe400000810a4 */
[----:B------:R-:W-:Y:S04]  /*c40d0*/  STL.64 [R1+0xd40], R96 ;  /* 0x000d406001007387 */ /* 0x000fe80000100a00 */
[----:B------:R2:W-:Y:S02]  /*c40e0*/  STL.64 [R1+0xd48], R98 ;  /* 0x000d486201007387 */ /* 0x0005e40000100a00 */
[----:B--2---:R-:W-:Y:S05]  /*c40f0*/  HMMA.1688.F32.TF32 R96, R220, R34, R168 ;  /* 0x00000022dc60723c */ /* 0x004fea00000810a8 */
[----:B------:R-:W-:Y:S04]  /*c4100*/  STL.64 [R1+0xd30], R136 ;  /* 0x000d308801007387 */ /* 0x000fe80000100a00 */
[----:B------:R-:W-:Y:S06]  /*c4110*/  STL.64 [R1+0xd38], R138 ;  /* 0x000d388a01007387 */ /* 0x000fec0000100a00 */
[----:B------:R-:W-:Y:S04]  /*c4120*/  STL.64 [R1+0xd20], R100 ;  /* 0x000d206401007387 */ /* 0x000fe80000100a00 */
[----:B------:R-:W-:Y:S01]  /*c4130*/  STL.64 [R1+0xd28], R102 ;  /* 0x000d286601007387 */ /* 0x000fe20000100a00 */
[C---:B-1----:R-:W-:Y:S03]  /*c4140*/  HMMA.1688.F32.TF32 R4, R160.reuse, R110, R4 ;  /* 0x0000006ea004723c */ /* 0x042fe60000081004 */
[----:B------:R-:W-:Y:S04]  /*c4150*/  LDS R220, [R230+UR7+0x4a280] ;  /* 0x04a28007e6dc7984 */ /* 0x000fe80008000800 */
[----:B------:R-:W-:Y:S04]  /*c4160*/  LDS R222, [R230+UR7+0x4b280] ;  /* 0x04b28007e6de7984 */ /* 0x000fe80008000800 */
[----:B------:R-:W-:Y:S04]  /*c4170*/  LDS R221, [R231+UR7+0x4a280] ;  /* 0x04a28007e7dd7984 */ /* 0x000fe80008000800 */
[----:B------:R-:W1:Y:S04]  /*c4180*/  LDS R223, [R231+UR7+0x4b280] ;  /* 0x04b28007e7df7984 */ /* 0x000e680008000800 */
        /* <DEDUP_REMOVED lines=26> */
[----:B------:R2:W-:Y:S04]  /*c4330*/  STL.64 [R1+0xed0], R136 ;  /* 0x000ed08801007387 */ /* 0x0005e80000100a00 */
[----:B------:R3:W-:Y:S04]  /*c4340*/  STL.64 [R1+0xed8], R138 ;  /* 0x000ed88a01007387 */ /* 0x0007e80000100a00 */
[----:B------:R-:W-:Y:S04]  /*c4350*/  STL.64 [R1+0xee0], R100 ;  /* 0x000ee06401007387 */ /* 0x000fe80000100a00 */
[----:B------:R-:W-:Y:S04]  /*c4360*/  STL.64 [R1+0xee8], R102 ;  /* 0x000ee86601007387 */ /* 0x000fe80000100a00 */
        /* <DEDUP_REMOVED lines=124> */
[----:B-1----:R-:W3:Y:S04]  /*c4b30*/  LDL.LU.64 R102, [R1+0x5868] ;  /* 0x0058680001667983 */ /* 0x002ee80000300a00 */
[----:B------:R-:W4:Y:S01]  /*c4b40*/  LDL.LU.64 R100, [R1+0x5860] ;  /* 0x0058600001647983 */ /* 0x000f220000300a00 */
[----:B---3--:R-:W-:-:S15]  /*c4b50*/  HMMA.1688.F32.TF32 R96, R160, R102, R96 ;  /* 0x00000066a060723c */ /* 0x008fde0000081060 */
[----:B------:R-:W-:-:S08]  /*c4b60*/  NOP ;  /* 0x0000000000007918 */ /* 0x000fd00000000000 */
[----:B------:R-:W-:Y:S04]  /*c4b70*/  STL.64 [R1+0xf20], R96 ;  /* 0x000f206001007387 */ /* 0x000fe80000100a00 */
[----:B------:R1:W-:Y:S04]  /*c4b80*/  STL.64 [R1+0xf28], R98 ;  /* 0x000f286201007387 */ /* 0x0003e80000100a00 */
[----:B-1----:R-:W3:Y:S04]  /*c4b90*/  LDL.LU.64 R98, [R1+0x5858] ;  /* 0x0058580001627983 */ /* 0x002ee80000300a00 */
[----:B------:R-:W4:Y:S01]  /*c4ba0*/  LDL.LU.64 R96, [R1+0x5850] ;  /* 0x0058500001607983 */ /* 0x000f220000300a00 */
[C---:B--2---:R-:W-:Y:S06]  /*c4bb0*/  HMMA.1688.F32.TF32 R192, R160.reuse, R94, R192 ;  /* 0x0000005ea0c0723c */ /* 0x044fec00000810c0 */
[----:B------:R-:W-:Y:S06]  /*c4bc0*/  HMMA.1688.F32.TF32 R212, R160, R10, R212 ;  /* 0x0000000aa0d4723c */ /* 0x000fec00000810d4 */
[----:B------:R-:W-:Y:S06]  /*c4bd0*/  HMMA.1688.F32.TF32 R4, R220, R122, R4 ;  /* 0x0000007adc04723c */ /* 0x000fec0000081004 */
[----:B---3--:R-:W-:-:S15]  /*c4be0*/  HMMA.1688.F32.TF32 R188, R160, R98, R188 ;  /* 0x00000062a0bc723c */ /* 0x008fde00000810bc */
[----:B------:R-:W-:-:S08]  /*c4bf0*/  NOP ;  /* 0x0000000000007918 */ /* 0x000fd00000000000 */
[----:B------:R-:W-:Y:S04]  /*c4c00*/  STL.64 [R1+0xf30], R188 ;  /* 0x000f30bc01007387 */ /* 0x000fe80000100a00 */
[----:B------:R1:W-:Y:S02]  /*c4c10*/  STL.64 [R1+0xf38], R190 ;  /* 0x000f38be01007387 */ /* 0x0003e40000100a00 */
[C---:B-1----:R-:W-:Y:S02]  /*c4c20*/  HMMA.1688.F32.TF32 R188, R160.reuse, R14, R216 ;  /* 0x0000000ea0bc723c */ /* 0x042fe400000810d8 */
[----:B------:R-:W-:Y:S04]  /*c4c30*/  STL.64 [R1+0xf40], R192 ;  /* 0x000f40c001007387 */ /* 0x000fe80000100a00 */
[----:B------:R1:W-:Y:S02]  /*c4c40*/  STL.64 [R1+0xf48], R194 ;  /* 0x000f48c201007387 */ /* 0x0003e40000100a00 */
[----:B-1----:R-:W-:-:S15]  /*c4c50*/  HMMA.1688.F32.TF32 R192, R160, R90, R196 ;  /* 0x0000005aa0c0723c */ /* 0x002fde00000810c4 */
[----:B------:R-:W-:Y:S04]  /*c4c60*/  STL.64 [R1+0xf50], R188 ;  /* 0x000f50bc01007387 */ /* 0x000fe80000100a00 */
[----:B------:R1:W-:Y:S02]  /*c4c70*/  STL.64 [R1+0xf58], R190 ;  /* 0x000f58be01007387 */ /* 0x0003e40000100a00 */
[C---:B-1----:R-:W-:Y:S02]  /*c4c80*/  HMMA.1688.F32.TF32 R188, R160.reuse, R86, R200 ;  /* 0x00000056a0bc723c */ /* 0x042fe400000810c8 */
[----:B------:R-:W-:Y:S04]  /*c4c90*/  STL.64 [R1+0xf60], R212 ;  /* 0x000f60d401007387 */ /* 0x000fe80000100a00 */
[----:B------:R-:W-:Y:S01]  /*c4ca0*/  STL.64 [R1+0xf68], R214 ;  /* 0x000f68d601007387 */ /* 0x000fe20000100a00 */
[C---:B------:R-:W-:Y:S03]  /*c4cb0*/  HMMA.1688.F32.TF32 R196, R160.reuse, R82, R204 ;  /* 0x00000052a0c4723c */ /* 0x040fe600000810cc */
[----:B------:R-:W-:Y:S04]  /*c4cc0*/  STL.64 [R1+0xf70], R192 ;  /* 0x000f70c001007387 */ /* 0x000fe80000100a00 */
[----:B------:R1:W-:Y:S02]  /*c4cd0*/  STL.64 [R1+0xf78], R194 ;  /* 0x000f78c201007387 */ /* 0x0003e40000100a00 */
[C---:B-1----:R-:W-:Y:S07]  /*c4ce0*/  HMMA.1688.F32.TF32 R192, R160.reuse, R78, R208 ;  /* 0x0000004ea0c0723c */ /* 0x042fee00000810d0 */
        /* <DEDUP_REMOVED lines=36> */
[----:B-1----:R-:W-:Y:S06]  /*c4f30*/  HMMA.1688.F32.TF32 R144, R160, R34, R180 ;  /* 0x00000022a090723c */ /* 0x002fec00000810b4 */
[C---:B--2---:R-:W-:Y:S06]  /*c4f40*/  HMMA.1688.F32.TF32 R140, R220.reuse, R30, R184 ;  /* 0x0000001edc8c723c */ /* 0x044fec00000810b8 */
[C---:B---3--:R-:W-:Y:S01]  /*c4f50*/  HMMA.1688.F32.TF32 R136, R220.reuse, R26, R224 ;  /* 0x0000001adc88723c */ /* 0x048fe200000810e0 */
        /* <DEDUP_REMOVED lines=16> */
[----:B------:R2:W-:Y:S04]  /*c5060*/  STL.64 [R1+0x1088], R138 ;  /* 0x0010888a01007387 */ /* 0x0005e80000100a00 */
[----:B------:R-:W-:Y:S04]  /*c5070*/  STL.64 [R1+0x1090], R24 ;  /* 0x0010901801007387 */ /* 0x000fe80000100a00 */
[----:B------:R3:W-:Y:S01]  /*c5080*/  STL.64 [R1+0x1098], R26 ;  /* 0x0010981a01007387 */ /* 0x0007e20000100a00 */
[C---:B--2---:R-:W-:Y:S06]  /*c5090*/  HMMA.1688.F32.TF32 R136, R220.reuse, R130, R244 ;  /* 0x00000082dc88723c */ /* 0x044fec00000810f4 */
[----:B---3--:R-:W-:Y:S01]  /*c50a0*/  HMMA.1688.F32.TF32 R24, R220, R126, R248 ;  /* 0x0000007edc18723c */ /* 0x008fe200000810f8 */
[----:B------:R2:W-:Y:S04]  /*c50b0*/  STL.64 [R1+0x10a0], R140 ;  /* 0x0010a08c01007387 */ /* 0x0005e80000100a00 */
[----:B------:R3:W-:-:S12]  /*c50c0*/  STL.64 [R1+0x10a8], R142 ;  /* 0x0010a88e01007387 */ /* 0x0007d80000100a00 */
        /* <DEDUP_REMOVED lines=101> */
[----:B------:R-:W-:Y:S01]  /*c5720*/  IMAD.MOV.U32 R7, RZ, RZ, R2 ;  /* 0x000000ffff077224 */ /* 0x000fe200078e0002 */
[C---:B---3--:R-:W-:Y:S06]  /*c5730*/  HMMA.1688.F32.TF32 R24, R220.reuse, R114, R196 ;  /* 0x00000072dc18723c */ /* 0x048fec00000810c4 */
[----:B--2---:R-:W-:-:S15]  /*c5740*/  HMMA.1688.F32.TF32 R188, R220, R118, R212 ;  /* 0x00000076dcbc723c */ /* 0x004fde00000810d4 */
[----:B------:R-:W-:-:S08]  /*c5750*/  NOP ;  /* 0x0000000000007918 */ /* 0x000fd00000000000 */
        /* <DEDUP_REMOVED lines=24> */
[C---:B----4-:R-:W-:Y:S08]  /*c58e0*/  HMMA.1688.F32.TF32 R136, R220.reuse, R86, R136 ;  /* 0x00000056dc88723c */ /* 0x050ff00000081088 */
        /* <DEDUP_REMOVED lines=17> */
[----:B--2---:R-:W-:Y:S01]  /*c5a00*/  HMMA.1688.F32.TF32 R136, R220, R62, R184 ;  /* 0x0000003edc88723c */ /* 0x004fe200000810b8 */
[----:B------:R1:W-:Y:S01]  /*c5a10*/  STL [R1+0x11c0], R24 ;  /* 0x0011c01801007387 */ /* 0x0003e20000100800 */
[----:B------:R-:W-:-:S02]  /*c5a20*/  IMAD.MOV.U32 R2, RZ, RZ, R25 ;  /* 0x000000ffff027224 */ /* 0x000fc400078e0019 */
[----:B------:R-:W-:Y:S02]  /*c5a30*/  IMAD.MOV.U32 R3, RZ, RZ, R26 ;  /* 0x000000ffff037224 */ /* 0x000fe400078e001a */
[----:B------:R-:W-:Y:S02]  /*c5a40*/  IMAD.MOV.U32 R252, RZ, RZ, R27 ;  /* 0x000000fffffc7224 */ /* 0x000fe400078e001b */
        /* <DEDUP_REMOVED lines=18> */
[----:B-1----:R-:W-:Y:S02]  /*c5b70*/  HMMA.1688.F32.TF32 R24, R220, R34, R4 ;  /* 0x00000022dc18723c */ /* 0x002fe40000081004 */
[----:B------:R-:W-:Y:S08]  /*c5b80*/  LDS R220, [R230+UR7+0x4a300] ;  /* 0x04a30007e6dc7984 */ /* 0x000ff00008000800 */
[----:B------:R1:W-:Y:S04]  /*c5b90*/  STL.64 [R1+0x1230], R140 ;  /* 0x0012308c01007387 */ /* 0x0003e80000100a00 */
[----:B------:R2:W-:Y:S04]  /*c5ba0*/  STL.64 [R1+0x1238], R142 ;  /* 0x0012388e01007387 */ /* 0x0005e80000100a00 */
[----:B------:R-:W3:Y:S04]  /*c5bb0*/  LDL.LU R4, [R1+0x1a40] ;  /* 0x001a400001047983 */ /* 0x000ee80000300800 */
[----:B------:R-:W-:Y:S04]  /*c5bc0*/  STL.64 [R1+0x1250], R136 ;  /* 0x0012508801007387 */ /* 0x000fe80000100a00 */
[----:B------:R-:W-:Y:S04]  /*c5bd0*/  STL.64 [R1+0x1258], R138 ;  /* 0x0012588a01007387 */ /* 0x000fe80000100a00 */
[----:B------:R-:W-:Y:S04]  /*c5be0*/  LDS R222, [R230+UR7+0x4b300] ;  /* 0x04b30007e6de7984 */ /* 0x000fe80008000800 */
[----:B------:R-:W-:Y:S04]  /*c5bf0*/  LDS R221, [R231+UR7+0x4a300] ;  /* 0x04a30007e7dd7984 */ /* 0x000fe80008000800 */
[----:B------:R-:W4:Y:S04]  /*c5c00*/  LDS R223, [R231+UR7+0x4b300] ;  /* 0x04b30007e7df7984 */ /* 0x000f280008000800 */
        /* <DEDUP_REMOVED lines=118> */
[----:B------:R-:W4:Y:S01]  /*c6370*/  LDL.LU.64 R24, [R1+0x5840] ;  /* 0x0058400001187983 */ /* 0x000f220000300a00 */
[C---:B--2---:R-:W-:Y:S06]  /*c6380*/  HMMA.1688.F32.TF32 R216, R160.reuse, R18, R216 ;  /* 0x00000012a0d8723c */ /* 0x044fec00000810d8 */
[C---:B------:R-:W-:Y:S06]  /*c6390*/  HMMA.1688.F32.TF32 R156, R160.reuse, R114, R156 ;  /* 0x00000072a09c723c */ /* 0x040fec000008109c */
[C---:B---3--:R-:W-:Y:S06]  /*c63a0*/  HMMA.1688.F32.TF32 R152, R160.reuse, R110, R152 ;  /* 0x0000006ea098723c */ /* 0x048fec0000081098 */
[C---:B------:R-:W-:Y:S06]  /*c63b0*/  HMMA.1688.F32.TF32 R148, R160.reuse, R106, R148 ;  /* 0x0000006aa094723c */ /* 0x040fec0000081094 */
[C---:B------:R-:W-:Y:S06]  /*c63c0*/  HMMA.1688.F32.TF32 R144, R160.reuse, R102, R144 ;  /* 0x00000066a090723c */ /* 0x040fec0000081090 */
[C---:B------:R-:W-:Y:S06]  /*c63d0*/  HMMA.1688.F32.TF32 R140, R160.reuse, R98, R140 ;  /* 0x00000062a08c723c */ /* 0x040fec000008108c */
[C---:B------:R-:W-:Y:S06]  /*c63e0*/  HMMA.1688.F32.TF32 R136, R160.reuse, R94, R136 ;  /* 0x0000005ea088723c */ /* 0x040fec0000081088 */
[C---:B------:R-:W-:Y:S06]  /*c63f0*/  HMMA.1688.F32.TF32 R4, R160.reuse, R50, R4 ;  /* 0x00000032a004723c */ /* 0x040fec0000081004 */
        /* <DEDUP_REMOVED lines=182> */
[----:B------:R-:W4:Y:S01]  /*c6f60*/  LDL.LU R7, [R1+0x189c] ;  /* 0x00189c0001077983 */ /* 0x000f220000300800 */
[----:B---3--:R-:W-:-:S15]  /*c6f70*/  HMMA.1688.F32.TF32 R188, R160, R46, R188 ;  /* 0x0000002ea0bc723c */ /* 0x008fde00000810bc */
[----:B------:R-:W-:-:S08]  /*c6f80*/  NOP ;  /* 0x0000000000007918 */ /* 0x000fd00000000000 */
[----:B------:R-:W-:Y:S04]  /*c6f90*/  STL.64 [R1+0x1ba0], R188 ;  /* 0x001ba0bc01007387 */ /* 0x000fe80000100a00 */
[----:B------:R2:W-:Y:S02]  /*c6fa0*/  STL.64 [R1+0x1ba8], R190 ;  /* 0x001ba8be01007387 */ /* 0x0005e40000100a00 */
[C---:B--2---:R-:W-:Y:S06]  /*c6fb0*/  HMMA.1688.F32.TF32 R188, R160.reuse, R42, R192 ;  /* 0x0000002aa0bc723c */ /* 0x044fec00000810c0 */
[----:B------:R-:W-:-:S15]  /*c6fc0*/  HMMA.1688.F32.TF32 R192, R160, R38, R216 ;  /* 0x00000026a0c0723c */ /* 0x000fde00000810d8 */
[----:B------:R-:W-:-:S02]  /*c6fd0*/  NOP ;  /* 0x0000000000007918 */ /* 0x000fc40000000000 */
[----:B------:R-:W-:Y:S04]  /*c6fe0*/  STL.64 [R1+0x1b90], R188 ;  /* 0x001b90bc01007387 */ /* 0x000fe80000100a00 */
[----:B------:R1:W-:Y:S02]  /*c6ff0*/  STL.64 [R1+0x1b98], R190 ;  /* 0x001b98be01007387 */ /* 0x0003e40000100a00 */
[----:B-1----:R-:W-:Y:S06]  /*c7000*/  HMMA.1688.F32.TF32 R188, R160, R34, R212 ;  /* 0x00000022a0bc723c */ /* 0x002fec00000810d4 */
[C---:B------:R-:W-:Y:S01]  /*c7010*/  HMMA.1688.F32.TF32 R160, R220.reuse, R30, R196 ;  /* 0x0000001edca0723c */ /* 0x040fe200000810c4 */
[----:B------:R-:W-:Y:S04]  /*c7020*/  STL.64 [R1+0x1b80], R192 ;  /* 0x001b80c001007387 */ /* 0x000fe80000100a00 */
[----:B------:R1:W-:Y:S01]  /*c7030*/  STL.64 [R1+0x1b88], R194 ;  /* 0x001b88c201007387 */ /* 0x0003e20000100a00 */
[C---:B------:R-:W-:Y:S06]  /*c7040*/  HMMA.1688.F32.TF32 R156, R220.reuse, R134, R156 ;  /* 0x00000086dc9c723c */ /* 0x040fec000008109c */
[C---:B------:R-:W-:Y:S06]  /*c7050*/  HMMA.1688.F32.TF32 R152, R220.reuse, R130, R152 ;  /* 0x00000082dc98723c */ /* 0x040fec0000081098 */
[C---:B-1----:R-:W-:Y:S01]  /*c7060*/  HMMA.1688.F32.TF32 R192, R220.reuse, R26, R200 ;  /* 0x0000001adcc0723c */ /* 0x042fe200000810c8 */
[----:B------:R-:W-:Y:S04]  /*c7070*/  STL.64 [R1+0x1b50], R188 ;  /* 0x001b50bc01007387 */ /* 0x000fe80000100a00 */
[----:B------:R1:W-:Y:S04]  /*c7080*/  STL.64 [R1+0x1b58], R190 ;  /* 0x001b58be01007387 */ /* 0x0003e80000100a00 */
[----:B------:R-:W-:Y:S04]  /*c7090*/  STL.64 [R1+0x2380], R160 ;  /* 0x002380a001007387 */ /* 0x000fe80000100a00 */
[----:B------:R2:W-:Y:S01]  /*c70a0*/  STL.64 [R1+0x2388], R162 ;  /* 0x002388a201007387 */ /* 0x0005e20000100a00 */
[C---:B------:R-:W-:Y:S06]  /*c70b0*/  HMMA.1688.F32.TF32 R148, R220.reuse, R126, R148 ;  /* 0x0000007edc94723c */ /* 0x040fec0000081094 */
[C---:B-1----:R-:W-:Y:S06]  /*c70c0*/  HMMA.1688.F32.TF32 R188, R220.reuse, R22, R204 ;  /* 0x00000016dcbc723c */ /* 0x042fec00000810cc */
        /* <DEDUP_REMOVED lines=174> */
[----:B----4-:R-:W-:-:S15]  /*c7bb0*/  HMMA.1688.F32.TF32 R4, R220, R66, R4 ;  /* 0x00000042dc04723c */ /* 0x010fde0000081004 */
[----:B------:R-:W-:-:S08]  /*c7bc0*/  NOP ;  /* 0x0000000000007918 */ /* 0x000fd00000000000 */
[----:B------:R-:W-:Y:S04]  /*c7bd0*/  STL.64 [R1+0x2210], R4 ;  /* 0x0022100401007387 */ /* 0x000fe80000100a00 */
[----:B------:R1:W-:Y:S04]  /*c7be0*/  STL.64 [R1+0x2218], R6 ;  /* 0x0022180601007387 */ /* 0x0003e80000100a00 */
[----:B-1----:R-:W2:Y:S04]  /*c7bf0*/  LDL.LU.64 R6, [R1+0x5838] ;  /* 0x0058380001067983 */ /* 0x002ea80000300a00 */
[----:B------:R-:W4:Y:S04]  /*c7c00*/  LDL.LU.64 R4, [R1+0x5830] ;  /* 0x0058300001047983 */ /* 0x000f280000300a00 */
[----:B------:R-:W-:Y:S04]  /*c7c10*/  STL.64 [R1+0x2200], R188 ;  /* 0x002200bc01007387 */ /* 0x000fe80000100a00 */
[----:B------:R3:W-:Y:S02]  /*c7c20*/  STL.64 [R1+0x2208], R190 ;  /* 0x002208be01007387 */ /* 0x0007e40000100a00 */
[C---:B---3--:R-:W-:Y:S06]  /*c7c30*/  HMMA.1688.F32.TF32 R188, R220.reuse, R58, R192 ;  /* 0x0000003adcbc723c */ /* 0x048fec00000810c0 */
[C---:B------:R-:W-:Y:S06]  /*c7c40*/  HMMA.1688.F32.TF32 R216, R220.reuse, R54, R216 ;  /* 0x00000036dcd8723c */ /* 0x040fec00000810d8 */
[C---:B------:R-:W-:Y:S11]  /*c7c50*/  HMMA.1688.F32.TF32 R192, R220.reuse, R50, R212 ;  /* 0x00000032dcc0723c */ /* 0x040ff600000810d4 */
[----:B------:R-:W-:Y:S04]  /*c7c60*/  STL.64 [R1+0x21f0], R188 ;  /* 0x0021f0bc01007387 */ /* 0x000fe80000100a00 */
[----:B------:R1:W-:Y:S02]  /*c7c70*/  STL.64 [R1+0x21f8], R190 ;  /* 0x0021f8be01007387 */ /* 0x0003e40000100a00 */
[C---:B-1----:R-:W-:Y:S02]  /*c7c80*/  HMMA.1688.F32.TF32 R188, R220.reuse, R46, R196 ;  /* 0x0000002edcbc723c */ /* 0x042fe400000810c4 */
[----:B------:R-:W-:Y:S04]  /*c7c90*/  STL.64 [R1+0x21e0], R216 ;  /* 0x0021e0d801007387 */ /* 0x000fe80000100a00 */
[----:B------:R-:W-:Y:S01]  /*c7ca0*/  STL.64 [R1+0x21e8], R218 ;  /* 0x0021e8da01007387 */ /* 0x000fe20000100a00 */
[----:B------:R-:W-:Y:S03]  /*c7cb0*/  HMMA.1688.F32.TF32 R196, R220, R42, R200 ;  /* 0x0000002adcc4723c */ /* 0x000fe600000810c8 */
[----:B------:R-:W-:Y:S04]  /*c7cc0*/  STL.64 [R1+0x21d0], R192 ;  /* 0x0021d0c001007387 */ /* 0x000fe80000100a00 */
[----:B------:R1:W-:Y:S01]  /*c7cd0*/  STL.64 [R1+0x21d8], R194 ;  /* 0x0021d8c201007387 */ /* 0x0003e20000100a00 */
[C---:B------:R-:W-:Y:S06]  /*c7ce0*/  HMMA.1688.F32.TF32 R156, R160.reuse, R30, R156 ;  /* 0x0000001ea09c723c */ /* 0x040fec000008109c */
[C---:B------:R-:W-:Y:S06]  /*c7cf0*/  HMMA.1688.F32.TF32 R152, R160.reuse, R26, R152 ;  /* 0x0000001aa098723c */ /* 0x040fec0000081098 */
[----:B------:R-:W-:Y:S06]  /*c7d00*/  HMMA.1688.F32.TF32 R148, R160, R22, R148 ;  /* 0x00000016a094723c */ /* 0x000fec0000081094 */
[----:B-1----:R-:W-:Y:S01]  /*c7d10*/  HMMA.1688.F32.TF32 R192, R220, R38, R204 ;  /* 0x00000026dcc0723c */ /* 0x002fe200000810cc */
[----:B------:R-:W-:Y:S04]  /*c7d20*/  STL.64 [R1+0x21c0], R188 ;  /* 0x0021c0bc01007387 */ /* 0x000fe80000100a00 */
[----:B------:R1:W-:Y:S01]  /*c7d30*/  STL.64 [R1+0x21c8], R190 ;  /* 0x0021c8be01007387 */ /* 0x0003e20000100a00 */
[----:B------:R-:W-:Y:S06]  /*c7d40*/  HMMA.1688.F32.TF32 R144, R160, R18, R144 ;  /* 0x00000012a090723c */ /* 0x000fec0000081090 */
[----:B-1----:R-:W-:Y:S06]  /*c7d50*/  HMMA.1688.F32.TF32 R188, R220, R34, R208 ;  /* 0x00000022dcbc723c */ /* 0x002fec00000810d0 */
[C---:B------:R-:W-:Y:S06]  /*c7d60*/  HMMA.1688.F32.TF32 R140, R160.reuse, R134, R140 ;  /* 0x00000086a08c723c */ /* 0x040fec000008108c */
[C---:B------:R-:W-:Y:S01]  /*c7d70*/  HMMA.1688.F32.TF32 R136, R160.reuse, R130, R136 ;  /* 0x00000082a088723c */ /* 0x040fe20000081088 */
        /* <DEDUP_REMOVED lines=22> */
[C---:B---3--:R-:W-:Y:S06]  /*c7ee0*/  HMMA.1688.F32.TF32 R144, R160.reuse, R126, R164 ;  /* 0x0000007ea090723c */ /* 0x048fec00000810a4 */
        /* <DEDUP_REMOVED lines=19> */
[C---:B--2---:R-:W-:Y:S11]  /*c8020*/  HMMA.1688.F32.TF32 R136, R160.reuse, R94, R236 ;  /* 0x0000005ea088723c */ /* 0x044ff600000810ec */
        /* <DEDUP_REMOVED lines=121> */
[----:B------:R1:W-:Y:S04]  /*c87c0*/  STL.64 [R1+0x1640], R248 ;  /* 0x001640f801007387 */ /* 0x0003e80000100a00 */
[----:B------:R-:W-:Y:S01]  /*c87d0*/  STL.64 [R1+0x1648], R250 ;  /* 0x001648fa01007387 */ /* 0x000fe20000100a00 */
[----:B-1----:R-:W-:Y:S01]  /*c87e0*/  MOV R248, R7 ;  /* 0x0000000700f87202 */ /* 0x002fe20000000f00 */
[----:B------:R-:W-:Y:S02]  /*c87f0*/  IMAD.MOV.U32 R249, RZ, RZ, R4 ;  /* 0x000000fffff97224 */ /* 0x000fe400078e0004 */
        /* <DEDUP_REMOVED lines=10> */
[----:B------:R1:W-:Y:S04]  /*c88a0*/  STL.64 [R1+0x1608], R190 ;  /* 0x001608be01007387 */ /* 0x0003e80000100a00 */
[----:B------:R-:W2:Y:S01]  /*c88b0*/  LDL R9, [R1+0x4c88] ;  /* 0x004c880001097983 */ /* 0x000ea20000100800 */
[C---:B-1----:R-:W-:Y:S03]  /*c88c0*/  HMMA.1688.F32.TF32 R188, R160.reuse, R70, R212 ;  /* 0x00000046a0bc723c */ /* 0x042fe600000810d4 */
[----:B------:R-:W-:Y:S03]  /*c88d0*/  STL.64 [R1+0x15e0], R192 ;  /* 0x0015e0c001007387 */ /* 0x000fe60000100a00 */
[C---:B------:R-:W-:Y:S01]  /*c88e0*/  HMMA.1688.F32.TF32 R196, R160.reuse, R66, R196 ;  /* 0x00000042a0c4723c */ /* 0x040fe200000810c4 */
[----:B------:R1:W-:Y:S05]  /*c88f0*/  STL.64 [R1+0x15e8], R194 ;  /* 0x0015e8c201007387 */ /* 0x0003ea0000100a00 */
[C---:B-1----:R-:W-:Y:S11]  /*c8900*/  HMMA.1688.F32.TF32 R192, R160.reuse, R62, R200 ;  /* 0x0000003ea0c0723c */ /* 0x042ff600000810c8 */
        /* <DEDUP_REMOVED lines=8> */
[C---:B---3--:R-:W-:Y:S06]  /*c8990*/  HMMA.1688.F32.TF32 R192, R160.reuse, R50, R156 ;  /* 0x00000032a0c0723c */ /* 0x048fec000008109c */
[C---:B------:R-:W-:Y:S01]  /*c89a0*/  HMMA.1688.F32.TF32 R156, R160.reuse, R42, R148 ;  /* 0x0000002aa09c723c */ /* 0x040fe20000081094 */
[----:B------:R-:W-:Y:S04]  /*c89b0*/  STL.64 [R1+0x1560], R188 ;  /* 0x001560bc01007387 */ /* 0x000fe80000100a00 */
[----:B------:R1:W-:Y:S01]  /*c89c0*/  STL.64 [R1+0x1568], R190 ;  /* 0x001568be01007387 */ /* 0x0003e20000100a00 */
[----:B------:R-:W-:Y:S06]  /*c89d0*/  HMMA.1688.F32.TF32 R148, R160, R34, R140 ;  /* 0x00000022a094723c */ /* 0x000fec000008108c */
[----:B------:R-:W-:Y:S06]  /*c89e0*/  HMMA.1688.F32.TF32 R140, R220, R26, R164 ;  /* 0x0000001adc8c723c */ /* 0x000fec00000810a4 */
[C---:B-1----:R-:W-:Y:S06]  /*c89f0*/  HMMA.1688.F32.TF32 R188, R160.reuse, R46, R152 ;  /* 0x0000002ea0bc723c */ /* 0x042fec0000081098 */
[----:B------:R-:W-:Y:S06]  /*c8a00*/  HMMA.1688.F32.TF32 R152, R160, R38, R144 ;  /* 0x00000026a098723c */ /* 0x000fec0000081090 */
[C---:B------:R-:W-:Y:S06]  /*c8a10*/  HMMA.1688.F32.TF32 R144, R220.reuse, R30, R136 ;  /* 0x0000001edc90723c */ /* 0x040fec0000081088 */
[----:B------:R-:W-:Y:S01]  /*c8a20*/  HMMA.1688.F32.TF32 R136, R220, R22, R168 ;  /* 0x00000016dc88723c */ /* 0x000fe200000810a8 */
[----:B------:R-:W-:Y:S04]  /*c8a30*/  STL.64 [R1+0x1550], R196 ;  /* 0x001550c401007387 */ /* 0x000fe80000100a00 */
[----:B------:R-:W-:Y:S04]  /*c8a40*/  STL.64 [R1+0x1558], R198 ;  /* 0x001558c601007387 */ /* 0x000fe80000100a00 */
[----:B------:R-:W-:Y:S04]  /*c8a50*/  STL.64 [R1+0x1530], R192 ;  /* 0x001530c001007387 */ /* 0x000fe80000100a00 */
[----:B------:R-:W-:Y:S01]  /*c8a60*/  STL.64 [R1+0x1538], R194 ;  /* 0x001538c201007387 */ /* 0x000fe20000100a00 */
[----:B------:R-:W-:-:S02]  /*c8a70*/  IMAD.MOV.U32 R250, RZ, RZ, R6 ;  /* 0x000000fffffa7224 */ /* 0x000fc400078e0006 */
[----:B------:R-:W-:Y:S01]  /*c8a80*/  IMAD.MOV.U32 R251, RZ, RZ, R5 ;  /* 0x000000fffffb7224 */ /* 0x000fe200078e0005 */
[----:B------:R-:W-:Y:S04]  /*c8a90*/  LDS R160, [R0+UR7+0x4c000] ;  /* 0x04c0000700a07984 */ /* 0x000fe80008000800 */
[----:B------:R-:W-:Y:S04]  /*c8aa0*/  LDS R162, [R0+UR7+0x4d000] ;  /* 0x04d0000700a27984 */ /* 0x000fe80008000800 */
[----:B------:R-:W-:Y:S04]  /*c8ab0*/  LDS R161, [R229+UR7+0x4c000] ;  /* 0x04c00007e5a17984 */ /* 0x000fe80008000800 */
[----:B------:R-:W-:Y:S04]  /*c8ac0*/  LDS R163, [R229+UR7+0x4d000] ;  /* 0x04d00007e5a37984 */ /* 0x000fe80008000800 */
        /* <DEDUP_REMOVED lines=27> */
[----:B------:R1:W-:Y:S04]  /*c8c80*/  STL.64 [R1+0x1a08], R146 ;  /* 0x001a089201007387 */ /* 0x0003e80000100a00 */
[----:B------:R-:W-:Y:S04]  /*c8c90*/  STL.64 [R1+0x19e0], R140 ;  /* 0x0019e08c01007387 */ /* 0x000fe80000100a00 */
[----:B------:R-:W-:Y:S04]  /*c8ca0*/  STL.64 [R1+0x19e8], R142 ;  /* 0x0019e88e01007387 */ /* 0x000fe80000100a00 */
[----:B------:R-:W-:Y:S04]  /*c8cb0*/  STL.64 [R1+0x19c0], R136 ;  /* 0x0019c08801007387 */ /* 0x000fe80000100a00 */
[----:B------:R3:W-:Y:S01]  /*c8cc0*/  STL.64 [R1+0x19c8], R138 ;  /* 0x0019c88a01007387 */ /* 0x0007e20000100a00 */
[C---:B-1----:R-:W-:Y:S06]  /*c8cd0*/  HMMA.1688.F32.TF32 R144, R220.reuse, R114, R236 ;  /* 0x00000072dc90723c */ /* 0x042fec00000810ec */
[C---:B---3--:R-:W-:Y:S06]  /*c8ce0*/  HMMA.1688.F32.TF32 R136, R220.reuse, R106, R244 ;  /* 0x0000006adc88723c */ /* 0x048fec00000810f4 */
[----:B------:R-:W-:Y:S11]  /*c8cf0*/  HMMA.1688.F32.TF32 R140, R220, R110, R240 ;  /* 0x0000006edc8c723c */ /* 0x000ff600000810f0 */
[----:B------:R-:W-:Y:S04]  /*c8d00*/  STL.64 [R1+0x19a0], R144 ;  /* 0x0019a09001007387 */ /* 0x000fe80000100a00 */
[----:B------:R-:W-:Y:S03]  /*c8d10*/  STL.64 [R1+0x19a8], R146 ;  /* 0x0019a89201007387 */ /* 0x000fe60000100a00 */
[----:B------:R-:W-:-:S02]  /*c8d20*/  IMAD.MOV.U32 R6, RZ, RZ, R138 ;  /* 0x000000ffff067224 */ /* 0x000fc400078e008a */
[----:B------:R-:W-:-:S03]  /*c8d30*/  IMAD.MOV.U32 R5, RZ, RZ, R137 ;  /* 0x000000ffff057224 */ /* 0x000fc600078e0089 */
[----:B------:R-:W-:Y:S04]  /*c8d40*/  STL.64 [R1+0x1980], R140 ;  /* 0x0019808c01007387 */ /* 0x000fe80000100a00 */
[----:B------:R-:W-:Y:S04]  /*c8d50*/  STL.64 [R1+0x1988], R142 ;  /* 0x0019888e01007387 */ /* 0x000fe80000100a00 */
[----:B------:R-:W-:Y:S04]  /*c8d60*/  STL.64 [R1+0x1960], R136 ;  /* 0x0019608801007387 */ /* 0x000fe80000100a00 */
[----:B------:R-:W-:Y:S04]  /*c8d70*/  STL.64 [R1+0x1968], R138 ;  /* 0x0019688a01007387 */ /* 0x000fe80000100a00 */
[----:B------:R-:W-:Y:S04]  /*c8d80*/  STL.64 [R1+0x54b0], R6 ;  /* 0x0054b00601007387 */ /* 0x000fe80000100a00 */
[----:B------:R1:W-:Y:S04]  /*c8d90*/  STL.64 [R1+0x54a8], R4 ;  /* 0x0054a80401007387 */ /* 0x0003e80000100a00 */
[----:B------:R-:W3:Y:S01]  /*c8da0*/  LDL.LU R244, [R1+0x27a0] ;  /* 0x0027a00001f47983 */ /* 0x000ee20000300800 */
[----:B-1----:R-:W-:Y:S01]  /*c8db0*/  HMMA.1688.F32.TF32 R4, R220, R102, R248 ;  /* 0x00000066dc04723c */ /* 0x002fe200000810f8 */
[----:B------:R-:W-:-:S02]  /*c8dc0*/  IMAD.MOV.U32 R240, RZ, RZ, R128 ;  /* 0x000000fffff07224 */ /* 0x000fc400078e0080 */
[----:B------:R-:W-:Y:S01]  /*c8dd0*/  IMAD.MOV.U32 R241, RZ, RZ, R129 ;  /* 0x000000fffff17224 */ /* 0x000fe200078e0081 */
[----:B------:R-:W-:Y:S01]  /*c8de0*/  MOV R242, R132 ;  /* 0x0000008400f27202 */ /* 0x000fe20000000f00 */
[----:B------:R-:W-:-:S15]  /*c8df0*/  IMAD.MOV.U32 R243, RZ, RZ, R133 ;  /* 0x000000fffff37224 */ /* 0x000fde00078e0085 */
[----:B------:R-:W-:-:S03]  /*c8e00*/  NOP ;  /* 0x0000000000007918 */ /* 0x000fc60000000000 */
[----:B------:R-:W-:Y:S04]  /*c8e10*/  STL.64 [R1+0x1850], R4 ;  /* 0x0018500401007387 */ /* 0x000fe80000100a00 */
[----:B------:R1:W-:Y:S04]  /*c8e20*/  STL.64 [R1+0x1858], R6 ;  /* 0x0018580601007387 */ /* 0x0003e80000100a00 */
[----:B------:R-:W3:Y:S04]  /*c8e30*/  LDL.LU R245, [R1+0x27a4] ;  /* 0x0027a40001f57983 */ /* 0x000ee80000300800 */
[----:B------:R-:W3:Y:S04]  /*c8e40*/  LDL.LU R246, [R1+0x27a8] ;  /* 0x0027a80001f67983 */ /* 0x000ee80000300800 */
[----:B------:R-:W3:Y:S04]  /*c8e50*/  LDL.LU R247, [R1+0x27ac] ;  /* 0x0027ac0001f77983 */ /* 0x000ee80000300800 */
[----:B------:R-:W4:Y:S04]  /*c8e60*/  LDL.LU R128, [R1+0x5820] ;  /* 0x0058200001807983 */ /* 0x000f280000300800 */
[----:B------:R-:W3:Y:S04]  /*c8e70*/  LDL.LU R129, [R1+0x581c] ;  /* 0x00581c0001817983 */ /* 0x000ee80000300800 */
        /* <DEDUP_REMOVED lines=80> */
[----:B--2---:R-:W-:Y:S01]  /*c9380*/  LDSM.16.M88.4 R124, [R9+UR8+0x2080] ;  /* 0x00208008097c783b */ /* 0x004fe20008000200 */
[----:B------:R-:W-:Y:S01]  /*c9390*/  MOV R250, R121 ;  /* 0x0000007900fa7202 */ /* 0x000fe20000000f00 */
[----:B------:R-:W-:Y:S02]  /*c93a0*/  IMAD.MOV.U32 R251, RZ, RZ, R120 ;  /* 0x000000fffffb7224 */ /* 0x000fe400078e0078 */
[----:B------:R-:W-:Y:S01]  /*c93b0*/  LDSM.16.M88.4 R120, [R9+UR8+0x3080] ;  /* 0x003080080978783b */ /* 0x000fe20008000200 */
[C---:B-1----:R-:W-:Y:S06]  /*c93c0*/  HMMA.1688.F32.TF32 R4, R220.reuse, R94, R196 ;  /* 0x0000005edc04723c */ /* 0x042fec00000810c4 */
[C---:B---3--:R-:W-:Y:S06]  /*c93d0*/  HMMA.1688.F32.TF32 R188, R220.reuse, R98, R212 ;  /* 0x00000062dcbc723c */ /* 0x048fec00000810d4 */
[----:B----4-:R-:W-:-:S15]  /*c93e0*/  HMMA.1688.F32.TF32 R192, R220, R14, R200 ;  /* 0x0000000edcc0723c */ /* 0x010fde00000810c8 */
        /* <DEDUP_REMOVED lines=30> */
[----:B------:R-:W-:Y:S01]  /*c95d0*/  HMMA.1688.F32.TF32 R136, R220, R58, R168 ;  /* 0x0000003adc88723c */ /* 0x000fe200000810a8 */
[----:B------:R-:W-:-:S02]  /*c95e0*/  IMAD.MOV.U32 R232, RZ, RZ, R133 ;  /* 0x000000ffffe87224 */ /* 0x000fc400078e0085 */
[----:B------:R-:W-:Y:S02]  /*c95f0*/  IMAD.MOV.U32 R233, RZ, RZ, R132 ;  /* 0x000000ffffe97224 */ /* 0x000fe400078e0084 */
[----:B------:R-:W1:Y:S04]  /*c9600*/  LDSM.16.M88.4 R132, [R9+UR8+0x80] ;  /* 0x000080080984783b */ /* 0x000e680008000200 */
[----:B------:R-:W-:Y:S04]  /*c9610*/  STL.64 [R1+0x18d0], R4 ;  /* 0x0018d00401007387 */ /* 0x000fe80000100a00 */
[----:B------:R2:W-:Y:S02]  /*c9620*/  STL.64 [R1+0x18d8], R6 ;  /* 0x0018d80601007387 */ /* 0x0005e40000100a00 */
[C---:B--2---:R-:W-:Y:S02]  /*c9630*/  HMMA.1688.F32.TF32 R4, R220.reuse, R54, R172 ;  /* 0x00000036dc04723c */ /* 0x044fe400000810ac */
[----:B------:R-:W-:Y:S04]  /*c9640*/  STL.64 [R1+0x18c0], R140 ;  /* 0x0018c08c01007387 */ /* 0x000fe80000100a00 */
[----:B------:R2:W-:Y:S04]  /*c9650*/  STL.64 [R1+0x18c8], R142 ;  /* 0x0018c88e01007387 */ /* 0x0005e80000100a00 */
[----:B------:R-:W-:Y:S04]  /*c9660*/  STL.64 [R1+0x18b0], R136 ;  /* 0x0018b08801007387 */ /* 0x000fe80000100a00 */
[----:B------:R3:W-:Y:S01]  /*c9670*/  STL.64 [R1+0x18b8], R138 ;  /* 0x0018b88a01007387 */ /* 0x0007e20000100a00 */
[----:B------:R-:W-:Y:S01]  /*c9680*/  IMAD.MOV.U32 R234, RZ, RZ, R129 ;  /* 0x000000ffffea7224 */ /* 0x000fe200078e0081 */
[C---:B--2---:R-:W-:Y:S06]  /*c9690*/  HMMA.1688.F32.TF32 R140, R220.reuse, R50, R176 ;  /* 0x00000032dc8c723c */ /* 0x044fec00000810b0 */
[----:B---3--:R-:W-:Y:S01]  /*c96a0*/  HMMA.1688.F32.TF32 R136, R220, R46, R180 ;  /* 0x0000002edc88723c */ /* 0x008fe200000810b4 */
[----:B------:R-:W-:-:S02]  /*c96b0*/  IMAD.MOV.U32 R235, RZ, RZ, R128 ;  /* 0x000000ffffeb7224 */ /* 0x000fc400078e0080 */
[----:B------:R-:W2:Y:S04]  /*c96c0*/  LDSM.16.M88.4 R128, [R9+UR8+0x1080] ;  /* 0x001080080980783b */ /* 0x000ea80008000200 */
[----:B------:R-:W-:Y:S04]  /*c96d0*/  STL.64 [R1+0x18a0], R4 ;  /* 0x0018a00401007387 */ /* 0x000fe80000100a00 */
[----:B------:R3:W-:Y:S02]  /*c96e0*/  STL.64 [R1+0x18a8], R6 ;  /* 0x0018a80601007387 */ /* 0x0007e40000100a00 */
[C---:B---3--:R-:W-:Y:S04]  /*c96f0*/  HMMA.1688.F32.TF32 R4, R220.reuse, R42, R184 ;  /* 0x0000002adc04723c */ /* 0x048fe800000810b8 */
[----:B------:R-:W-:Y:S04]  /*c9700*/  STL.64 [R1+0x1890], R140 ;  /* 0x0018908c01007387 */ /* 0x000fe80000100a00 */
[----:B------:R3:W-:Y:S04]  /*c9710*/  STL.64 [R1+0x1898], R142 ;  /* 0x0018988e01007387 */ /* 0x0007e80000100a00 */
[----:B------:R-:W-:Y:S04]  /*c9720*/  STL.64 [R1+0x1880], R136 ;  /* 0x0018808801007387 */ /* 0x000fe80000100a00 */
[----:B------:R4:W-:Y:S01]  /*c9730*/  STL.64 [R1+0x1888], R138 ;  /* 0x0018888a01007387 */ /* 0x0009e20000100a00 */
[C---:B---3--:R-:W-:Y:S06]  /*c9740*/  HMMA.1688.F32.TF32 R140, R220.reuse, R38, R224 ;  /* 0x00000026dc8c723c */ /* 0x048fec00000810e0 */
[----:B----4-:R-:W-:Y:S01]  /*c9750*/  HMMA.1688.F32.TF32 R136, R220, R34, R232 ;  /* 0x00000022dc88723c */ /* 0x010fe200000810e8 */
[----:B------:R-:W-:-:S02]  /*c9760*/  IMAD.MOV.U32 R184, RZ, RZ, R24 ;  /* 0x000000ffffb87224 */ /* 0x000fc400078e0018 */
[----:B------:R-:W-:Y:S02]  /*c9770*/  IMAD.MOV.U32 R185, RZ, RZ, R8 ;  /* 0x000000ffffb97224 */ /* 0x000fe400078e0008 */
[----:B------:R-:W-:Y:S02]  /*c9780*/  IMAD.MOV.U32 R186, RZ, RZ, R12 ;  /* 0x000000ffffba7224 */ /* 0x000fe400078e000c */
[----:B------:R-:W-:Y:S02]  /*c9790*/  IMAD.MOV.U32 R187, RZ, RZ, R13 ;  /* 0x000000ffffbb7224 */ /* 0x000fe400078e000d */
[----:B------:R-:W-:Y:S01]  /*c97a0*/  IMAD.MOV.U32 R180, RZ, RZ, R16 ;  /* 0x000000ffffb47224 */ /* 0x000fe200078e0010 */
[----:B------:R-:W-:Y:S04]  /*c97b0*/  STL.64 [R1+0x1870], R4 ;  /* 0x0018700401007387 */ /* 0x000fe80000100a00 */
[----:B------:R1:W-:Y:S01]  /*c97c0*/  STL.64 [R1+0x1878], R6 ;  /* 0x0018780601007387 */ /* 0x0003e20000100a00 */
        /* <DEDUP_REMOVED lines=9> */
[----:B------:R-:W-:Y:S01]  /*c9860*/  IMAD.MOV.U32 R235, RZ, RZ, R29 ;  /* 0x000000ffffeb7224 */ /* 0x000fe200078e001d */
[----:B------:R-:W-:Y:S01]  /*c9870*/  LDSM.16.M88.4 R116, [R9+UR8+0x4080] ;  /* 0x004080080974783b */ /* 0x000fe20008000200 */
[----:B-1----:R-:W-:Y:S03]  /*c9880*/  HMMA.1688.F32.TF32 R4, R160, R132, R236 ;  /* 0x00000084a004723c */ /* 0x002fe600000810ec */
[----:B------:R-:W-:Y:S04]  /*c9890*/  STL.64 [R1+0x1860], R140 ;  /* 0x0018608c01007387 */ /* 0x000fe80000100a00 */
[----:B------:R2:W-:Y:S04]  /*c98a0*/  STL.64 [R1+0x1868], R142 ;  /* 0x0018688e01007387 */ /* 0x0005e80000100a00 */
[----:B------:R-:W-:Y:S04]  /*c98b0*/  STL.64 [R1+0x1820], R136 ;  /* 0x0018208801007387 */ /* 0x000fe80000100a00 */
[----:B------:R1:W-:Y:S01]  /*c98c0*/  STL.64 [R1+0x1828], R138 ;  /* 0x0018288a01007387 */ /* 0x0003e20000100a00 */
[----:B------:R-:W-:-:S02]  /*c98d0*/  IMAD.MOV.U32 R183, RZ, RZ, R113 ;  /* 0x000000ffffb77224 */ /* 0x000fc400078e0071 */
[----:B------:R-:W-:Y:S02]  /*c98e0*/  IMAD.MOV.U32 R176, RZ, RZ, R112 ;  /* 0x000000ffffb07224 */ /* 0x000fe400078e0070 */
[----:B------:R-:W-:Y:S02]  /*c98f0*/  IMAD.MOV.U32 R236, RZ, RZ, R48 ;  /* 0x000000ffffec7224 */ /* 0x000fe400078e0030 */
[----:B------:R-:W-:Y:S01]  /*c9900*/  IMAD.MOV.U32 R237, RZ, RZ, R33 ;  /* 0x000000ffffed7224 */ /* 0x000fe200078e0021 */
[----:B------:R-:W-:Y:S01]  /*c9910*/  MOV R238, R36 ;  /* 0x0000002400ee7202 */ /* 0x000fe20000000f00 */
[----:B------:R-:W-:Y:S01]  /*c9920*/  IMAD.MOV.U32 R239, RZ, RZ, R37 ;  /* 0x000000ffffef7224 */ /* 0x000fe200078e0025 */
[----:B------:R-:W3:Y:S01]  /*c9930*/  LDSM.16.M88.4 R112, [R9+UR8+0x5080] ;  /* 0x005080080970783b */ /* 0x000ee20008000200 */
[----:B------:R-:W-:Y:S02]  /*c9940*/  IMAD.MOV.U32 R177, RZ, RZ, R109 ;  /* 0x000000ffffb17224 */ /* 0x000fe400078e006d */
[----:B------:R-:W-:Y:S01]  /*c9950*/  IMAD.MOV.U32 R178, RZ, RZ, R108 ;  /* 0x000000ffffb27224 */ /* 0x000fe200078e006c */
[C---:B--2---:R-:W-:Y:S06]  /*c9960*/  HMMA.1688.F32.TF32 R140, R160.reuse, R128, R240 ;  /* 0x00000080a08c723c */ /* 0x044fec00000810f0 */
[----:B-1----:R-:W-:Y:S01]  /*c9970*/  HMMA.1688.F32.TF32 R136, R160, R124, R244 ;  /* 0x0000007ca088723c */ /* 0x002fe200000810f4 */
[----:B------:R-:W1:Y:S01]  /*c9980*/  LDSM.16.M88.4 R108, [R9+UR8+0x6080] ;  /* 0x00608008096c783b */ /* 0x000e620008000200 */
[----:B------:R-:W-:-:S02]  /*c9990*/  IMAD.MOV.U32 R179, RZ, RZ, R105 ;  /* 0x000000ffffb37224 */ /* 0x000fc400078e0069 */
[----:B------:R-:W-:Y:S02]  /*c99a0*/  IMAD.MOV.U32 R172, RZ, RZ, R104 ;  /* 0x000000ffffac7224 */ /* 0x000fe400078e0068 */
[----:B------:R-:W-:Y:S01]  /*c99b0*/  IMAD.MOV.U32 R173, RZ, RZ, R101 ;  /* 0x000000ffffad7224 */ /* 0x000fe200078e0065 */
[----:B------:R-:W2:Y:S04]  /*c99c0*/  LDSM.16.M88.4 R104, [R9+UR8+0x7080] ;  /* 0x007080080968783b */ /* 0x000ea80008000200 */
[----:B------:R-:W-:Y:S04]  /*c99d0*/  STL.64 [R1+0x1970], R4 ;  /* 0x0019700401007387 */ /* 0x000fe80000100a00 */
[----:B------:R4:W-:Y:S01]  /*c99e0*/  STL.64 [R1+0x1978], R6 ;  /* 0x0019780601007387 */ /* 0x0009e20000100a00 */
        /* <DEDUP_REMOVED lines=9> */
[----:B------:R-:W2:Y:S01]  /*c9a80*/  LDSM.16.M88.4 R100, [R9+UR8+0x8080] ;  /* 0x008080080964783b */ /* 0x000ea20008000200 */
[----:B------:R-:W-:Y:S01]  /*c9a90*/  IMAD.MOV.U32 R175, RZ, RZ, R97 ;  /* 0x000000ffffaf7224 */ /* 0x000fe200078e0061 */
[----:B----4-:R-:W-:Y:S01]  /*c9aa0*/  HMMA.1688.F32.TF32 R4, R160, R120, R248 ;  /* 0x00000078a004723c */ /* 0x010fe200000810f8 */
[----:B------:R-:W-:-:S02]  /*c9ab0*/  IMAD.MOV.U32 R168, RZ, RZ, R96 ;  /* 0x000000ffffa87224 */ /* 0x000fc400078e0060 */
[----:B------:R-:W-:Y:S01]  /*c9ac0*/  IMAD.MOV.U32 R169, RZ, RZ, R93 ;  /* 0x000000ffffa97224 */ /* 0x000fe200078e005d */
[----:B------:R-:W-:Y:S04]  /*c9ad0*/  STL.64 [R1+0x1990], R140 ;  /* 0x0019908c01007387 */ /* 0x000fe80000100a00 */
[----:B------:R-:W-:Y:S04]  /*c9ae0*/  STL.64 [R1+0x1998], R142 ;  /* 0x0019988e01007387 */ /* 0x000fe80000100a00 */
[----:B------:R4:W-:Y:S01]  /*c9af0*/  STL.64 [R1+0x19b0], R136 ;  /* 0x0019b08801007387 */ /* 0x0009e20000100a00 */
[----:B------:R-:W-:-:S03]  /*c9b00*/  IMAD.MOV.U32 R248, RZ, RZ, R72 ;  /* 0x000000fffff87224 */ /* 0x000fc600078e0048 */
[----:B------:R3:W-:Y:S04]  /*c9b10*/  STL.64 [R1+0x19b8], R138 ;  /* 0x0019b88a01007387 */ /* 0x0007e80000100a00 */
[----:B------:R-:W2:Y:S01]  /*c9b20*/  LDL.LU R72, [R1+0x5810] ;  /* 0x0058100001487983 */ /* 0x000ea20000300800 */
[----:B------:R-:W-:Y:S02]  /*c9b30*/  IMAD.MOV.U32 R249, RZ, RZ, R57 ;  /* 0x000000fffff97224 */ /* 0x000fe400078e0039 */
[----:B------:R-:W-:Y:S02]  /*c9b40*/  IMAD.MOV.U32 R250, RZ, RZ, R60 ;  /* 0x000000fffffa7224 */ /* 0x000fe400078e003c */
[----:B------:R-:W-:Y:S01]  /*c9b50*/  IMAD.MOV.U32 R251, RZ, RZ, R61 ;  /* 0x000000fffffb7224 */ /* 0x000fe200078e003d */
[----:B------:R-:W2:Y:S01]  /*c9b60*/  LDSM.16.M88.4 R96, [R9+UR8+0x9080] ;  /* 0x009080080960783b */ /* 0x000ea20008000200 */
[----:B------:R-:W-:-:S03]  /*c9b70*/  IMAD.MOV.U32 R170, RZ, RZ, R92 ;  /* 0x000000ffffaa7224 */ /* 0x000fc600078e005c */
[----:B------:R-:W2:Y:S01]  /*c9b80*/  LDSM.16.M88.4 R92, [R9+UR8+0xa080] ;  /* 0x00a08008095c783b */ /* 0x000ea20008000200 */
[----:B------:R-:W-:Y:S02]  /*c9b90*/  IMAD.MOV.U32 R171, RZ, RZ, R89 ;  /* 0x000000ffffab7224 */ /* 0x000fe400078e0059 */
[----:B------:R-:W-:Y:S02]  /*c9ba0*/  IMAD.MOV.U32 R164, RZ, RZ, R88 ;  /* 0x000000ffffa47224 */ /* 0x000fe400078e0058 */
[----:B------:R-:W-:Y:S01]  /*c9bb0*/  IMAD.MOV.U32 R165, RZ, RZ, R85 ;  /* 0x000000ffffa57224 */ /* 0x000fe200078e0055 */
[----:B------:R-:W2:Y:S01]  /*c9bc0*/  LDSM.16.M88.4 R88, [R9+UR8+0xb080] ;  /* 0x00b080080958783b */ /* 0x000ea20008000200 */
[----:B------:R-:W-:-:S03]  /*c9bd0*/  MOV R166, R84 ;  /* 0x0000005400a67202 */ /* 0x000fc60000000f00 */
[----:B------:R-:W-:Y:S01]  /*c9be0*/  LDSM.16.M88.4 R84, [R9+UR8+0xc080] ;  /* 0x00c080080954783b */ /* 0x000fe20008000200 */
[----:B------:R-:W-:-:S03]  /*c9bf0*/  IMAD.MOV.U32 R167, RZ, RZ, R81 ;  /* 0x000000ffffa77224 */ /* 0x000fc600078e0051 */
[----:B------:R-:W-:Y:S04]  /*c9c00*/  LDS R220, [R230+UR7+0x4c000] ;  /* 0x04c00007e6dc7984 */ /* 0x000fe80008000800 */
        /* <DEDUP_REMOVED lines=30> */
[----:B----4-:R-:W-:-:S03]  /*c9df0*/  IMAD.MOV.U32 R136, RZ, RZ, R80 ;  /* 0x000000ffff887224 */ /* 0x010fc600078e0050 */
[----:B------:R-:W-:Y:S04]  /*c9e00*/  LDS R222, [R230+UR7+0x4d000] ;  /* 0x04d00007e6de7984 */ /* 0x000fe80008000800 */
[----:B------:R-:W4:Y:S01]  /*c9e10*/  LDSM.16.M88.4 R80, [R9+UR8+0xd080] ;  /* 0x00d080080950783b */ /* 0x000f220008000200 */
[----:B------:R-:W-:Y:S02]  /*c9e20*/  IMAD.MOV.U32 R137, RZ, RZ, R77 ;  /* 0x000000ffff897224 */ /* 0x000fe400078e004d */
[----:B---3--:R-:W-:Y:S02]  /*c9e30*/  IMAD.MOV.U32 R138, RZ, RZ, R76 ;  /* 0x000000ffff8a7224 */ /* 0x008fe400078e004c */
[----:B------:R-:W-:Y:S01]  /*c9e40*/  IMAD.MOV.U32 R139, RZ, RZ, R73 ;  /* 0x000000ffff8b7224 */ /* 0x000fe200078e0049 */
[----:B------:R-:W3:Y:S01]  /*c9e50*/  LDSM.16.M88.4 R76, [R9+UR8+0xe080] ;  /* 0x00e08008094c783b */ /* 0x000ee20008000200 */
[----:B------:R-:W-:Y:S01]  /*c9e60*/  IMAD.MOV.U32 R141, RZ, RZ, R69 ;  /* 0x000000ffff8d7224 */ /* 0x000fe200078e0045 */
[----:B------:R-:W-:Y:S01]  /*c9e70*/  MOV R142, R68 ;  /* 0x00000044008e7202 */ /* 0x000fe20000000f00 */
[----:B------:R-:W-:Y:S01]  /*c9e80*/  IMAD.MOV.U32 R143, RZ, RZ, R65 ;  /* 0x000000ffff8f7224 */ /* 0x000fe200078e0041 */
[----:B------:R-:W-:Y:S04]  /*c9e90*/  LDSM.16.M88.4 R68, [R9+UR8+0x10080] ;  /* 0x010080080944783b */ /* 0x000fe80008000200 */
[----:B------:R-:W-:Y:S04]  /*c9ea0*/  LDS R221, [R231+UR7+0x4c000] ;  /* 0x04c00007e7dd7984 */ /* 0x000fe80008000800 */
[----:B------:R-:W-:Y:S01]  /*c9eb0*/  LDS R223, [R231+UR7+0x4d000] ;  /* 0x04d00007e7df7984 */ /* 0x000fe20008000800 */
[----:B--2---:R-:W-:-:S02]  /*c9ec0*/  IMAD.MOV.U32 R211, RZ, RZ, R25 ;  /* 0x000000ffffd37224 */ /* 0x004fc400078e0019 */
        /* <DEDUP_REMOVED lines=12> */
[C---:B------:R-:W-:Y:S06]  /*c9f90*/  HMMA.1688.F32.TF32 R188, R160.reuse, R112, R204 ;  /* 0x00000070a0bc723c */ /* 0x040fec00000810cc */
[C---:B------:R-:W-:Y:S06]  /*c9fa0*/  HMMA.1688.F32.TF32 R192, R160.reuse, R116, R200 ;  /* 0x00000074a0c0723c */ /* 0x040fec00000810c8 */
[----:B-1----:R-:W-:Y:S01]  /*c9fb0*/  HMMA.1688.F32.TF32 R4, R160, R108, R208 ;  /* 0x0000006ca004723c */ /* 0x002fe200000810d0 */
        /* <DEDUP_REMOVED lines=10> */
[----:B------:R-:W-:Y:S01]  /*ca060*/  IMAD.MOV.U32 R151, RZ, RZ, R49 ;  /* 0x000000ffff977224 */ /* 0x000fe200078e0031 */
[C---:B------:R-:W-:Y:S06]  /*ca070*/  HMMA.1688.F32.TF32 R156, R160.reuse, R104, R156 ;  /* 0x00000068a09c723c */ /* 0x040fec000008109c */
[----:B------:R-:W-:Y:S01]  /*ca080*/  HMMA.1688.F32.TF32 R152, R160, R100, R152 ;  /* 0x00000064a098723c */ /* 0x000fe20000081098 */
[----:B------:R-:W-:-:S02]  /*ca090*/  IMAD.MOV.U32 R140, RZ, RZ, R72 ;  /* 0x000000ffff8c7224 */ /* 0x000fc400078e0048 */
[----:B------:R-:W-:Y:S01]  /*ca0a0*/  IMAD.MOV.U32 R144, RZ, RZ, R64 ;  /* 0x000000ffff907224 */ /* 0x000fe200078e0040 */
[----:B------:R-:W1:Y:S01]  /*ca0b0*/  LDSM.16.M88.4 R72, [R9+UR8+0xf080] ;  /* 0x00f080080948783b */ /* 0x000e620008000200 */
[----:B------:R-:W-:Y:S02]  /*ca0c0*/  IMAD.MOV.U32 R145, RZ, RZ, R61 ;  /* 0x000000ffff917224 */ /* 0x000fe400078e003d */
[----:B------:R-:W-:Y:S02]  /*ca0d0*/  IMAD.MOV.U32 R146, RZ, RZ, R60 ;  /* 0x000000ffff927224 */ /* 0x000fe400078e003c */
[----:B------:R-:W-:Y:S01]  /*ca0e0*/  IMAD.MOV.U32 R147, RZ, RZ, R57 ;  /* 0x000000ffff937224 */ /* 0x000fe200078e0039 */
[----:B------:R-:W2:Y:S04]  /*ca0f0*/  LDSM.16.M88.4 R64, [R9+UR8+0x11080] ;  /* 0x011080080940783b */ /* 0x000ea80008000200 */
[----:B------:R-:W-:Y:S04]  /*ca100*/  STL.64 [R1+0x19f0], R192 ;  /* 0x0019f0c001007387 */ /* 0x000fe80000100a00 */
[----:B------:R-:W-:Y:S04]  /*ca110*/  STL.64 [R1+0x19f8], R194 ;  /* 0x0019f8c201007387 */ /* 0x000fe80000100a00 */
[----:B------:R-:W-:Y:S04]  /*ca120*/  STL.64 [R1+0x1a10], R188 ;  /* 0x001a10bc01007387 */ /* 0x000fe80000100a00 */
[----:B------:R-:W-:Y:S04]  /*ca130*/  STL.64 [R1+0x1a18], R190 ;  /* 0x001a18be01007387 */ /* 0x000fe80000100a00 */
[----:B------:R-:W-:Y:S04]  /*ca140*/  STL.64 [R1+0x1a30], R4 ;  /* 0x001a300401007387 */ /* 0x000fe80000100a00 */
[----:B------:R4:W-:Y:S04]  /*ca150*/  STL.64 [R1+0x1a38], R6 ;  /* 0x001a380601007387 */ /* 0x0009e80000100a00 */
[----:B------:R-:W2:Y:S04]  /*ca160*/  LDSM.16.M88.4 R60, [R9+UR8+0x12080] ;  /* 0x01208008093c783b */ /* 0x000ea80008000200 */
        /* <DEDUP_REMOVED lines=9> */
[----:B------:R-:W2:Y:S01]  /*ca200*/  LDSM.16.M88.4 R20, [R9+UR8+0x1c080] ;  /* 0x01c080080914783b */ /* 0x000ea20008000200 */
[C---:B----4-:R-:W-:Y:S03]  /*ca210*/  HMMA.1688.F32.TF32 R4, R160.reuse, R96, R148 ;  /* 0x00000060a004723c */ /* 0x050fe60000081094 */
[----:B------:R-:W-:Y:S04]  /*ca220*/  STL.64 [R1+0x1a50], R156 ;  /* 0x001a509c01007387 */ /* 0x000fe80000100a00 */
[----:B------:R-:W-:Y:S01]  /*ca230*/  STL.64 [R1+0x1a58], R158 ;  /* 0x001a589e01007387 */ /* 0x000fe20000100a00 */
[C---:B------:R-:W-:Y:S03]  /*ca240*/  HMMA.1688.F32.TF32 R148, R160.reuse, R92, R144 ;  /* 0x0000005ca094723c */ /* 0x040fe60000081090 */
[----:B------:R-:W-:Y:S04]  /*ca250*/  STL.64 [R1+0x1a70], R152 ;  /* 0x001a709801007387 */ /* 0x000fe80000100a00 */
[----:B------:R-:W-:Y:S01]  /*ca260*/  STL.64 [R1+0x1a78], R154 ;  /* 0x001a789a01007387 */ /* 0x000fe20000100a00 */
[C---:B------:R-:W-:Y:S03]  /*ca270*/  HMMA.1688.F32.TF32 R144, R160.reuse, R88, R140 ;  /* 0x00000058a090723c */ /* 0x040fe6000008108c */
[----:B------:R-:W4:Y:S04]  /*ca280*/  LDSM.16.M88.4 R16, [R9+UR8+0x1d080] ;  /* 0x01d080080910783b */ /* 0x000f280008000200 */
[----:B------:R-:W4:Y:S04]  /*ca290*/  LDSM.16.M88.4 R12, [R9+UR8+0x1e080] ;  /* 0x01e08008090c783b */ /* 0x000f280008000200 */
[----:B------:R-:W-:Y:S04]  /*ca2a0*/  STL.64 [R1+0x1a90], R4 ;  /* 0x001a900401007387 */ /* 0x000fe80000100a00 */
[----:B------:R3:W-:Y:S01]  /*ca2b0*/  STL.64 [R1+0x1a98], R6 ;  /* 0x001a980601007387 */ /* 0x0007e20000100a00 */
[C---:B------:R-:W-:Y:S03]  /*ca2c0*/  HMMA.1688.F32.TF32 R140, R160.reuse, R80, R164 ;  /* 0x00000050a08c723c */ /* 0x040fe600000810a4 */
[----:B------:R-:W4:Y:S03]  /*ca2d0*/  LDSM.16.M88.4 R8, [R9+UR8+0x1f080] ;  /* 0x01f080080908783b */ /* 0x000f260008000200 */
[C---:B---3--:R-:W-:Y:S01]  /*ca2e0*/  HMMA.1688.F32.TF32 R4, R160.reuse, R84, R136 ;  /* 0x00000054a004723c */ /* 0x048fe20000081088 */
[----:B------:R-:W-:Y:S04]  /*ca2f0*/  STL.64 [R1+0x1ab0], R148 ;  /* 0x001ab09401007387 */ /* 0x000fe80000100a00 */
[----:B------:R-:W-:Y:S04]  /*ca300*/  STL.64 [R1+0x1ab8], R150 ;  /* 0x001ab89601007387 */ /* 0x000fe80000100a00 */
[----:B------:R-:W-:Y:S04]  /*ca310*/  STL.64 [R1+0x1ad0], R144 ;  /* 0x001ad09001007387 */ /* 0x000fe80000100a00 */
[----:B------:R-:W-:Y:S01]  /*ca320*/  STL.64 [R1+0x1ad8], R146 ;  /* 0x001ad89201007387 */ /* 0x000fe20000100a00 */
[C---:B------:R-:W-:Y:S09]  /*ca330*/  HMMA.1688.F32.TF32 R136, R160.reuse, R76, R168 ;  /* 0x0000004ca088723c */ /* 0x040ff200000810a8 */
        /* <DEDUP_REMOVED lines=147> */
[----:B------:R2:W-:Y:S02]  /*cac70*/  STL.64 [R1+0x1d98], R6 ;  /* 0x001d980601007387 */ /* 0x0005e40000100a00 */
        /* <DEDUP_REMOVED lines=11> */
[----:B--2---:R-:W-:Y:S02]  /*cad30*/  HMMA.1688.F32.TF32 R188, R160, R8, R200 ;  /* 0x00000008a0bc723c */ /* 0x004fe400000810c8 */
[----:B------:R-:W-:Y:S04]  /*cad40*/  STL.64 [R1+0x2160], R4 ;  /* 0x0021600401007387 */ /* 0x000fe80000100a00 */
[----:B------:R1:W-:Y:S02]  /*cad50*/  STL.64 [R1+0x2168], R6 ;  /* 0x0021680601007387 */ /* 0x0003e40000100a00 */
[C---:B-1----:R-:W-:Y:S09]  /*cad60*/  HMMA.1688.F32.TF32 R4, R220.reuse, R132, R204 ;  /* 0x00000084dc04723c */ /* 0x042ff200000810cc */
[----:B------:R-:W-:Y:S04]  /*cad70*/  STL.64 [R1+0x2180], R192 ;  /* 0x002180c001007387 */ /* 0x000fe80000100a00 */
[----:B------:R-:W-:Y:S01]  /*cad80*/  STL.64 [R1+0x2188], R194 ;  /* 0x002188c201007387 */ /* 0x000fe20000100a00 */
[C---:B------:R-:W-:Y:S03]  /*cad90*/  HMMA.1688.F32.TF32 R160, R220.reuse, R128, R208 ;  /* 0x00000080dca0723c */ /* 0x040fe600000810d0 */
[----:B------:R-:W-:Y:S04]  /*cada0*/  STL.64 [R1+0x2170], R188 ;  /* 0x002170bc01007387 */ /* 0x000fe80000100a00 */
[----:B------:R-:W-:Y:S01]  /*cadb0*/  STL.64 [R1+0x2178], R190 ;  /* 0x002178be01007387 */ /* 0x000fe20000100a00 */
[C---:B------:R-:W-:Y:S03]  /*cadc0*/  HMMA.1688.F32.TF32 R156, R220.reuse, R124, R156 ;  /* 0x0000007cdc9c723c */ /* 0x040fe6000008109c */
[----:B------:R-:W-:Y:S04]  /*cadd0*/  STL.64 [R1+0x3430], R4 ;  /* 0x0034300401007387 */ /* 0x000fe80000100a00 */
[----:B------:R1:W-:Y:S02]  /*cade0*/  STL.64 [R1+0x3438], R6 ;  /* 0x0034380601007387 */ /* 0x0003e40000100a00 */
[C---:B-1----:R-:W-:Y:S06]  /*cadf0*/  HMMA.1688.F32.TF32 R4, R220.reuse, R120, R152 ;  /* 0x00000078dc04723c */ /* 0x042fec0000081098 */
[----:B------:R-:W-:Y:S04]  /*cae00*/  STL.64 [R1+0x3420], R160 ;  /* 0x003420a001007387 */ /* 0x000fe80000100a00 */
[----:B------:R-:W-:Y:S01]  /*cae10*/  STL.64 [R1+0x3428], R162 ;  /* 0x003428a201007387 */ /* 0x000fe20000100a00 */
[C---:B------:R-:W-:Y:S03]  /*cae20*/  HMMA.1688.F32.TF32 R148, R220.reuse, R116, R148 ;  /* 0x00000074dc94723c */ /* 0x040fe60000081094 */
        /* <DEDUP_REMOVED lines=169> */
[----:B-1----:R-:W2:Y:S04]  /*cb8c0*/  LDL.LU.64 R242, [R1+0x5798] ;  /* 0x0057980001f27983 */ /* 0x002ea80000300a00 */
[----:B------:R-:W3:Y:S04]  /*cb8d0*/  LDL.LU.64 R240, [R1+0x5790] ;  /* 0x0057900001f07983 */ /* 0x000ee80000300a00 */
[----:B------:R-:W-:Y:S04]  /*cb8e0*/  STL.64 [R1+0x32e0], R244 ;  /* 0x0032e0f401007387 */ /* 0x000fe80000100a00 */
[----:B------:R1:W-:Y:S04]  /*cb8f0*/  STL.64 [R1+0x32e8], R246 ;  /* 0x0032e8f601007387 */ /* 0x0003e80000100a00 */
[----:B-1----:R-:W4:Y:S04]  /*cb900*/  LDL.LU.64 R246, [R1+0x5788] ;  /* 0x0057880001f67983 */ /* 0x002f280000300a00 */
[----:B------:R-:W4:Y:S04]  /*cb910*/  LDL.LU.64 R244, [R1+0x5780] ;  /* 0x0057800001f47983 */ /* 0x000f280000300a00 */
        /* <DEDUP_REMOVED lines=26> */
[----:B------:R-:W-:Y:S01]  /*cbac0*/  STL.64 [R1+0x3250], R188 ;  /* 0x003250bc01007387 */ /* 0x000fe20000100a00 */
[C---:B------:R-:W-:Y:S03]  /*cbad0*/  HMMA.1688.F32.TF32 R152, R160.reuse, R132, R152 ;  /* 0x00000084a098723c */ /* 0x040fe60000081098 */
[----:B------:R-:W-:Y:S03]  /*cbae0*/  STL.64 [R1+0x3258], R190 ;  /* 0x003258be01007387 */ /* 0x000fe60000100a00 */
        /* <DEDUP_REMOVED lines=146> */
[----:B------:R-:W3:Y:S04]  /*cc410*/  LDL.LU R236, [R1] ;  /* 0x0000000001ec7983 */ /* 0x000ee80000300800 */
[----:B------:R-:W3:Y:S04]  /*cc420*/  LDL.LU R237, [R1+0x4] ;  /* 0x0000040001ed7983 */ /* 0x000ee80000300800 */
[----:B------:R-:W3:Y:S04]  /*cc430*/  LDL.LU R238, [R1+0x8] ;  /* 0x0000080001ee7983 */ /* 0x000ee80000300800 */
[----:B------:R-:W3:Y:S01]  /*cc440*/  LDL.LU R239, [R1+0xc] ;  /* 0x00000c0001ef7983 */ /* 0x000ee20000300800 */
[----:B--2---:R-:W-:-:S15]  /*cc450*/  HMMA.1688.F32.TF32 R248, R160, R72, R248 ;  /* 0x00000048a0f8723c */ /* 0x004fde00000810f8 */
[----:B------:R-:W-:-:S08]  /*cc460*/  NOP ;  /* 0x0000000000007918 */ /* 0x000fd00000000000 */
[----:B------:R-:W-:Y:S04]  /*cc470*/  STL.64 [R1+0x2100], R248 ;  /* 0x002100f801007387 */ /* 0x000fe80000100a00 */
[----:B------:R1:W-:Y:S04]  /*cc480*/  STL.64 [R1+0x2108], R250 ;  /* 0x002108fa01007387 */ /* 0x0003e80000100a00 */
[----:B-1----:R-:W2:Y:S04]  /*cc490*/  LDL.LU.64 R250, [R1+0x5778] ;  /* 0x0057780001fa7983 */ /* 0x002ea80000300a00 */
[----:B------:R-:W2:Y:S01]  /*cc4a0*/  LDL.LU.64 R248, [R1+0x5770] ;  /* 0x0057700001f87983 */ /* 0x000ea20000300a00 */
[----:B----4-:R-:W-:-:S15]  /*cc4b0*/  HMMA.1688.F32.TF32 R4, R160, R68, R4 ;  /* 0x00000044a004723c */ /* 0x010fde0000081004 */
[----:B------:R-:W-:-:S08]  /*cc4c0*/  NOP ;  /* 0x0000000000007918 */ /* 0x000fd00000000000 */
        /* <DEDUP_REMOVED lines=20> */
[----:B------:R-:W-:Y:S01]  /*cc610*/  STL.64 [R1+0x2098], R194 ;  /* 0x002098c201007387 */ /* 0x000fe20000100a00 */
[C---:B------:R-:W-:Y:S06]  /*cc620*/  HMMA.1688.F32.TF32 R156, R160.reuse, R32, R156 ;  /* 0x00000020a09c723c */ /* 0x040fec000008109c */
[C---:B-1----:R-:W-:Y:S01]  /*cc630*/  HMMA.1688.F32.TF32 R188, R160.reuse, R36, R208 ;  /* 0x00000024a0bc723c */ /* 0x042fe200000810d0 */
[----:B------:R-:W-:Y:S04]  /*cc640*/  STL.64 [R1+0x2080], R4 ;  /* 0x0020800401007387 */ /* 0x000fe80000100a00 */
[----:B------:R1:W-:Y:S02]  /*cc650*/  STL.64 [R1+0x2088], R6 ;  /* 0x0020880601007387 */ /* 0x0003e40000100a00 */
[----:B-1----:R-:W-:-:S15]  /*cc660*/  HMMA.1688.F32.TF32 R4, R160, R28, R152 ;  /* 0x0000001ca004723c */ /* 0x002fde0000081098 */
[----:B------:R-:W-:-:S01]  /*cc670*/  NOP ;  /* 0x0000000000007918 */ /* 0x000fc20000000000 */
        /* <DEDUP_REMOVED lines=9> */
[----:B------:R-:W-:Y:S01]  /*cc710*/  STL.64 [R1+0x2040], R148 ;  /* 0x0020409401007387 */ /* 0x000fe20000100a00 */
[C---:B------:R-:W-:Y:S03]  /*cc720*/  HMMA.1688.F32.TF32 R140, R160.reuse, R12, R136 ;  /* 0x0000000ca08c723c */ /* 0x040fe60000081088 */
[----:B------:R-:W-:Y:S04]  /*cc730*/  STL.64 [R1+0x2048], R150 ;  /* 0x0020489601007387 */ /* 0x000fe80000100a00 */
[----:B------:R-:W-:Y:S04]  /*cc740*/  STL.64 [R1+0x2030], R144 ;  /* 0x0020309001007387 */ /* 0x000fe80000100a00 */
[----:B------:R-:W-:Y:S01]  /*cc750*/  STL.64 [R1+0x2038], R146 ;  /* 0x0020389201007387 */ /* 0x000fe20000100a00 */
[----:B------:R-:W-:Y:S03]  /*cc760*/  HMMA.1688.F32.TF32 R136, R160, R8, R164 ;  /* 0x00000008a088723c */ /* 0x000fe600000810a4 */
[----:B------:R-:W-:Y:S04]  /*cc770*/  LDS R160, [R0+UR7+0x4c100] ;  /* 0x04c1000700a07984 */ /* 0x000fe80008000800 */
[----:B------:R-:W-:Y:S04]  /*cc780*/  LDS R162, [R0+UR7+0x4d100] ;  /* 0x04d1000700a27984 */ /* 0x000fe80008000800 */
[----:B------:R-:W-:Y:S04]  /*cc790*/  LDS R161, [R229+UR7+0x4c100] ;  /* 0x04c10007e5a17984 */ /* 0x000fe80008000800 */
[----:B------:R-:W1:Y:S04]  /*cc7a0*/  LDS R163, [R229+UR7+0x4d100] ;  /* 0x04d10007e5a37984 */ /* 0x000e680008000800 */
[----:B------:R-:W-:Y:S04]  /*cc7b0*/  STL.64 [R1+0x2020], R4 ;  /* 0x0020200401007387 */ /* 0x000fe80000100a00 */
[----:B------:R3:W-:Y:S02]  /*cc7c0*/  STL.64 [R1+0x2028], R6 ;  /* 0x0020280601007387 */ /* 0x0007e40000100a00 */
[C---:B---3--:R-:W-:Y:S02]  /*cc7d0*/  HMMA.1688.F32.TF32 R4, R220.reuse, R132, R168 ;  /* 0x00000084dc04723c */ /* 0x048fe400000810a8 */
[----:B------:R-:W-:Y:S04]  /*cc7e0*/  STL.64 [R1+0x1e80], R140 ;  /* 0x001e808c01007387 */ /* 0x000fe80000100a00 */
[----:B------:R3:W-:Y:S04]  /*cc7f0*/  STL.64 [R1+0x1e88], R142 ;  /* 0x001e888e01007387 */ /* 0x0007e80000100a00 */
[----:B------:R-:W-:Y:S04]  /*cc800*/  STL.64 [R1+0x1dc0], R136 ;  /* 0x001dc08801007387 */ /* 0x000fe80000100a00 */
[----:B------:R4:W-:Y:S01]  /*cc810*/  STL.64 [R1+0x1dc8], R138 ;  /* 0x001dc88a01007387 */ /* 0x0009e20000100a00 */
[C---:B---3--:R-:W-:Y:S06]  /*cc820*/  HMMA.1688.F32.TF32 R140, R220.reuse, R128, R172 ;  /* 0x00000080dc8c723c */ /* 0x048fec00000810ac */
[C---:B----4-:R-:W-:Y:S02]  /*cc830*/  HMMA.1688.F32.TF32 R136, R220.reuse, R124, R176 ;  /* 0x0000007cdc88723c */ /* 0x050fe400000810b0 */
[----:B------:R-:W-:Y:S04]  /*cc840*/  STL.64 [R1+0x3020], R4 ;  /* 0x0030200401007387 */ /* 0x000fe80000100a00 */
[----:B------:R3:W-:Y:S02]  /*cc850*/  STL.64 [R1+0x3028], R6 ;  /* 0x0030280601007387 */ /* 0x0007e40000100a00 */
[C---:B---3--:R-:W-:Y:S09]  /*cc860*/  HMMA.1688.F32.TF32 R4, R220.reuse, R120, R180 ;  /* 0x00000078dc04723c */ /* 0x048ff200000810b4 */
        /* <DEDUP_REMOVED lines=20> */
[C---:B---3--:R-:W-:Y:S06]  /*cc9b0*/  HMMA.1688.F32.TF32 R4, R220.reuse, R108, R232 ;  /* 0x0000006cdc04723c */ /* 0x048fec00000810e8 */
[C---:B------:R-:W-:Y:S06]  /*cc9c0*/  HMMA.1688.F32.TF32 R116, R220.reuse, R104, R236 ;  /* 0x00000068dc74723c */ /* 0x040fec00000810ec */
[C---:B--2---:R-:W-:Y:S11]  /*cc9d0*/  HMMA.1688.F32.TF32 R112, R220.reuse, R100, R248 ;  /* 0x00000064dc70723c */ /* 0x044ff600000810f8 */
[----:B------:R-:W-:Y:S04]  /*cc9e0*/  STL.64 [R1+0x2e80], R4 ;  /* 0x002e800401007387 */ /* 0x000fe80000100a00 */
[----:B------:R2:W-:Y:S02]  /*cc9f0*/  STL.64 [R1+0x2e88], R6 ;  /* 0x002e880601007387 */ /* 0x0005e40000100a00 */
[----:B--2---:R-:W-:Y:S02]  /*cca00*/  HMMA.1688.F32.TF32 R4, R220, R96, R244 ;  /* 0x00000060dc04723c */ /* 0x004fe400000810f4 */
        /* <DEDUP_REMOVED lines=91> */
[----:B------:R-:W4:Y:S01]  /*ccfc0*/  LDL.LU R240, [R1+0x576c] ;  /* 0x00576c0001f07983 */ /* 0x000f220000300800 */
[----:B------:R-:W-:Y:S01]  /*ccfd0*/  IMAD.MOV.U32 R237, RZ, RZ, R241 ;  /* 0x000000ffffed7224 */ /* 0x000fe200078e00f1 */
[----:B------:R-:W-:Y:S02]  /*ccfe0*/  MOV R238, R242 ;  /* 0x000000f200ee7202 */ /* 0x000fe40000000f00 */
[----:B------:R-:W4:Y:S04]  /*ccff0*/  LDL.LU R241, [R1+0x5768] ;  /* 0x0057680001f17983 */ /* 0x000f280000300800 */
[----:B------:R-:W4:Y:S01]  /*cd000*/  LDL.LU R242, [R1+0x5764] ;  /* 0x0057640001f27983 */ /* 0x000f220000300800 */
[----:B------:R-:W-:-:S03]  /*cd010*/  IMAD.MOV.U32 R239, RZ, RZ, R243 ;  /* 0x000000ffffef7224 */ /* 0x000fc600078e00f3 */
[----:B------:R-:W4:Y:S04]  /*cd020*/  LDL.LU R243, [R1+0x5760] ;  /* 0x0057600001f37983 */ /* 0x000f280000300800 */
[----:B------:R-:W1:Y:S04]  /*cd030*/  LDL.LU R232, [R1+0x430] ;  /* 0x0004300001e87983 */ /* 0x000e680000300800 */
[----:B------:R-:W1:Y:S04]  /*cd040*/  LDL.LU R233, [R1+0x434] ;  /* 0x0004340001e97983 */ /* 0x000e680000300800 */
[----:B------:R-:W1:Y:S04]  /*cd050*/  LDL.LU R234, [R1+0x438] ;  /* 0x0004380001ea7983 */ /* 0x000e680000300800 */
[----:B------:R-:W1:Y:S01]  /*cd060*/  LDL.LU R235, [R1+0x43c] ;  /* 0x00043c0001eb7983 */ /* 0x000e620000300800 */
[C---:B---3--:R-:W-:Y:S06]  /*cd070*/  HMMA.1688.F32.TF32 R4, R220.reuse, R92, R188 ;  /* 0x0000005cdc04723c */ /* 0x048fec00000810bc */
[C---:B--2---:R-:W-:Y:S06]  /*cd080*/  HMMA.1688.F32.TF32 R116, R220.reuse, R88, R192 ;  /* 0x00000058dc74723c */ /* 0x044fec00000810c0 */
[C---:B----4-:R-:W-:Y:S11]  /*cd090*/  HMMA.1688.F32.TF32 R112, R220.reuse, R84, R216 ;  /* 0x00000054dc70723c */ /* 0x050ff600000810d8 */
        /* <DEDUP_REMOVED lines=56> */
[----:B--2---:R-:W-:Y:S10]  /*cd420*/  HMMA.1688.F32.TF32 R4, R220, R8, R240 ;  /* 0x00000008dc04723c */ /* 0x004ff400000810f0 */
        /* <DEDUP_REMOVED lines=8> */
[C---:B-1----:R-:W-:Y:S03]  /*cd4b0*/  HMMA.1688.F32.TF32 R112, R160.reuse, R132, R232 ;  /* 0x00000084a070723c */ /* 0x042fe600000810e8 */
[----:B------:R-:W-:Y:S04]  /*cd4c0*/  STL.64 [R1+0x2e40], R4 ;  /* 0x002e400401007387 */ /* 0x000fe80000100a00 */
[----:B------:R1:W-:Y:S04]  /*cd4d0*/  STL.64 [R1+0x2e48], R6 ;  /* 0x002e480601007387 */ /* 0x0003e80000100a00 */
[----:B------:R-:W3:Y:S01]  /*cd4e0*/  LDL.LU R232, [R1+0x120] ;  /* 0x0001200001e87983 */ /* 0x000ee20000300800 */
[C---:B-1----:R-:W-:Y:S11]  /*cd4f0*/  HMMA.1688.F32.TF32 R4, R160.reuse, R128, R236 ;  /* 0x00000080a004723c */ /* 0x042ff600000810ec */
[----:B------:R-:W-:Y:S04]  /*cd500*/  STL.64 [R1+0x1810], R112 ;  /* 0x0018107001007387 */ /* 0x000fe80000100a00 */
[----:B------:R-:W-:Y:S08]  /*cd510*/  STL.64 [R1+0x1818], R114 ;  /* 0x0018187201007387 */ /* 0x000ff00000100a00 */
        /* <DEDUP_REMOVED lines=155> */
[----:B-1----:R-:W2:Y:S04]  /*cded0*/  LDL.LU.64 R190, [R1+0x5728] ;  /* 0x0057280001be7983 */ /* 0x002ea80000300a00 */
[----:B------:R-:W3:Y:S04]  /*cdee0*/  LDL.LU.64 R188, [R1+0x5720] ;  /* 0x0057200001bc7983 */ /* 0x000ee80000300a00 */
[----:B------:R-:W-:Y:S04]  /*cdef0*/  STL.64 [R1+0x17b0], R192 ;  /* 0x0017b0c001007387 */ /* 0x000fe80000100a00 */
[----:B------:R1:W-:Y:S04]  /*cdf00*/  STL.64 [R1+0x17b8], R194 ;  /* 0x0017b8c201007387 */ /* 0x0003e80000100a00 */
[----:B-1----:R-:W4:Y:S04]  /*cdf10*/  LDL.LU.64 R194, [R1+0x5718] ;  /* 0x0057180001c27983 */ /* 0x002f280000300a00 */
[----:B------:R-:W2:Y:S04]  /*cdf20*/  LDL.LU.64 R192, [R1+0x5710] ;  /* 0x0057100001c07983 */ /* 0x000ea80000300a00 */
        /* <DEDUP_REMOVED lines=64> */
[----:B------:R1:W-:Y:S02]  /*ce330*/  STL.64 [R1+0x1478], R6 ;  /* 0x0014780601007387 */ /* 0x0003e40000100a00 */
[C---:B-1----:R-:W-:Y:S10]  /*ce340*/  HMMA.1688.F32.TF32 R4, R220.reuse, R132, R236 ;  /* 0x00000084dc04723c */ /* 0x042ff400000810ec */
        /* <DEDUP_REMOVED lines=126> */
[----:B-1----:R-:W3:Y:S04]  /*ceb30*/  LDL.LU.64 R214, [R1+0x5708] ;  /* 0x0057080001d67983 */ /* 0x002ee80000300a00 */
[----:B------:R-:W4:Y:S04]  /*ceb40*/  LDL.LU.64 R212, [R1+0x5700] ;  /* 0x0057000001d47983 */ /* 0x000f280000300a00 */
        /* <DEDUP_REMOVED lines=31> */
[----:B------:R-:W-:Y:S04]  /*ced40*/  STL.64 [R1+0x2bb8], R242 ;  /* 0x002bb8f201007387 */ /* 0x000fe80000100a00 */
[----:B------:R-:W-:Y:S04]  /*ced50*/  STL.64 [R1+0x2ba0], R152 ;  /* 0x002ba09801007387 */ /* 0x000fe80000100a00 */
[----:B------:R1:W-:Y:S01]  /*ced60*/  STL.64 [R1+0x2ba8], R154 ;  /* 0x002ba89a01007387 */ /* 0x0003e20000100a00 */
        /* <DEDUP_REMOVED lines=10> */
[----:B-1----:R-:W4:Y:S04]  /*cee10*/  LDL.LU.64 R154, [R1+0x5698] ;  /* 0x00569800019a7983 */ /* 0x002f280000300a00 */
[----:B------:R-:W4:Y:S04]  /*cee20*/  LDL.LU.64 R152, [R1+0x5690] ;  /* 0x0056900001987983 */ /* 0x000f280000300a00 */
[----:B------:R-:W-:Y:S04]  /*cee30*/  STL.64 [R1+0x2b90], R148 ;  /* 0x002b909401007387 */ /* 0x000fe80000100a00 */
[----:B------:R1:W-:Y:S04]  /*cee40*/  STL.64 [R1+0x2b98], R150 ;  /* 0x002b989601007387 */ /* 0x0003e80000100a00 */
[----:B------:R-:W-:Y:S04]  /*cee50*/  LDS R242, [R0+UR7+0x4d180] ;  /* 0x04d1800700f27984 */ /* 0x000fe80008000800 */
        /* <DEDUP_REMOVED lines=55> */
[----:B------:R1:W-:Y:S02]  /*cf1d0*/  STL.64 [R1+0x26c8], R162 ;  /* 0x0026c8a201007387 */ /* 0x0003e40000100a00 */
[C---:B-1----:R-:W-:Y:S02]  /*cf1e0*/  HMMA.1688.F32.TF32 R160, R220.reuse, R28, R248 ;  /* 0x0000001cdca0723c */ /* 0x042fe400000810f8 */
[----:B------:R-:W-:Y:S04]  /*cf1f0*/  STL.64 [R1+0x26b0], R244 ;  /* 0x0026b0f401007387 */ /* 0x000fe80000100a00 */
[----:B------:R2:W-:Y:S02]  /*cf200*/  STL.64 [R1+0x26b8], R246 ;  /* 0x0026b8f601007387 */ /* 0x0005e40000100a00 */
[----:B--2---:R-:W-:-:S15]  /*cf210*/  HMMA.1688.F32.TF32 R244, R220, R24, R4 ;  /* 0x00000018dcf4723c */ /* 0x004fde0000081004 */
[----:B------:R-:W-:Y:S04]  /*cf220*/  STL.64 [R1+0x26a0], R160 ;  /* 0x0026a0a001007387 */ /* 0x000fe80000100a00 */
[----:B------:R-:W-:Y:S04]  /*cf230*/  STL.64 [R1+0x26a8], R162 ;  /* 0x0026a8a201007387 */ /* 0x000fe80000100a00 */
[----:B------:R3:W-:Y:S04]  /*cf240*/  STL.64 [R1+0x2690], R244 ;  /* 0x002690f401007387 */ /* 0x0007e80000100a00 */
[----:B------:R1:W-:Y:S01]  /*cf250*/  STL.64 [R1+0x2698], R246 ;  /* 0x002698f601007387 */ /* 0x0003e20000100a00 */
[----:B------:R-:W-:-:S02]  /*cf260*/  IMAD.MOV.U32 R248, RZ, RZ, R192 ;  /* 0x000000fffff87224 */ /* 0x000fc400078e00c0 */
[----:B------:R-:W-:Y:S01]  /*cf270*/  IMAD.MOV.U32 R249, RZ, RZ, R193 ;  /* 0x000000fffff97224 */ /* 0x000fe200078e00c1 */
[----:B------:R-:W-:Y:S01]  /*cf280*/  MOV R250, R194 ;  /* 0x000000c200fa7202 */ /* 0x000fe20000000f00 */
[----:B------:R-:W-:Y:S02]  /*cf290*/  IMAD.MOV.U32 R251, RZ, RZ, R195 ;  /* 0x000000fffffb7224 */ /* 0x000fe400078e00c3 */
[----:B---3--:R-:W-:Y:S02]  /*cf2a0*/  IMAD.MOV.U32 R244, RZ, RZ, R219 ;  /* 0x000000fffff47224 */ /* 0x008fe400078e00db */
[----:B----4-:R-:W-:Y:S02]  /*cf2b0*/  IMAD.MOV.U32 R245, RZ, RZ, R213 ;  /* 0x000000fffff57224 */ /* 0x010fe400078e00d5 */
[----:B-1----:R-:W-:Y:S02]  /*cf2c0*/  IMAD.MOV.U32 R246, RZ, RZ, R214 ;  /* 0x000000fffff67224 */ /* 0x002fe400078e00d6 */
[----:B------:R-:W-:Y:S01]  /*cf2d0*/  IMAD.MOV.U32 R247, RZ, RZ, R215 ;  /* 0x000000fffff77224 */ /* 0x000fe200078e00d7 */
[C---:B------:R-:W-:Y:S06]  /*cf2e0*/  HMMA.1688.F32.TF32 R160, R220.reuse, R16, R232 ;  /* 0x00000010dca0723c */ /* 0x040fec00000810e8 */
[----:B------:R-:W-:-:S15]  /*cf2f0*/  HMMA.1688.F32.TF32 R4, R220, R20, R236 ;  /* 0x00000014dc04723c */ /* 0x000fde00000810ec */
[----:B------:R-:W-:-:S08]  /*cf300*/  NOP ;  /* 0x0000000000007918 */ /* 0x000fd00000000000 */
[----:B------:R-:W-:Y:S04]  /*cf310*/  STL.64 [R1+0x2680], R4 ;  /* 0x0026800401007387 */ /* 0x000fe80000100a00 */
[----:B------:R1:W-:Y:S04]  /*cf320*/  STL.64 [R1+0x2688], R6 ;  /* 0x0026880601007387 */ /* 0x0003e80000100a00 */
[----:B------:R-:W-:Y:S04]  /*cf330*/  STL.64 [R1+0x2670], R160 ;  /* 0x002670a001007387 */ /* 0x000fe80000100a00 */
[----:B------:R2:W-:Y:S01]  /*cf340*/  STL.64 [R1+0x2678], R162 ;  /* 0x002678a201007387 */ /* 0x0005e20000100a00 */
[C---:B-1----:R-:W-:Y:S06]  /*cf350*/  HMMA.1688.F32.TF32 R4, R220.reuse, R12, R228 ;  /* 0x0000000cdc04723c */ /* 0x042fec00000810e4 */
[----:B--2---:R-:W-:Y:S01]  /*cf360*/  HMMA.1688.F32.TF32 R160, R220, R8, R224 ;  /* 0x00000008dca0723c */ /* 0x004fe200000810e0 */
[----:B------:R-:W-:-:S02]  /*cf370*/  IMAD.MOV.U32 R236, RZ, RZ, R196 ;  /* 0x000000ffffec7224 */ /* 0x000fc400078e00c4 */
[----:B------:R-:W-:Y:S02]  /*cf380*/  IMAD.MOV.U32 R237, RZ, RZ, R197 ;  /* 0x000000ffffed7224 */ /* 0x000fe400078e00c5 */
[----:B------:R-:W-:Y:S02]  /*cf390*/  IMAD.MOV.U32 R238, RZ, RZ, R198 ;  /* 0x000000ffffee7224 */ /* 0x000fe400078e00c6 */
[----:B------:R-:W-:Y:S02]  /*cf3a0*/  IMAD.MOV.U32 R239, RZ, RZ, R199 ;  /* 0x000000ffffef7224 */ /* 0x000fe400078e00c7 */
[----:B------:R-:W-:-:S08]  /*cf3b0*/  IMAD.MOV.U32 R228, RZ, RZ, R200 ;  /* 0x000000ffffe47224 */ /* 0x000fd000078e00c8 */
[----:B------:R1:W-:Y:S04]  /*cf3c0*/  STL.64 [R1+0x2660], R4 ;  /* 0x0026600401007387 */ /* 0x0003e80000100a00 */
[----:B------:R2:W-:Y:S01]  /*cf3d0*/  STL.64 [R1+0x2668], R6 ;  /* 0x0026680601007387 */ /* 0x0005e20000100a00 */
[----:B-1----:R-:W-:-:S03]  /*cf3e0*/  IMAD.MOV.U32 R4, RZ, RZ, R188 ;  /* 0x000000ffff047224 */ /* 0x002fc600078e00bc */
[----:B------:R-:W3:Y:S04]  /*cf3f0*/  LDL.LU R188, [R1+0x55ac] ;  /* 0x0055ac0001bc7983 */ /* 0x000ee80000300800 */
[----:B------:R-:W-:Y:S04]  /*cf400*/  STL.64 [R1+0x2650], R160 ;  /* 0x002650a001007387 */ /* 0x000fe80000100a00 */
[----:B------:R-:W-:Y:S01]  /*cf410*/  STL.64 [R1+0x2658], R162 ;  /* 0x002658a201007387 */ /* 0x000fe20000100a00 */
[----:B------:R-:W-:Y:S02]  /*cf420*/  IMAD.MOV.U32 R5, RZ, RZ, R189 ;  /* 0x000000ffff057224 */ /* 0x000fe400078e00bd */
[----:B--2---:R-:W-:Y:S01]  /*cf430*/  IMAD.MOV.U32 R6, RZ, RZ, R190 ;  /* 0x000000ffff067224 */ /* 0x004fe200078e00be */
[----:B------:R-:W3:Y:S04]  /*cf440*/  LDL.LU R189, [R1+0x55a8] ;  /* 0x0055a80001bd7983 */ /* 0x000ee80000300800 */
[----:B------:R-:W3:Y:S01]  /*cf450*/  LDL.LU R190, [R1+0x55a4] ;  /* 0x0055a40001be7983 */ /* 0x000ee20000300800 */
[----:B------:R-:W-:-:S03]  /*cf460*/  IMAD.MOV.U32 R7, RZ, RZ, R191 ;  /* 0x000000ffff077224 */ /* 0x000fc600078e00bf */
        /* <DEDUP_REMOVED lines=9> */
[----:B------:R-:W3:Y:S01]  /*cf500*/  LDL.LU R200, [R1+0x557c] ;  /* 0x00557c0001c87983 */ /* 0x000ee20000300800 */
[----:B------:R-:W-:Y:S01]  /*cf510*/  IMAD.MOV.U32 R229, RZ, RZ, R201 ;  /* 0x000000ffffe57224 */ /* 0x000fe200078e00c9 */
[----:B------:R-:W-:-:S02]  /*cf520*/  MOV R230, R202 ;  /* 0x000000ca00e67202 */ /* 0x000fc40000000f00 */
[----:B------:R-:W3:Y:S04]  /*cf530*/  LDL.LU R201, [R1+0x5578] ;  /* 0x0055780001c97983 */ /* 0x000ee80000300800 */
[----:B------:R-:W3:Y:S01]  /*cf540*/  LDL.LU R202, [R1+0x5574] ;  /* 0x0055740001ca7983 */ /* 0x000ee20000300800 */
[----:B------:R-:W-:Y:S02]  /*cf550*/  IMAD.MOV.U32 R231, RZ, RZ, R203 ;  /* 0x000000ffffe77224 */ /* 0x000fe400078e00cb */
[----:B------:R-:W-:Y:S01]  /*cf560*/  IMAD.MOV.U32 R224, RZ, RZ, R204 ;  /* 0x000000ffffe07224 */ /* 0x000fe200078e00cc */
[----:B------:R-:W3:Y:S04]  /*cf570*/  LDL.LU R203, [R1+0x5570] ;  /* 0x0055700001cb7983 */ /* 0x000ee80000300800 */
[----:B------:R-:W2:Y:S01]  /*cf580*/  LDL.LU R204, [R1+0x556c] ;  /* 0x00556c0001cc7983 */ /* 0x000ea20000300800 */
[----:B------:R-:W-:-:S02]  /*cf590*/  IMAD.MOV.U32 R225, RZ, RZ, R205 ;  /* 0x000000ffffe17224 */ /* 0x000fc400078e00cd */
[----:B------:R-:W-:Y:S01]  /*cf5a0*/  IMAD.MOV.U32 R226, RZ, RZ, R206 ;  /* 0x000000ffffe27224 */ /* 0x000fe200078e00ce */
[----:B------:R-:W2:Y:S04]  /*cf5b0*/  LDL.LU R205, [R1+0x5568] ;  /* 0x0055680001cd7983 */ /* 0x000ea80000300800 */
[----:B------:R-:W2:Y:S01]  /*cf5c0*/  LDL.LU R206, [R1+0x5564] ;  /* 0x0055640001ce7983 */ /* 0x000ea20000300800 */
[----:B------:R-:W-:Y:S02]  /*cf5d0*/  IMAD.MOV.U32 R227, RZ, RZ, R207 ;  /* 0x000000ffffe37224 */ /* 0x000fe400078e00cf */
[----:B------:R-:W-:Y:S01]  /*cf5e0*/  IMAD.MOV.U32 R220, RZ, RZ, R212 ;  /* 0x000000ffffdc7224 */ /* 0x000fe200078e00d4 */
[----:B------:R-:W2:Y:S04]  /*cf5f0*/  LDL.LU R207, [R1+0x5560] ;  /* 0x0055600001cf7983 */ /* 0x000ea80000300800 */
[----:B------:R-:W4:Y:S01]  /*cf600*/  LDL.LU R212, [R1+0x555c] ;  /* 0x00555c0001d47983 */ /* 0x000f220000300800 */
[----:B------:R-:W-:Y:S01]  /*cf610*/  IMAD.MOV.U32 R221, RZ, RZ, R216 ;  /* 0x000000ffffdd7224 */ /* 0x000fe200078e00d8 */
[----:B------:R-:W-:-:S02]  /*cf620*/  MOV R222, R217 ;  /* 0x000000d900de7202 */ /* 0x000fc40000000f00 */
[----:B------:R-:W3:Y:S04]  /*cf630*/  LDL.LU R216, [R1+0x5558] ;  /* 0x0055580001d87983 */ /* 0x000ee80000300800 */
[----:B------:R-:W3:Y:S01]  /*cf640*/  LDL.LU R217, [R1+0x5554] ;  /* 0x0055540001d97983 */ /* 0x000ee20000300800 */
[----:B------:R-:W-:-:S03]  /*cf650*/  IMAD.MOV.U32 R223, RZ, RZ, R218 ;  /* 0x000000ffffdf7224 */ /* 0x000fc600078e00da */
[----:B------:R-:W3:Y:S04]  /*cf660*/  LDL.LU R218, [R1+0x5550] ;  /* 0x0055500001da7983 */ /* 0x000ee80000300800 */
[----:B------:R-:W3:Y:S04]  /*cf670*/  LDL.LU R219, [R1+0x554c] ;  /* 0x00554c0001db7983 */ /* 0x000ee80000300800 */
[----:B------:R-:W4:Y:S04]  /*cf680*/  LDL.LU R213, [R1+0x5548] ;  /* 0x0055480001d57983 */ /* 0x000f280000300800 */
[----:B------:R-:W4:Y:S04]  /*cf690*/  LDL.LU R214, [R1+0x5544] ;  /* 0x0055440001d67983 */ /* 0x000f280000300800 */
[----:B------:R-:W4:Y:S01]  /*cf6a0*/  LDL.LU R215, [R1+0x5540] ;  /* 0x0055400001d77983 */ /* 0x000f220000300800 */
[----:B------:R-:W-:-:S05]  /*cf6b0*/  LOP3.LUT R243, R0, 0x20, RZ, 0x3c, !PT ;  /* 0x0000002000f37812 */ /* 0x000fca00078e3cff */
[----:B------:R-:W-:Y:S04]  /*cf6c0*/  LDS R241, [R243+UR7+0x4c180] ;  /* 0x04c18007f3f17984 */ /* 0x000fe80008000800 */
[----:B------:R-:W3:Y:S02]  /*cf6d0*/  LDS R243, [R243+UR7+0x4d180] ;  /* 0x04d18007f3f37984 */ /* 0x000ee40008000800 */
[----:B---3--:R-:W-:-:S15]  /*cf6e0*/  HMMA.1688.F32.TF32 R216, R240, R132, R216 ;  /* 0x00000084f0d8723c */ /* 0x008fde00000810d8 */
[----:B------:R-:W-:-:S08]  /*cf6f0*/  NOP ;  /* 0x0000000000007918 */ /* 0x000fd00000000000 */
[----:B------:R1:W-:Y:S04]  /*cf700*/  STL.64 [R1+0x1410], R216 ;  /* 0x001410d801007387 */ /* 0x0003e80000100a00 */
[----:B------:R3:W-:Y:S01]  /*cf710*/  STL.64 [R1+0x1418], R218 ;  /* 0x001418da01007387 */ /* 0x0007e20000100a00 */
[----:B-1----:R-:W-:Y:S02]  /*cf720*/  IMAD.MOV.U32 R216, RZ, RZ, R208 ;  /* 0x000000ffffd87224 */ /* 0x002fe400078e00d0 */
[----:B------:R-:W-:Y:S01]  /*cf730*/  IMAD.MOV.U32 R217, RZ, RZ, R209 ;  /* 0x000000ffffd97224 */ /* 0x000fe200078e00d1 */
[----:B------:R-:W2:Y:S04]  /*cf740*/  LDL.LU R208, [R1+0x553c] ;  /* 0x00553c0001d07983 */ /* 0x000ea80000300800 */
[----:B------:R-:W2:Y:S01]  /*cf750*/  LDL.LU R209, [R1+0x5538] ;  /* 0x0055380001d17983 */ /* 0x000ea20000300800 */
[----:B---3--:R-:W-:Y:S01]  /*cf760*/  MOV R218, R210 ;  /* 0x000000d200da7202 */ /* 0x008fe20000000f00 */
[----:B------:R-:W-:-:S02]  /*cf770*/  IMAD.MOV.U32 R219, RZ, RZ, R211 ;  /* 0x000000ffffdb7224 */ /* 0x000fc400078e00d3 */
[----:B------:R-:W2:Y:S04]  /*cf780*/  LDL.LU R210, [R1+0x5534] ;  /* 0x0055340001d27983 */ /* 0x000ea80000300800 */
[----:B------:R-:W2:Y:S01]  /*cf790*/  LDL.LU R211, [R1+0x5530] ;  /* 0x0055300001d37983 */ /* 0x000ea20000300800 */
[----:B----4-:R-:W-:-:S15]  /*cf7a0*/  HMMA.1688.F32.TF32 R212, R240, R128, R212 ;  /* 0x00000080f0d4723c */ /* 0x010fde00000810d4 */
[----:B------:R-:W-:-:S08]  /*cf7b0*/  NOP ;  /* 0x0000000000007918 */ /* 0x000fd00000000000 */
[----:B------:R1:W-:Y:S04]  /*cf7c0*/  STL.64 [R1+0x1400], R212 ;  /* 0x001400d401007387 */ /* 0x0003e80000100a00 */
[----:B------:R3:W-:Y:S04]  /*cf7d0*/  STL.64 [R1+0x1408], R214 ;  /* 0x001408d601007387 */ /* 0x0007e80000100a00 */
[----:B-1----:R-:W4:Y:S04]  /*cf7e0*/  LDL.LU R212, [R1+0x5a0] ;  /* 0x0005a00001d47983 */ /* 0x002f280000300800 */
[----:B------:R-:W4:Y:S04]  /*cf7f0*/  LDL.LU R213, [R1+0x5a4] ;  /* 0x0005a40001d57983 */ /* 0x000f280000300800 */
[----:B---3--:R-:W4:Y:S04]  /*cf800*/  LDL.LU R214, [R1+0x5a8] ;  /* 0x0005a80001d67983 */ /* 0x008f280000300800 */
[----:B------:R-:W4:Y:S01]  /*cf810*/  LDL.LU R215, [R1+0x5ac] ;  /* 0x0005ac0001d77983 */ /* 0x000f220000300800 */
        /* <DEDUP_REMOVED lines=45> */
[----:B------:R1:W-:Y:S02]  /*cfaf0*/  STL.64 [R1+0x1328], R138 ;  /* 0x0013288a01007387 */ /* 0x0003e40000100a00 */
[C---:B-1----:R-:W-:Y:S02]  /*cfb00*/  HMMA.1688.F32.TF32 R136, R240.reuse, R60, R152 ;  /* 0x0000003cf088723c */ /* 0x042fe40000081098 */
[----:B------:R-:W-:Y:S04]  /*cfb10*/  STL.64 [R1+0x1310], R144 ;  /* 0x0013109001007387 */ /* 0x000fe80000100a00 */
[----:B------:R1:W-:Y:S08]  /*cfb20*/  STL.64 [R1+0x1318], R146 ;  /* 0x0013189201007387 */ /* 0x0003f00000100a00 */
        /* <DEDUP_REMOVED lines=104> */
[----:B------:R-:W3:Y:S01]  /*d01b0*/  LDL.LU R7, [R1+0x92c] ;  /* 0x00092c0001077983 */ /* 0x000ee20000300800 */
[----:B------:R-:W-:-:S02]  /*d01c0*/  LOP3.LUT R234, R0, 0x40, RZ, 0x3c, !PT ;  /* 0x0000004000ea7812 */ /* 0x000fc400078e3cff */
[----:B------:R-:W-:-:S03]  /*d01d0*/  LOP3.LUT R235, R0, 0x60, RZ, 0x3c, !PT ;  /* 0x0000006000eb7812 */ /* 0x000fc600078e3cff */
[----:B------:R-:W-:Y:S04]  /*d01e0*/  LDS R160, [R234+UR7+0x4c180] ;  /* 0x04c18007eaa07984 */ /* 0x000fe80008000800 */
[----:B------:R-:W-:Y:S04]  /*d01f0*/  LDS R162, [R234+UR7+0x4d180] ;  /* 0x04d18007eaa27984 */ /* 0x000fe80008000800 */
[----:B------:R-:W-:Y:S04]  /*d0200*/  LDS R161, [R235+UR7+0x4c180] ;  /* 0x04c18007eba17984 */ /* 0x000fe80008000800 */
[----:B------:R-:W1:Y:S01]  /*d0210*/  LDS R163, [R235+UR7+0x4d180] ;  /* 0x04d18007eba37984 */ /* 0x000e620008000800 */
[C---:B----4-:R-:W-:Y:S06]  /*d0220*/  HMMA.1688.F32.TF32 R140, R240.reuse, R16, R176 ;  /* 0x00000010f08c723c */ /* 0x050fec00000810b0 */
[C---:B--2---:R-:W-:Y:S06]  /*d0230*/  HMMA.1688.F32.TF32 R136, R240.reuse, R12, R180 ;  /* 0x0000000cf088723c */ /* 0x044fec00000810b4 */
[----:B------:R-:W-:Y:S06]  /*d0240*/  HMMA.1688.F32.TF32 R240, R240, R8, R184 ;  /* 0x00000008f0f0723c */ /* 0x000fec00000810b8 */
[C---:B-1----:R-:W-:Y:S05]  /*d0250*/  HMMA.1688.F32.TF32 R144, R160.reuse, R132, R188 ;  /* 0x00000084a090723c */ /* 0x042fea00000810bc */
[----:B------:R-:W-:Y:S04]  /*d0260*/  STL.64 [R1+0x670], R140 ;  /* 0x0006708c01007387 */ /* 0x000fe80000100a00 */
[----:B------:R1:W-:Y:S02]  /*d0270*/  STL.64 [R1+0x678], R142 ;  /* 0x0006788e01007387 */ /* 0x0003e40000100a00 */
[C---:B-1----:R-:W-:Y:S06]  /*d0280*/  HMMA.1688.F32.TF32 R140, R160.reuse, R128, R192 ;  /* 0x00000080a08c723c */ /* 0x042fec00000810c0 */
[----:B------:R-:W-:Y:S04]  /*d0290*/  STL.64 [R1+0x54c0], R242 ;  /* 0x0054c0f201007387 */ /* 0x000fe80000100a00 */
[----:B------:R-:W-:Y:S04]  /*d02a0*/  STL.64 [R1+0x660], R136 ;  /* 0x0006608801007387 */ /* 0x000fe80000100a00 */
[----:B------:R1:W-:Y:S04]  /*d02b0*/  STL.64 [R1+0x668], R138 ;  /* 0x0006688a01007387 */ /* 0x0003e80000100a00 */
[----:B------:R-:W-:Y:S04]  /*d02c0*/  STL.64 [R1+0x54b8], R240 ;  /* 0x0054b8f001007387 */ /* 0x000fe80000100a00 */
        /* <DEDUP_REMOVED lines=26> */
[----:B------:R-:W-:Y:S01]  /*d0470*/  STL.64 [R1+0x23b8], R138 ;  /* 0x0023b88a01007387 */ /* 0x000fe20000100a00 */
[----:B------:R-:W-:-:S03]  /*d0480*/  LOP3.LUT R233, R0, 0x20, RZ, 0x3c, !PT ;  /* 0x0000002000e97812 */ /* 0x000fc600078e3cff */
[----:B------:R-:W-:Y:S04]  /*d0490*/  LDS R136, [R0+UR7+0x4c200] ;  /* 0x04c2000700887984 */ /* 0x000fe80008000800 */
[----:B------:R-:W-:Y:S04]  /*d04a0*/  LDS R138, [R0+UR7+0x4d200] ;  /* 0x04d20007008a7984 */ /* 0x000fe80008000800 */
[----:B------:R-:W-:Y:S04]  /*d04b0*/  LDS R137, [R233+UR7+0x4c200] ;  /* 0x04c20007e9897984 */ /* 0x000fe80008000800 */
[----:B------:R-:W1:Y:S04]  /*d04c0*/  LDS R139, [R233+UR7+0x4d200] ;  /* 0x04d20007e98b7984 */ /* 0x000e680008000800 */
[----:B------:R-:W-:Y:S04]  /*d04d0*/  STL.64 [R1+0x23a0], R140 ;  /* 0x0023a08c01007387 */ /* 0x000fe80000100a00 */
[----:B------:R2:W-:Y:S04]  /*d04e0*/  STL.64 [R1+0x23a8], R142 ;  /* 0x0023a88e01007387 */ /* 0x0005e80000100a00 */
[----:B------:R-:W-:Y:S04]  /*d04f0*/  STL.64 [R1+0x5528], R90 ;  /* 0x0055285a01007387 */ /* 0x000fe80000100a00 */
[----:B------:R-:W-:Y:S04]  /*d0500*/  STL.64 [R1+0x2640], R144 ;  /* 0x0026409001007387 */ /* 0x000fe80000100a00 */
[----:B------:R-:W-:Y:S04]  /*d0510*/  STL.64 [R1+0x2648], R146 ;  /* 0x0026489201007387 */ /* 0x000fe80000100a00 */
[----:B------:R4:W-:Y:S01]  /*d0520*/  STL.64 [R1+0x5520], R88 ;  /* 0x0055205801007387 */ /* 0x0009e20000100a00 */
[C---:B--2---:R-:W-:Y:S06]  /*d0530*/  HMMA.1688.F32.TF32 R140, R160.reuse, R88, R236 ;  /* 0x00000058a08c723c */ /* 0x044fec00000810ec */
[----:B----4-:R-:W-:-:S15]  /*d0540*/  HMMA.1688.F32.TF32 R88, R160, R84, R244 ;  /* 0x00000054a058723c */ /* 0x010fde00000810f4 */
        /* <DEDUP_REMOVED lines=14> */
[----:B------:R-:W1:Y:S04]  /*d0630*/  LDL.LU R4, [R1+0xa30] ;  /* 0x000a300001047983 */ /* 0x000e680000300800 */
[----:B------:R-:W-:Y:S04]  /*d0640*/  STL.64 [R1+0x2600], R80 ;  /* 0x0026005001007387 */ /* 0x000fe80000100a00 */
[----:B------:R-:W-:Y:S04]  /*d0650*/  STL.64 [R1+0x2608], R82 ;  /* 0x0026085201007387 */ /* 0x000fe80000100a00 */
        /* <DEDUP_REMOVED lines=108> */
[----:B------:R4:W-:Y:S02]  /*d0d20*/  STL.64 [R1+0x54f0], R76 ;  /* 0x0054f04c01007387 */ /* 0x0009e40000100a00 */
[C---:B----4-:R-:W-:Y:S06]  /*d0d30*/  HMMA.1688.F32.TF32 R76, R160.reuse, R68, R156 ;  /* 0x00000044a04c723c */ /* 0x050fec000008109c */
[C---:B--2---:R-:W-:Y:S06]  /*d0d40*/  HMMA.1688.F32.TF32 R80, R160.reuse, R72, R240 ;  /* 0x00000048a050723c */ /* 0x044fec00000810f0 */
[----:B---3--:R-:W-:-:S15]  /*d0d50*/  HMMA.1688.F32.TF32 R84, R160, R64, R152 ;  /* 0x00000040a054723c */ /* 0x008fde0000081098 */
[----:B------:R-:W-:-:S02]  /*d0d60*/  NOP ;  /* 0x0000000000007918 */ /* 0x000fc40000000000 */
        /* <DEDUP_REMOVED lines=8> */
[----:B--2---:R-:W-:Y:S06]  /*d0df0*/  HMMA.1688.F32.TF32 R84, R160, R52, R140 ;  /* 0x00000034a054723c */ /* 0x004fec000008108c */
[----:B-1----:R-:W-:Y:S01]  /*d0e00*/  HMMA.1688.F32.TF32 R4, R136, R96, R4 ;  /* 0x000000608804723c */ /* 0x002fe20000081004 */
        /* <DEDUP_REMOVED lines=220> */
[----:B------:R-:W-:Y:S06]  /*d1bd0*/  HMMA.1688.F32.TF32 R240, R136, R72, R240 ;  /* 0x0000004888f0723c */ /* 0x000fec00000810f0 */
[----:B------:R-:W-:Y:S06]  /*d1be0*/  HMMA.1688.F32.TF32 R4, R140, R100, R4 ;  /* 0x000000648c04723c */ /* 0x000fec0000081004 */
[----:B----4-:R-:W-:-:S15]  /*d1bf0*/  HMMA.1688.F32.TF32 R160, R136, R76, R160 ;  /* 0x0000004c88a0723c */ /* 0x010fde00000810a0 */
[----:B------:R-:W-:-:S08]  /*d1c00*/  NOP ;  /* 0x0000000000007918 */ /* 0x000fd00000000000 */
        /* <DEDUP_REMOVED lines=47> */
[----:B---3--:R-:W-:Y:S06]  /*d1f00*/  HMMA.1688.F32.TF32 R148, R136, R8, R208 ;  /* 0x000000088894723c */ /* 0x008fec00000810d0 */
[C---:B----4-:R-:W-:Y:S06]  /*d1f10*/  HMMA.1688.F32.TF32 R144, R140.reuse, R132, R212 ;  /* 0x000000848c90723c */ /* 0x050fec00000810d4 */
[C---:B------:R-:W-:Y:S05]  /*d1f20*/  HMMA.1688.F32.TF32 R136, R140.reuse, R128, R216 ;  /* 0x000000808c88723c */ /* 0x040fea00000810d8 */
        /* <DEDUP_REMOVED lines=20> */
[----:B------:R1:W-:Y:S04]  /*d2070*/  STL.64 [R1+0x1fc0], R148 ;  /* 0x001fc09401007387 */ /* 0x0003e80000100a00 */
[----:B------:R3:W-:Y:S04]  /*d2080*/  STL.64 [R1+0x1fc8], R150 ;  /* 0x001fc89601007387 */ /* 0x0007e80000100a00 */
[----:B------:R4:W-:Y:S04]  /*d2090*/  STL.64 [R1+0x1fb0], R144 ;  /* 0x001fb09001007387 */ /* 0x0009e80000100a00 */
[----:B------:R2:W-:Y:S04]  /*d20a0*/  STL.64 [R1+0x1fb8], R146 ;  /* 0x001fb89201007387 */ /* 0x0005e80000100a00 */
        /* <DEDUP_REMOVED lines=98> */
[----:B------:R-:W-:Y:S04]  /*d26d0*/  LDS R137, [R233+UR7+0x4c280] ;  /* 0x04c28007e9897984 */ /* 0x000fe80008000800 */
[----:B------:R-:W1:Y:S01]  /*d26e0*/  LDS R139, [R233+UR7+0x4d280] ;  /* 0x04d28007e98b7984 */ /* 0x000e620008000800 */
[----:B---3--:R-:W-:-:S15]  /*d26f0*/  HMMA.1688.F32.TF32 R148, R140, R96, R148 ;  /* 0x000000608c94723c */ /* 0x008fde0000081094 */
[----:B------:R-:W-:-:S08]  /*d2700*/  NOP ;  /* 0x0000000000007918 */ /* 0x000fd00000000000 */
[----:B------:R-:W-:Y:S04]  /*d2710*/  STL.64 [R1+0x1f80], R148 ;  /* 0x001f809401007387 */ /* 0x000fe80000100a00 */
[----:B------:R4:W-:Y:S02]  /*d2720*/  STL.64 [R1+0x1f88], R150 ;  /* 0x001f889601007387 */ /* 0x0009e40000100a00 */
[C---:B----4-:R-:W-:Y:S06]  /*d2730*/  HMMA.1688.F32.TF32 R148, R140.reuse, R92, R144 ;  /* 0x0000005c8c94723c */ /* 0x050fec0000081090 */
[C---:B--2---:R-:W-:Y:S06]  /*d2740*/  HMMA.1688.F32.TF32 R144, R140.reuse, R88, R164 ;  /* 0x000000588c90723c */ /* 0x044fec00000810a4 */
        /* <DEDUP_REMOVED lines=54> */
[----:B------:R-:W-:Y:S08]  /*d2ab0*/  STL.64 [R1+0x54e0], R18 ;  /* 0x0054e01201007387 */ /* 0x000ff00000100a00 */
        /* <DEDUP_REMOVED lines=8> */
[----:B---3--:R-:W-:Y:S01]  /*d2b40*/  HMMA.1688.F32.TF32 R12, R140, R8, R4 ;  /* 0x000000088c0c723c */ /* 0x008fe20000081004 */
[----:B------:R-:W-:Y:S04]  /*d2b50*/  LDS R140, [R234+UR7+0x4c280] ;  /* 0x04c28007ea8c7984 */ /* 0x000fe80008000800 */
[----:B------:R-:W-:Y:S04]  /*d2b60*/  LDS R142, [R234+UR7+0x4d280] ;  /* 0x04d28007ea8e7984 */ /* 0x000fe80008000800 */
[----:B------:R-:W-:Y:S04]  /*d2b70*/  LDS R141, [R235+UR7+0x4c280] ;  /* 0x04c28007eb8d7984 */ /* 0x000fe80008000800 */
[----:B------:R-:W2:Y:S04]  /*d2b80*/  LDS R143, [R235+UR7+0x4d280] ;  /* 0x04d28007eb8f7984 */ /* 0x000ea80008000800 */
[----:B------:R3:W-:Y:S04]  /*d2b90*/  STL.64 [R1+0x1cf0], R16 ;  /* 0x001cf01001007387 */ /* 0x0007e80000100a00 */
[----:B------:R4:W-:Y:S04]  /*d2ba0*/  STL.64 [R1+0x1cf8], R18 ;  /* 0x001cf81201007387 */ /* 0x0009e80000100a00 */
        /* <DEDUP_REMOVED lines=122> */
[C---:B--2---:R-:W-:Y:S06]  /*d3350*/  HMMA.1688.F32.TF32 R16, R136.reuse, R120, R156 ;  /* 0x000000788810723c */ /* 0x044fec000008109c */
[C---:B-1----:R-:W-:Y:S01]  /*d3360*/  HMMA.1688.F32.TF32 R12, R136.reuse, R116, R152 ;  /* 0x00000074880c723c */ /* 0x042fe20000081098 */
[----:B------:R-:W-:Y:S04]  /*d3370*/  STL.64 [R1+0x50], R160 ;  /* 0x000050a001007387 */ /* 0x000fe80000100a00 */
[----:B------:R-:W-:Y:S01]  /*d3380*/  STL.64 [R1+0x58], R162 ;  /* 0x000058a201007387 */ /* 0x000fe20000100a00 */
        /* <DEDUP_REMOVED lines=11> */
[----:B------:R-:W-:Y:S04]  /*d3440*/  STL.64 [R1], R12 ;  /* 0x0000000c01007387 */ /* 0x000fe80000100a00 */
        /* <DEDUP_REMOVED lines=39> */
[C---:B------:R-:W-:Y:S06]  /*d36c0*/  HMMA.1688.F32.TF32 R4, R136.reuse, R24, R4 ;  /* 0x000000188804723c */ /* 0x040fec0000081004 */
[C---:B-1----:R-:W-:Y:S05]  /*d36d0*/  HMMA.1688.F32.TF32 R144, R136.reuse, R36, R224 ;  /* 0x000000248890723c */ /* 0x042fea00000810e0 */
[----:B------:R-:W-:Y:S04]  /*d36e0*/  STL.64 [R1+0x500], R16 ;  /* 0x0005001001007387 */ /* 0x000fe80000100a00 */
[----:B------:R1:W-:Y:S04]  /*d36f0*/  STL.64 [R1+0x508], R18 ;  /* 0x0005081201007387 */ /* 0x0003e80000100a00 */
[----:B------:R-:W-:Y:S04]  /*d3700*/  STL.64 [R1+0x4f0], R12 ;  /* 0x0004f00c01007387 */ /* 0x000fe80000100a00 */
[----:B------:R2:W-:Y:S01]  /*d3710*/  STL.64 [R1+0x4f8], R14 ;  /* 0x0004f80e01007387 */ /* 0x0005e20000100a00 */
[C---:B-1----:R-:W-:Y:S06]  /*d3720*/  HMMA.1688.F32.TF32 R16, R136.reuse, R32, R228 ;  /* 0x000000208810723c */ /* 0x042fec00000810e4 */
[----:B--2---:R-:W-:Y:S01]  /*d3730*/  HMMA.1688.F32.TF32 R12, R136, R28, R236 ;  /* 0x0000001c880c723c */ /* 0x004fe200000810ec */
[----:B------:R1:W-:Y:S04]  /*d3740*/  STL.64 [R1+0x4e0], R144 ;  /* 0x0004e09001007387 */ /* 0x0003e80000100a00 */
[----:B------:R2:W-:-:S12]  /*d3750*/  STL.64 [R1+0x4e8], R146 ;  /* 0x0004e89201007387 */ /* 0x0005d80000100a00 */
        /* <DEDUP_REMOVED lines=112> */
[----:B------:R-:W-:Y:S01]  /*d3e60*/  IMAD.MOV.U32 R238, RZ, RZ, R3 ;  /* 0x000000ffffee7224 */ /* 0x000fe200078e0003 */
        /* <DEDUP_REMOVED lines=13> */
[----:B------:R-:W4:Y:S01]  /*d3f40*/  LDL.LU.64 R12, [R1+0x54c8] ;  /* 0x0054c800010c7983 */ /* 0x000f220000300a00 */
[C---:B------:R-:W-:Y:S06]  /*d3f50*/  HMMA.1688.F32.TF32 R248, R136.reuse, R100, R248 ;  /* 0x0000006488f8723c */ /* 0x040fec00000810f8 */
[----:B------:R-:W-:Y:S06]  /*d3f60*/  HMMA.1688.F32.TF32 R244, R136, R96, R244 ;  /* 0x0000006088f4723c */ /* 0x000fec00000810f4 */
[C---:B------:R-:W-:Y:S06]  /*d3f70*/  HMMA.1688.F32.TF32 R160, R140.reuse, R132, R160 ;  /* 0x000000848ca0723c */ /* 0x040fec00000810a0 */
[C---:B------:R-:W-:Y:S06]  /*d3f80*/  HMMA.1688.F32.TF32 R156, R140.reuse, R128, R156 ;  /* 0x000000808c9c723c */ /* 0x040fec000008109c */
[C---:B------:R-:W-:Y:S06]  /*d3f90*/  HMMA.1688.F32.TF32 R148, R140.reuse, R120, R148 ;  /* 0x000000788c94723c */ /* 0x040fec0000081094 */
[----:B------:R-:W-:Y:S01]  /*d3fa0*/  HMMA.1688.F32.TF32 R144, R140, R116, R144 ;  /* 0x000000748c90723c */ /* 0x000fe20000081090 */
[----:B------:R-:W-:-:S02]  /*d3fb0*/  IMAD.MOV.U32 R239, RZ, RZ, R252 ;  /* 0x000000ffffef7224 */ /* 0x000fc400078e00fc */
[----:B------:R-:W1:Y:S02]  /*d3fc0*/  LDC R252, c[0x0][0x238] ;  /* 0x00008e00fffc7b82 */ /* 0x000e640000000800 */
[----:B-1----:R-:W-:-:S04]  /*d3fd0*/  IMAD.SHL.U32 R252, R252, 0x40, RZ ;  /* 0x00000040fcfc7824 */ /* 0x002fc800078e00ff */
[----:B------:R-:W-:Y:S01]  /*d3fe0*/  IMAD.SHL.U32 R252, R252, 0x4, RZ ;  /* 0x00000004fcfc7824 */ /* 0x000fe200078e00ff */
[C---:B----4-:R-:W-:Y:S06]  /*d3ff0*/  HMMA.1688.F32.TF32 R240, R136.reuse, R12, R240 ;  /* 0x0000000c88f0723c */ /* 0x050fec00000810f0 */
[----:B------:R-:W-:-:S15]  /*d4000*/  HMMA.1688.F32.TF32 R136, R136, R8, R4 ;  /* 0x000000088888723c */ /* 0x000fde0000081004 */
[----:B------:R-:W-:-:S02]  /*d4010*/  NOP ;  /* 0x0000000000007918 */ /* 0x000fc40000000000 */
[----:B------:R-:W-:Y:S04]  /*d4020*/  STL.64 [R1+0x480], R240 ;  /* 0x000480f001007387 */ /* 0x000fe80000100a00 */
[----:B------:R1:W-:Y:S04]  /*d4030*/  STL.64 [R1+0x488], R242 ;  /* 0x000488f201007387 */ /* 0x0003e80000100a00 */
[----:B-1----:R-:W4:Y:S04]  /*d4040*/  LDL.LU.64 R242, [R1+0x54c0] ;  /* 0x0054c00001f27983 */ /* 0x002f280000300a00 */
[----:B------:R-:W2:Y:S04]  /*d4050*/  LDL.LU.64 R240, [R1+0x54b8] ;  /* 0x0054b80001f07983 */ /* 0x000ea80000300a00 */
[----:B------:R-:W3:Y:S04]  /*d4060*/  LDL.LU.64 R6, [R1+0x54b0] ;  /* 0x0054b00001067983 */ /* 0x000ee80000300a00 */
[----:B------:R-:W3:Y:S04]  /*d4070*/  LDL.LU.64 R4, [R1+0x54a8] ;  /* 0x0054a80001047983 */ /* 0x000ee80000300a00 */
        /* <DEDUP_REMOVED lines=29> */
[----:B------:R1:W-:Y:S04]  /*d4250*/  STL.64 [R1+0xb38], R150 ;  /* 0x000b389601007387 */ /* 0x0003e80000100a00 */
[----:B------:R-:W-:Y:S04]  /*d4260*/  STL.64 [R1+0xd10], R144 ;  /* 0x000d109001007387 */ /* 0x000fe80000100a00 */
[----:B------:R1:W-:Y:S04]  /*d4270*/  STL.64 [R1+0xd18], R146 ;  /* 0x000d189201007387 */ /* 0x0003e80000100a00 */
[----:B------:R-:W-:Y:S04]  /*d4280*/  LDS R136, [R0+UR7+0x4c300] ;  /* 0x04c3000700887984 */ /* 0x000fe80008000800 */
[----:B------:R-:W-:Y:S04]  /*d4290*/  LDS R138, [R0+UR7+0x4d300] ;  /* 0x04d30007008a7984 */ /* 0x000fe80008000800 */
        /* <DEDUP_REMOVED lines=32> */
[----:B------:R-:W-:-:S15]  /*d44a0*/  STL.64 [R1+0xc78], R154 ;  /* 0x000c789a01007387 */ /* 0x000fde0000100a00 */
[----:B------:R-:W-:-:S03]  /*d44b0*/  NOP ;  /* 0x0000000000007918 */ /* 0x000fc60000000000 */
[----:B------:R-:W-:Y:S04]  /*d44c0*/  STL.64 [R1+0xc50], R144 ;  /* 0x000c509001007387 */ /* 0x000fe80000100a00 */
[----:B------:R-:W-:Y:S04]  /*d44d0*/  STL.64 [R1+0xc60], R148 ;  /* 0x000c609401007387 */ /* 0x000fe80000100a00 */
[----:B------:R-:W-:Y:S04]  /*d44e0*/  STL.64 [R1+0xc68], R150 ;  /* 0x000c689601007387 */ /* 0x000fe80000100a00 */
[----:B------:R1:W-:Y:S04]  /*d44f0*/  STL.64 [R1+0xc58], R146 ;  /* 0x000c589201007387 */ /* 0x0003e80000100a00 */
        /* <DEDUP_REMOVED lines=8> */
[----:B------:R-:W-:Y:S04]  /*d4580*/  STL.64 [R1+0x5908], R242 ;  /* 0x005908f201007387 */ /* 0x000fe80000100a00 */
[----:B--2---:R-:W-:Y:S04]  /*d4590*/  STL.64 [R1+0x5900], R240 ;  /* 0x005900f001007387 */ /* 0x004fe80000100a00 */
[----:B------:R-:W-:Y:S04]  /*d45a0*/  STL.64 [R1+0x58f8], R250 ;  /* 0x0058f8fa01007387 */ /* 0x000fe80000100a00 */
[----:B------:R-:W-:Y:S04]  /*d45b0*/  STL.64 [R1+0x58f0], R248 ;  /* 0x0058f0f801007387 */ /* 0x000fe80000100a00 */
[----:B------:R-:W-:Y:S04]  /*d45c0*/  STL.64 [R1+0x58e8], R246 ;  /* 0x0058e8f601007387 */ /* 0x000fe80000100a00 */
[----:B------:R-:W-:Y:S04]  /*d45d0*/  STL.64 [R1+0x58e0], R244 ;  /* 0x0058e0f401007387 */ /* 0x000fe80000100a00 */
[----:B------:R-:W-:Y:S04]  /*d45e0*/  STL [R1+0x5564], R3 ;  /* 0x0055640301007387 */ /* 0x000fe80000100800 */
[----:B------:R-:W-:Y:S04]  /*d45f0*/  STL [R1+0x5560], R2 ;  /* 0x0055600201007387 */ /* 0x000fe80000100800 */
[----:B---3--:R-:W-:Y:S04]  /*d4600*/  STL [R1+0x550c], R7 ;  /* 0x00550c0701007387 */ /* 0x008fe80000100800 */
[----:B------:R-:W-:Y:S04]  /*d4610*/  STL [R1+0x5508], R4 ;  /* 0x0055080401007387 */ /* 0x000fe80000100800 */
[----:B------:R-:W-:Y:S04]  /*d4620*/  STL [R1+0x5954], R6 ;  /* 0x0059540601007387 */ /* 0x000fe80000100800 */
[----:B------:R4:W-:Y:S04]  /*d4630*/  STL [R1+0x5950], R5 ;  /* 0x0059500501007387 */ /* 0x0009e80000100800 */
[----:B------:R-:W2:Y:S04]  /*d4640*/  LDL.LU R224, [R1+0x1c40] ;  /* 0x001c400001e07983 */ /* 0x000ea80000300800 */
[----:B------:R-:W-:Y:S01]  /*d4650*/  LDS R232, [R234+UR7+0x4c380] ;  /* 0x04c38007eae87984 */ /* 0x000fe20008000800 */
[C---:B-1----:R-:W-:Y:S06]  /*d4660*/  HMMA.1688.F32.TF32 R144, R140.reuse, R40, R228 ;  /* 0x000000288c90723c */ /* 0x042fec00000810e4 */
[----:B----4-:R-:W-:-:S15]  /*d4670*/  HMMA.1688.F32.TF32 R4, R140, R36, R236 ;  /* 0x000000248c04723c */ /* 0x010fde00000810ec */
[----:B------:R-:W-:-:S02]  /*d4680*/  NOP ;  /* 0x0000000000007918 */ /* 0x000fc40000000000 */
        /* <DEDUP_REMOVED lines=114> */
[----:B------:R3:W-:Y:S02]  /*d4db0*/  STL.64 [R1+0xc28], R6 ;  /* 0x000c280601007387 */ /* 0x0007e40000100a00 */
[C---:B---3--:R-:W-:Y:S06]  /*d4dc0*/  HMMA.1688.F32.TF32 R4, R140.reuse, R28, R244 ;  /* 0x0000001c8c04723c */ /* 0x048fec00000810f4 */
        /* <DEDUP_REMOVED lines=11> */
[----:B-1----:R-:W-:Y:S02]  /*d4e80*/  HMMA.1688.F32.TF32 R4, R140, R8, R228 ;  /* 0x000000088c04723c */ /* 0x002fe400000810e4 */
        /* <DEDUP_REMOVED lines=14> */
[----:B------:R1:W-:Y:S04]  /*d4f70*/  STL.64 [R1+0x3c8], R142 ;  /* 0x0003c88e01007387 */ /* 0x0003e80000100a00 */
[----:B------:R-:W-:Y:S01]  /*d4f80*/  LDS R233, [R235+UR7+0x4c380] ;  /* 0x04c38007ebe97984 */ /* 0x000fe20008000800 */
        /* <DEDUP_REMOVED lines=13> */
[----:B------:R-:W-:Y:S04]  /*d5060*/  STL.64 [R1+0x370], R144 ;  /* 0x0003709001007387 */ /* 0x000fe80000100a00 */
[----:B------:R1:W-:Y:S05]  /*d5070*/  STL.64 [R1+0x378], R146 ;  /* 0x0003789201007387 */ /* 0x0003ea0000100a00 */
[----:B------:R-:W-:Y:S04]  /*d5080*/  STL.64 [R1+0x360], R140 ;  /* 0x0003608c01007387 */ /* 0x000fe80000100a00 */
[----:B------:R3:W-:Y:S01]  /*d5090*/  STL.64 [R1+0x368], R142 ;  /* 0x0003688e01007387 */ /* 0x0007e20000100a00 */
[C---:B-1----:R-:W-:Y:S03]  /*d50a0*/  HMMA.1688.F32.TF32 R144, R136.reuse, R100, R184 ;  /* 0x000000648890723c */ /* 0x042fe600000810b8 */
[----:B------:R-:W-:Y:S03]  /*d50b0*/  STL.64 [R1+0x350], R4 ;  /* 0x0003500401007387 */ /* 0x000fe60000100a00 */
[C---:B---3--:R-:W-:Y:S01]  /*d50c0*/  HMMA.1688.F32.TF32 R140, R136.reuse, R96, R188 ;  /* 0x00000060888c723c */ /* 0x048fe200000810bc */
        /* <DEDUP_REMOVED lines=30> */
[----:B------:R-:W-:Y:S04]  /*d52b0*/  STL.64 [R1+0x2b8], R146 ;  /* 0x0002b89201007387 */ /* 0x000fe80000100a00 */
[----:B------:R-:W3:Y:S04]  /*d52c0*/  LDL.LU R208, [R1+0x1440] ;  /* 0x0014400001d07983 */ /* 0x000ee80000300800 */
[----:B------:R-:W-:Y:S04]  /*d52d0*/  STL.64 [R1+0x2a0], R140 ;  /* 0x0002a08c01007387 */ /* 0x000fe80000100a00 */
[----:B------:R-:W-:Y:S04]  /*d52e0*/  STL.64 [R1+0x2a8], R142 ;  /* 0x0002a88e01007387 */ /* 0x000fe80000100a00 */
[----:B------:R-:W-:Y:S04]  /*d52f0*/  STL.64 [R1+0x290], R4 ;  /* 0x0002900401007387 */ /* 0x000fe80000100a00 */
        /* <DEDUP_REMOVED lines=60> */
[----:B-1----:R-:W-:Y:S03]  /*d56c0*/  HMMA.1688.F32.TF32 R4, R136, R52, R220 ;  /* 0x000000348804723c */ /* 0x002fe600000810dc */
[----:B------:R-:W2:-:S15]  /*d56d0*/  LDL.LU R220, [R1+0x1480] ;  /* 0x0014800001dc7983 */ /* 0x000e9e0000300800 */
[----:B------:R-:W-:-:S05]  /*d56e0*/  NOP ;  /* 0x0000000000007918 */ /* 0x000fca0000000000 */
[----:B------:R-:W-:Y:S04]  /*d56f0*/  STL.64 [R1+0x280], R4 ;  /* 0x0002800401007387 */ /* 0x000fe80000100a00 */
[----:B------:R4:W-:Y:S04]  /*d5700*/  STL.64 [R1+0x288], R6 ;  /* 0x0002880601007387 */ /* 0x0009e80000100a00 */
[----:B------:R-:W2:Y:S04]  /*d5710*/  LDL.LU R221, [R1+0x1484] ;  /* 0x0014840001dd7983 */ /* 0x000ea80000300800 */
[----:B------:R-:W2:Y:S04]  /*d5720*/  LDL.LU R222, [R1+0x1488] ;  /* 0x0014880001de7983 */ /* 0x000ea80000300800 */
[----:B------:R-:W2:Y:S01]  /*d5730*/  LDL.LU R223, [R1+0x148c] ;  /* 0x00148c0001df7983 */ /* 0x000ea20000300800 */
[C---:B---3--:R-:W-:Y:S03]  /*d5740*/  HMMA.1688.F32.TF32 R140, R136.reuse, R48, R224 ;  /* 0x00000030888c723c */ /* 0x048fe600000810e0 */
[----:B------:R-:W3:Y:S03]  /*d5750*/  LDL.LU R224, [R1+0x14a0] ;  /* 0x0014a00001e07983 */ /* 0x000ee60000300800 */
[----:B----4-:R-:W-:-:S15]  /*d5760*/  HMMA.1688.F32.TF32 R4, R136, R44, R236 ;  /* 0x0000002c8804723c */ /* 0x010fde00000810ec */
[----:B------:R-:W-:-:S02]  /*d5770*/  NOP ;  /* 0x0000000000007918 */ /* 0x000fc40000000000 */
[----:B------:R-:W-:Y:S04]  /*d5780*/  STL.64 [R1+0x270], R140 ;  /* 0x0002708c01007387 */ /* 0x000fe80000100a00 */
[----:B------:R1:W-:Y:S04]  /*d5790*/  STL.64 [R1+0x278], R142 ;  /* 0x0002788e01007387 */ /* 0x0003e80000100a00 */
[----:B------:R-:W-:Y:S04]  /*d57a0*/  STL.64 [R1+0x260], R4 ;  /* 0x0002600401007387 */ /* 0x000fe80000100a00 */
[----:B------:R4:W-:Y:S04]  /*d57b0*/  STL.64 [R1+0x268], R6 ;  /* 0x0002680601007387 */ /* 0x0009e80000100a00 */
[----:B------:R-:W3:Y:S04]  /*d57c0*/  LDL.LU R225, [R1+0x14a4] ;  /* 0x0014a40001e17983 */ /* 0x000ee80000300800 */
[----:B------:R-:W3:Y:S04]  /*d57d0*/  LDL.LU R226, [R1+0x14a8] ;  /* 0x0014a80001e27983 */ /* 0x000ee80000300800 */
[----:B------:R-:W3:Y:S01]  /*d57e0*/  LDL.LU R227, [R1+0x14ac] ;  /* 0x0014ac0001e37983 */ /* 0x000ee20000300800 */
[C---:B--2---:R-:W-:Y:S03]  /*d57f0*/  HMMA.1688.F32.TF32 R144, R136.reuse, R40, R172 ;  /* 0x000000288890723c */ /* 0x044fe600000810ac */
[----:B------:R-:W2:Y:S03]  /*d5800*/  LDL.LU R236, [R1+0x1540] ;  /* 0x0015400001ec7983 */ /* 0x000ea60000300800 */
[C---:B-1----:R-:W-:Y:S01]  /*d5810*/  HMMA.1688.F32.TF32 R140, R136.reuse, R36, R176 ;  /* 0x00000024888c723c */ /* 0x042fe200000810b0 */
[----:B------:R-:W2:Y:S04]  /*d5820*/  LDL.LU R237, [R1+0x1544] ;  /* 0x0015440001ed7983 */ /* 0x000ea80000300800 */
[----:B------:R-:W2:Y:S01]  /*d5830*/  LDL.LU R238, [R1+0x1548] ;  /* 0x0015480001ee7983 */ /* 0x000ea20000300800 */
[C---:B----4-:R-:W-:Y:S03]  /*d5840*/  HMMA.1688.F32.TF32 R4, R136.reuse, R32, R180 ;  /* 0x000000208804723c */ /* 0x050fe600000810b4 */
[----:B------:R-:W2:Y:S08]  /*d5850*/  LDL.LU R239, [R1+0x154c] ;  /* 0x00154c0001ef7983 */ /* 0x000eb00000300800 */
[----:B------:R-:W-:Y:S04]  /*d5860*/  STL.64 [R1+0x250], R144 ;  /* 0x0002509001007387 */ /* 0x000fe80000100a00 */
[----:B------:R1:W-:Y:S04]  /*d5870*/  STL.64 [R1+0x258], R146 ;  /* 0x0002589201007387 */ /* 0x0003e80000100a00 */
[----:B------:R-:W-:Y:S04]  /*d5880*/  STL.64 [R1+0x240], R140 ;  /* 0x0002408c01007387 */ /* 0x000fe80000100a00 */
[----:B------:R4:W-:Y:S01]  /*d5890*/  STL.64 [R1+0x248], R142 ;  /* 0x0002488e01007387 */ /* 0x0009e20000100a00 */
[C---:B-1----:R-:W-:Y:S03]  /*d58a0*/  HMMA.1688.F32.TF32 R144, R136.reuse, R28, R184 ;  /* 0x0000001c8890723c */ /* 0x042fe600000810b8 */
[----:B------:R-:W-:Y:S04]  /*d58b0*/  STL.64 [R1+0x230], R4 ;  /* 0x0002300401007387 */ /* 0x000fe80000100a00 */
[----:B------:R1:W-:Y:S01]  /*d58c0*/  STL.64 [R1+0x238], R6 ;  /* 0x0002380601007387 */ /* 0x0003e20000100a00 */
[C---:B----4-:R-:W-:Y:S06]  /*d58d0*/  HMMA.1688.F32.TF32 R140, R136.reuse, R24, R188 ;  /* 0x00000018888c723c */ /* 0x050fec00000810bc */
        /* <DEDUP_REMOVED lines=9> */
[----:B-1----:R-:W-:Y:S09]  /*d5970*/  HMMA.1688.F32.TF32 R4, R136, R8, R216 ;  /* 0x000000088804723c */ /* 0x002ff200000810d8 */
[----:B------:R-:W-:Y:S04]  /*d5980*/  STL.64 [R1+0x1f0], R144 ;  /* 0x0001f09001007387 */ /* 0x000fe80000100a00 */
[----:B------:R-:W-:Y:S04]  /*d5990*/  STL.64 [R1+0x1f8], R146 ;  /* 0x0001f89201007387 */ /* 0x000fe80000100a00 */
[----:B------:R-:W4:Y:S04]  /*d59a0*/  LDL.LU R216, [R1+0x1520] ;  /* 0x0015200001d87983 */ /* 0x000f280000300800 */
[----:B------:R-:W-:Y:S01]  /*d59b0*/  STL.64 [R1+0x1e0], R140 ;  /* 0x0001e08c01007387 */ /* 0x000fe20000100a00 */
[C---:B------:R-:W-:Y:S03]  /*d59c0*/  HMMA.1688.F32.TF32 R136, R228.reuse, R124, R212 ;  /* 0x0000007ce488723c */ /* 0x040fe600000810d4 */
[----:B------:R1:W-:Y:S04]  /*d59d0*/  STL.64 [R1+0x1e8], R142 ;  /* 0x0001e88e01007387 */ /* 0x0003e80000100a00 */
[----:B------:R-:W-:Y:S04]  /*d59e0*/  STL.64 [R1+0x170], R4 ;  /* 0x0001700401007387 */ /* 0x000fe80000100a00 */
[----:B------:R1:W-:Y:S02]  /*d59f0*/  STL.64 [R1+0x178], R6 ;  /* 0x0001780601007387 */ /* 0x0003e40000100a00 */
[C---:B-1----:R-:W-:Y:S02]  /*d5a00*/  HMMA.1688.F32.TF32 R140, R228.reuse, R132, R204 ;  /* 0x00000084e48c723c */ /* 0x042fe400000810cc */
[----:B------:R-:W4:Y:S04]  /*d5a10*/  LDL.LU R217, [R1+0x1524] ;  /* 0x0015240001d97983 */ /* 0x000f280000300800 */
[----:B------:R-:W4:Y:S01]  /*d5a20*/  LDL.LU R218, [R1+0x1528] ;  /* 0x0015280001da7983 */ /* 0x000f220000300800 */
[----:B------:R-:W-:Y:S03]  /*d5a30*/  HMMA.1688.F32.TF32 R4, R228, R128, R208 ;  /* 0x00000080e404723c */ /* 0x000fe600000810d0 */
[----:B------:R-:W4:-:S13]  /*d5a40*/  LDL.LU R219, [R1+0x152c] ;  /* 0x00152c0001db7983 */ /* 0x000f1a0000300800 */
[----:B------:R-:W-:Y:S04]  /*d5a50*/  STL.64 [R1+0x160], R140 ;  /* 0x0001608c01007387 */ /* 0x000fe80000100a00 */
[----:B------:R1:W-:Y:S04]  /*d5a60*/  STL.64 [R1+0x168], R142 ;  /* 0x0001688e01007387 */ /* 0x0003e80000100a00 */
[----:B------:R-:W-:Y:S04]  /*d5a70*/  STL [R1+0x575c], R136 ;  /* 0x00575c8801007387 */ /* 0x000fe80000100800 */
[----:B------:R-:W-:Y:S04]  /*d5a80*/  STL.64 [R1+0x150], R4 ;  /* 0x0001500401007387 */ /* 0x000fe80000100a00 */
[----:B------:R4:W-:Y:S04]  /*d5a90*/  STL.64 [R1+0x158], R6 ;  /* 0x0001580601007387 */ /* 0x0009e80000100a00 */
[----:B------:R-:W-:Y:S04]  /*d5aa0*/  STL [R1+0x5758], R137 ;  /* 0x0057588901007387 */ /* 0x000fe80000100800 */
[----:B------:R-:W-:Y:S04]  /*d5ab0*/  STL [R1+0x5754], R138 ;  /* 0x0057548a01007387 */ /* 0x000fe80000100800 */
[----:B------:R-:W-:Y:S01]  /*d5ac0*/  STL [R1+0x5750], R139 ;  /* 0x0057508b01007387 */ /* 0x000fe20000100800 */
[C---:B-1----:R-:W-:Y:S03]  /*d5ad0*/  HMMA.1688.F32.TF32 R140, R228.reuse, R120, R220 ;  /* 0x00000078e48c723c */ /* 0x042fe600000810dc */
[----:B------:R-:W4:Y:S04]  /*d5ae0*/  LDL.LU R220, [R1+0x1500] ;  /* 0x0015000001dc7983 */ /* 0x000f280000300800 */
[----:B------:R-:W4:Y:S04]  /*d5af0*/  LDL.LU R221, [R1+0x1504] ;  /* 0x0015040001dd7983 */ /* 0x000f280000300800 */
[----:B------:R-:W4:Y:S04]  /*d5b00*/  LDL.LU R222, [R1+0x1508] ;  /* 0x0015080001de7983 */ /* 0x000f280000300800 */
[----:B------:R-:W4:Y:S08]  /*d5b10*/  LDL.LU R223, [R1+0x150c] ;  /* 0x00150c0001df7983 */ /* 0x000f300000300800 */
[----:B------:R-:W-:Y:S01]  /*d5b20*/  STL [R1+0x574c], R143 ;  /* 0x00574c8f01007387 */ /* 0x000fe20000100800 */
[----:B---3--:R-:W-:-:S15]  /*d5b30*/  HMMA.1688.F32.TF32 R144, R228, R116, R224 ;  /* 0x00000074e490723c */ /* 0x008fde00000810e0 */
[----:B------:R-:W-:-:S08]  /*d5b40*/  NOP ;  /* 0x0000000000007918 */ /* 0x000fd00000000000 */
[----:B------:R-:W-:Y:S04]  /*d5b50*/  STL [R1+0x5748], R145 ;  /* 0x0057489101007387 */ /* 0x000fe80000100800 */
[----:B------:R-:W-:Y:S04]  /*d5b60*/  STL [R1+0x5744], R146 ;  /* 0x0057449201007387 */ /* 0x000fe80000100800 */
[----:B------:R-:W-:Y:S04]  /*d5b70*/  STL [R1+0x5740], R147 ;  /* 0x0057409301007387 */ /* 0x000fe80000100800 */
        /* <DEDUP_REMOVED lines=8> */
[----:B------:R-:W2:Y:S08]  /*d5c00*/  LDL.LU R239, [R1+0x14cc] ;  /* 0x0014cc0001ef7983 */ /* 0x000eb00000300800 */
        /* <DEDUP_REMOVED lines=17> */
[C---:B------:R-:W-:Y:S03]  /*d5d20*/  HMMA.1688.F32.TF32 R156, R228.reuse, R104, R220 ;  /* 0x00000068e49c723c */ /* 0x040fe600000810dc */
        /* <DEDUP_REMOVED lines=8> */
[C---:B---3--:R-:W-:Y:S03]  /*d5db0*/  HMMA.1688.F32.TF32 R160, R228.reuse, R100, R224 ;  /* 0x00000064e4a0723c */ /* 0x048fe600000810e0 */
[----:B------:R-:W3:Y:S04]  /*d5dc0*/  LDL.LU R224, [R1+0x16e0] ;  /* 0x0016e00001e07983 */ /* 0x000ee80000300800 */
[----:B------:R-:W3:Y:S04]  /*d5dd0*/  LDL.LU R225, [R1+0x16e4] ;  /* 0x0016e40001e17983 */ /* 0x000ee80000300800 */
[----:B------:R-:W3:Y:S04]  /*d5de0*/  LDL.LU R226, [R1+0x16e8] ;  /* 0x0016e80001e27983 */ /* 0x000ee80000300800 */
[----:B------:R-:W3:Y:S01]  /*d5df0*/  LDL.LU R227, [R1+0x16ec] ;  /* 0x0016ec0001e37983 */ /* 0x000ee20000300800 */
[C---:B--2---:R-:W-:Y:S03]  /*d5e00*/  HMMA.1688.F32.TF32 R164, R228.reuse, R96, R236 ;  /* 0x00000060e4a4723c */ /* 0x044fe600000810ec */
[----:B------:R-:W-:Y:S04]  /*d5e10*/  LDS R236, [R234+UR7+0x4c300] ;  /* 0x04c30007eaec7984 */ /* 0x000fe80008000800 */
[----:B------:R-:W-:Y:S04]  /*d5e20*/  LDS R238, [R234+UR7+0x4d300] ;  /* 0x04d30007eaee7984 */ /* 0x000fe80008000800 */
[----:B------:R-:W-:Y:S04]  /*d5e30*/  STL.64 [R1+0x5768], R162 ;  /* 0x005768a201007387 */ /* 0x000fe80000100a00 */
[----:B------:R-:W-:Y:S04]  /*d5e40*/  STL.64 [R1+0x5760], R160 ;  /* 0x005760a001007387 */ /* 0x000fe80000100a00 */
[----:B------:R-:W-:Y:S04]  /*d5e50*/  LDS R237, [R235+UR7+0x4c300] ;  /* 0x04c30007ebed7984 */ /* 0x000fe80008000800 */
[----:B------:R-:W1:Y:S01]  /*d5e60*/  LDS R239, [R235+UR7+0x4d300] ;  /* 0x04d30007ebef7984 */ /* 0x000e620008000800 */
[----:B------:R-:W-:Y:S03]  /*d5e70*/  HMMA.1688.F32.TF32 R4, R228, R92, R212 ;  /* 0x0000005ce404723c */ /* 0x000fe600000810d4 */
[----:B------:R2:W-:Y:S04]  /*d5e80*/  STL [R1+0x570c], R166 ;  /* 0x00570ca601007387 */ /* 0x0005e80000100800 */
[----:B------:R2:W-:Y:S04]  /*d5e90*/  STL [R1+0x5708], R167 ;  /* 0x005708a701007387 */ /* 0x0005e80000100800 */
[----:B------:R-:W-:Y:S04]  /*d5ea0*/  LDS R234, [R234+UR7+0x4d380] ;  /* 0x04d38007eaea7984 */ /* 0x000fe80008000800 */
[----:B------:R-:W1:Y:S08]  /*d5eb0*/  LDS R235, [R235+UR7+0x4d380] ;  /* 0x04d38007ebeb7984 */ /* 0x000e700008000800 */
[----:B------:R4:W-:Y:S01]  /*d5ec0*/  STL.64 [R1+0x1d8], R6 ;  /* 0x0001d80601007387 */ /* 0x0009e20000100a00 */
[----:B--2---:R-:W-:Y:S01]  /*d5ed0*/  IMAD.MOV.U32 R166, RZ, RZ, R4 ;  /* 0x000000ffffa67224 */ /* 0x004fe200078e0004 */
[----:B------:R-:W-:-:S02]  /*d5ee0*/  MOV R167, R5 ;  /* 0x0000000500a77202 */ /* 0x000fc40000000f00 */
[----:B----4-:R-:W-:Y:S03]  /*d5ef0*/  HMMA.1688.F32.TF32 R4, R228, R88, R216 ;  /* 0x00000058e404723c */ /* 0x010fe600000810d8 */
[----:B------:R-:W-:Y:S04]  /*d5f00*/  STL.64 [R1+0x5778], R166 ;  /* 0x005778a601007387 */ /* 0x000fe80000100a00 */
[----:B------:R2:W-:-:S15]  /*d5f10*/  STL.64 [R1+0x5770], R164 ;  /* 0x005770a401007387 */ /* 0x0005de0000100a00 */
[----:B------:R-:W-:-:S02]  /*d5f20*/  NOP ;  /* 0x0000000000007918 */ /* 0x000fc40000000000 */
[----:B------:R-:W-:Y:S02]  /*d5f30*/  IMAD.MOV.U32 R156, RZ, RZ, R4 ;  /* 0x000000ffff9c7224 */ /* 0x000fe400078e0004 */
[----:B------:R-:W-:Y:S02]  /*d5f40*/  IMAD.MOV.U32 R157, RZ, RZ, R5 ;  /* 0x000000ffff9d7224 */ /* 0x000fe400078e0005 */
[----:B------:R-:W-:Y:S02]  /*d5f50*/  IMAD.MOV.U32 R158, RZ, RZ, R6 ;  /* 0x000000ffff9e7224 */ /* 0x000fe400078e0006 */
[----:B------:R-:W-:-:S05]  /*d5f60*/  IMAD.MOV.U32 R159, RZ, RZ, R7 ;  /* 0x000000ffff9f7224 */ /* 0x000fca00078e0007 */
[----:B------:R-:W-:Y:S04]  /*d5f70*/  STL.64 [R1+0x5788], R158 ;  /* 0x0057889e01007387 */ /* 0x000fe80000100a00 */
[----:B------:R4:W-:Y:S04]  /*d5f80*/  STL.64 [R1+0x5780], R156 ;  /* 0x0057809c01007387 */ /* 0x0009e80000100a00 */
[----:B------:R-:W2:Y:S04]  /*d5f90*/  LDL.LU R200, [R1+0x16c0] ;  /* 0x0016c00001c87983 */ /* 0x000ea80000300800 */
[----:B------:R-:W2:Y:S04]  /*d5fa0*/  LDL.LU R201, [R1+0x16c4] ;  /* 0x0016c40001c97983 */ /* 0x000ea80000300800 */
[----:B------:R-:W2:Y:S04]  /*d5fb0*/  LDL.LU R202, [R1+0x16c8] ;  /* 0x0016c80001ca7983 */ /* 0x000ea80000300800 */
[----:B------:R-:W2:Y:S01]  /*d5fc0*/  LDL.LU R203, [R1+0x16cc] ;  /* 0x0016cc0001cb7983 */ /* 0x000ea20000300800 */
[----:B------:R-:W-:-:S15]  /*d5fd0*/  HMMA.1688.F32.TF32 R4, R228, R84, R220 ;  /* 0x00000054e404723c */ /* 0x000fde00000810dc */
[----:B------:R-:W-:-:S09]  /*d5fe0*/  NOP ;  /* 0x0000000000007918 */ /* 0x000fd20000000000 */
[----:B------:R-:W-:Y:S01]  /*d5ff0*/  IMAD.MOV.U32 R154, RZ, RZ, R6 ;  /* 0x000000ffff9a7224 */ /* 0x000fe200078e0006 */
[----:B------:R-:W-:Y:S01]  /*d6000*/  MOV R155, R7 ;  /* 0x00000007009b7202 */ /* 0x000fe20000000f00 */
[----:B------:R-:W-:Y:S02]  /*d6010*/  IMAD.MOV.U32 R152, RZ, RZ, R4 ;  /* 0x000000ffff987224 */ /* 0x000fe400078e0004 */
[----:B------:R-:W-:Y:S02]  /*d6020*/  IMAD.MOV.U32 R153, RZ, RZ, R5 ;  /* 0x000000ffff997224 */ /* 0x000fe400078e0005 */
        /* <DEDUP_REMOVED lines=30> */
[----:B------:R-:W-:-:S05]  /*d6210*/  IMAD.MOV.U32 R151, RZ, RZ, R7 ;  /* 0x000000ffff977224 */ /* 0x000fca00078e0007 */
[----:B------:R-:W-:Y:S04]  /*d6220*/  STL.64 [R1+0x57a8], R150 ;  /* 0x0057a89601007387 */ /* 0x000fe80000100a00 */
[----:B------:R-:W-:Y:S01]  /*d6230*/  STL.64 [R1+0x57a0], R148 ;  /* 0x0057a09401007387 */ /* 0x000fe20000100a00 */
[----:B--2---:R-:W-:-:S15]  /*d6240*/  HMMA.1688.F32.TF32 R4, R228, R76, R200 ;  /* 0x0000004ce404723c */ /* 0x004fde00000810c8 */
[----:B------:R-:W-:-:S09]  /*d6250*/  NOP ;  /* 0x0000000000007918 */ /* 0x000fd20000000000 */
[----:B------:R-:W-:Y:S01]  /*d6260*/  IMAD.MOV.U32 R143, RZ, RZ, R4 ;  /* 0x000000ffff8f7224 */ /* 0x000fe200078e0004 */
[----:B------:R-:W-:Y:S01]  /*d6270*/  MOV R147, R7 ;  /* 0x0000000700937202 */ /* 0x000fe20000000f00 */
[----:B------:R-:W-:Y:S02]  /*d6280*/  IMAD.MOV.U32 R145, RZ, RZ, R5 ;  /* 0x000000ffff917224 */ /* 0x000fe400078e0005 */
[----:B------:R-:W-:-:S05]  /*d6290*/  IMAD.MOV.U32 R146, RZ, RZ, R6 ;  /* 0x000000ffff927224 */ /* 0x000fca00078e0006 */
[----:B------:R-:W-:Y:S04]  /*d62a0*/  STL.64 [R1+0x57c8], R146 ;  /* 0x0057c89201007387 */ /* 0x000fe80000100a00 */
[----:B------:R2:W-:Y:S04]  /*d62b0*/  STL.64 [R1+0x57c0], R144 ;  /* 0x0057c09001007387 */ /* 0x0005e80000100a00 */
[----:B------:R-:W-:Y:S04]  /*d62c0*/  STL.64 [R1+0x57b8], R142 ;  /* 0x0057b88e01007387 */ /* 0x000fe80000100a00 */
[----:B------:R2:W-:Y:S01]  /*d62d0*/  STL.64 [R1+0x57b0], R140 ;  /* 0x0057b08c01007387 */ /* 0x0005e20000100a00 */
[C---:B----4-:R-:W-:Y:S06]  /*d62e0*/  HMMA.1688.F32.TF32 R4, R228.reuse, R72, R204 ;  /* 0x00000048e404723c */ /* 0x050fec00000810cc */
[C---:B------:R-:W-:Y:S06]  /*d62f0*/  HMMA.1688.F32.TF32 R172, R228.reuse, R64, R212 ;  /* 0x00000040e4ac723c */ /* 0x040fec00000810d4 */
[----:B------:R-:W-:-:S12]  /*d6300*/  HMMA.1688.F32.TF32 R168, R228, R68, R208 ;  /* 0x00000044e4a8723c */ /* 0x000fd800000810d0 */
[----:B------:R-:W-:Y:S02]  /*d6310*/  IMAD.MOV.U32 R138, RZ, RZ, R6 ;  /* 0x000000ffff8a7224 */ /* 0x000fe400078e0006 */
[----:B------:R-:W-:Y:S01]  /*d6320*/  IMAD.MOV.U32 R139, RZ, RZ, R7 ;  /* 0x000000ffff8b7224 */ /* 0x000fe200078e0007 */
[----:B------:R-:W-:Y:S01]  /*d6330*/  HMMA.1688.F32.TF32 R176, R228, R60, R216 ;  /* 0x0000003ce4b0723c */ /* 0x000fe200000810d8 */
[----:B------:R-:W-:Y:S02]  /*d6340*/  IMAD.MOV.U32 R136, RZ, RZ, R4 ;  /* 0x000000ffff887224 */ /* 0x000fe400078e0004 */
[----:B------:R-:W-:-:S03]  /*d6350*/  IMAD.MOV.U32 R137, RZ, RZ, R5 ;  /* 0x000000ffff897224 */ /* 0x000fc600078e0005 */
[C---:B------:R-:W-:Y:S01]  /*d6360*/  HMMA.1688.F32.TF32 R180, R228.reuse, R56, R220 ;  /* 0x00000038e4b4723c */ /* 0x040fe200000810dc */
[----:B------:R-:W-:Y:S04]  /*d6370*/  STL.64 [R1+0x57d8], R138 ;  /* 0x0057d88a01007387 */ /* 0x000fe80000100a00 */
[----:B------:R4:W-:Y:S04]  /*d6380*/  STL.64 [R1+0x57d0], R136 ;  /* 0x0057d08801007387 */ /* 0x0009e80000100a00 */
[----:B------:R-:W-:Y:S04]  /*d6390*/  STL.64 [R1+0x57e8], R170 ;  /* 0x0057e8aa01007387 */ /* 0x000fe80000100a00 */
[----:B------:R-:W-:Y:S04]  /*d63a0*/  STL.64 [R1+0x57e0], R168 ;  /* 0x0057e0a801007387 */ /* 0x000fe80000100a00 */
[----:B------:R-:W-:Y:S04]  /*d63b0*/  STL.64 [R1+0x57f8], R174 ;  /* 0x0057f8ae01007387 */ /* 0x000fe80000100a00 */
[----:B------:R4:W-:Y:S01]  /*d63c0*/  STL.64 [R1+0x57f0], R172 ;  /* 0x0057f0ac01007387 */ /* 0x0009e20000100a00 */
[C---:B---3--:R-:W-:Y:S03]  /*d63d0*/  HMMA.1688.F32.TF32 R184, R228.reuse, R52, R224 ;  /* 0x00000034e4b8723c */ /* 0x048fe600000810e0 */
[----:B------:R-:W-:Y:S04]  /*d63e0*/  STL.64 [R1+0x5808], R178 ;  /* 0x005808b201007387 */ /* 0x000fe80000100a00 */
[----:B------:R3:W-:Y:S04]  /*d63f0*/  STL.64 [R1+0x5800], R176 ;  /* 0x005800b001007387 */ /* 0x0007e80000100a00 */
[----:B------:R-:W-:Y:S04]  /*d6400*/  STL.64 [R1+0x5818], R182 ;  /* 0x005818b601007387 */ /* 0x000fe80000100a00 */
[----:B------:R3:W-:Y:S04]  /*d6410*/  STL.64 [R1+0x5810], R180 ;  /* 0x005810b401007387 */ /* 0x0007e80000100a00 */
        /* <DEDUP_REMOVED lines=51> */
[C---:B------:R-:W-:Y:S11]  /*d6750*/  HMMA.1688.F32.TF32 R200, R228.reuse, R36, R200 ;  /* 0x00000024e4c8723c */ /* 0x040ff600000810c8 */
[----:B------:R-:W-:Y:S01]  /*d6760*/  STL.64 [R1+0x5838], R190 ;  /* 0x005838be01007387 */ /* 0x000fe20000100a00 */
[C---:B------:R-:W-:Y:S03]  /*d6770*/  HMMA.1688.F32.TF32 R204, R228.reuse, R32, R204 ;  /* 0x00000020e4cc723c */ /* 0x040fe600000810cc */
[----:B------:R2:W-:Y:S03]  /*d6780*/  STL.64 [R1+0x5830], R188 ;  /* 0x005830bc01007387 */ /* 0x0005e60000100a00 */
[C---:B------:R-:W-:Y:S01]  /*d6790*/  HMMA.1688.F32.TF32 R212, R228.reuse, R24, R212 ;  /* 0x00000018e4d4723c */ /* 0x040fe200000810d4 */
[----:B------:R-:W-:Y:S05]  /*d67a0*/  STL.64 [R1+0x5848], R194 ;  /* 0x005848c201007387 */ /* 0x000fea0000100a00 */
[C---:B------:R-:W-:Y:S01]  /*d67b0*/  HMMA.1688.F32.TF32 R216, R228.reuse, R20, R216 ;  /* 0x00000014e4d8723c */ /* 0x040fe200000810d8 */
[----:B------:R3:W-:Y:S04]  /*d67c0*/  STL.64 [R1+0x5840], R192 ;  /* 0x005840c001007387 */ /* 0x0007e80000100a00 */
[----:B------:R-:W-:Y:S01]  /*d67d0*/  STL.64 [R1+0x5858], R198 ;  /* 0x005858c601007387 */ /* 0x000fe20000100a00 */
[C---:B------:R-:W-:Y:S03]  /*d67e0*/  HMMA.1688.F32.TF32 R220, R228.reuse, R16, R220 ;  /* 0x00000010e4dc723c */ /* 0x040fe600000810dc */
[----:B------:R4:W-:Y:S04]  /*d67f0*/  STL.64 [R1+0x5850], R196 ;  /* 0x005850c401007387 */ /* 0x0009e80000100a00 */
[----:B------:R-:W-:Y:S04]  /*d6800*/  STL.64 [R1+0x5868], R202 ;  /* 0x005868ca01007387 */ /* 0x000fe80000100a00 */
[----:B------:R-:W-:Y:S04]  /*d6810*/  STL.64 [R1+0x5860], R200 ;  /* 0x005860c801007387 */ /* 0x000fe80000100a00 */
[----:B------:R-:W-:Y:S04]  /*d6820*/  STL.64 [R1+0x5878], R206 ;  /* 0x005878ce01007387 */ /* 0x000fe80000100a00 */
[----:B------:R4:W-:Y:S04]  /*d6830*/  STL.64 [R1+0x5870], R204 ;  /* 0x005870cc01007387 */ /* 0x0009e80000100a00 */
[----:B------:R-:W-:Y:S04]  /*d6840*/  STL.64 [R1+0x5888], R210 ;  /* 0x005888d201007387 */ /* 0x000fe80000100a00 */
[----:B------:R4:W-:Y:S04]  /*d6850*/  STL.64 [R1+0x5880], R208 ;  /* 0x005880d001007387 */ /* 0x0009e80000100a00 */
[----:B------:R-:W-:Y:S04]  /*d6860*/  STL.64 [R1+0x5898], R214 ;  /* 0x005898d601007387 */ /* 0x000fe80000100a00 */
[----:B------:R4:W-:Y:S04]  /*d6870*/  STL.64 [R1+0x5890], R212 ;  /* 0x005890d401007387 */ /* 0x0009e80000100a00 */
[----:B------:R-:W-:Y:S04]  /*d6880*/  STL.64 [R1+0x58a8], R218 ;  /* 0x0058a8da01007387 */ /* 0x000fe80000100a00 */
[----:B------:R-:W-:Y:S01]  /*d6890*/  STL.64 [R1+0x58a0], R216 ;  /* 0x0058a0d801007387 */ /* 0x000fe20000100a00 */
[----:B------:R-:W-:Y:S03]  /*d68a0*/  HMMA.1688.F32.TF32 R228, R228, R8, R240 ;  /* 0x00000008e4e4723c */ /* 0x000fe600000810f0 */
[----:B------:R-:W-:Y:S04]  /*d68b0*/  STL.64 [R1+0x58b8], R222 ;  /* 0x0058b8de01007387 */ /* 0x000fe80000100a00 */
        /* <DEDUP_REMOVED lines=55> */
[----:B---3--:R-:W3:Y:S04]  /*d6c30*/  LDL.LU R192, [R1+0x22e0] ;  /* 0x0022e00001c07983 */ /* 0x008ee80000300800 */
        /* <DEDUP_REMOVED lines=57> */
[----:B-1----:R-:W3:Y:S04]  /*d6fd0*/  LDL.LU R228, [R1+0x2370] ;  /* 0x0023700001e47983 */ /* 0x002ee80000300800 */
[----:B------:R-:W3:Y:S04]  /*d6fe0*/  LDL.LU R229, [R1+0x2374] ;  /* 0x0023740001e57983 */ /* 0x000ee80000300800 */
[----:B------:R-:W3:Y:S04]  /*d6ff0*/  LDL.LU R230, [R1+0x2378] ;  /* 0x0023780001e67983 */ /* 0x000ee80000300800 */
[----:B------:R-:W3:Y:S01]  /*d7000*/  LDL.LU R231, [R1+0x237c] ;  /* 0x00237c0001e77983 */ /* 0x000ee20000300800 */
[C---:B------:R-:W-:Y:S06]  /*d7010*/  HMMA.1688.F32.TF32 R144, R236.reuse, R56, R144 ;  /* 0x00000038ec90723c */ /* 0x040fec0000081090 */
[----:B--2---:R-:W-:-:S15]  /*d7020*/  HMMA.1688.F32.TF32 R4, R236, R132, R4 ;  /* 0x00000084ec04723c */ /* 0x004fde0000081004 */
[----:B------:R-:W-:-:S08]  /*d7030*/  NOP ;  /* 0x0000000000007918 */ /* 0x000fd00000000000 */
[----:B------:R-:W-:Y:S04]  /*d7040*/  STL.64 [R1+0xb10], R4 ;  /* 0x000b100401007387 */ /* 0x000fe80000100a00 */
[----:B------:R1:W-:Y:S04]  /*d7050*/  STL.64 [R1+0xb18], R6 ;  /* 0x000b180601007387 */ /* 0x0003e80000100a00 */
[----:B-1----:R-:W2:Y:S04]  /*d7060*/  LDL.LU R6, [R1+0x5954] ;  /* 0x0059540001067983 */ /* 0x002ea80000300800 */
[----:B------:R-:W2:Y:S01]  /*d7070*/  LDL.LU R5, [R1+0x5950] ;  /* 0x0059500001057983 */ /* 0x000ea20000300800 */
[----:B---3--:R-:W-:-:S15]  /*d7080*/  HMMA.1688.F32.TF32 R228, R236, R128, R228 ;  /* 0x00000080ece4723c */ /* 0x008fde00000810e4 */
[----:B------:R-:W-:-:S08]  /*d7090*/  NOP ;  /* 0x0000000000007918 */ /* 0x000fd00000000000 */
[----:B------:R-:W-:Y:S04]  /*d70a0*/  STL.64 [R1+0xb00], R228 ;  /* 0x000b00e401007387 */ /* 0x000fe80000100a00 */
[----:B------:R1:W-:Y:S02]  /*d70b0*/  STL.64 [R1+0xb08], R230 ;  /* 0x000b08e601007387 */ /* 0x0003e40000100a00 */
[C---:B-1----:R-:W-:Y:S06]  /*d70c0*/  HMMA.1688.F32.TF32 R228, R236.reuse, R124, R224 ;  /* 0x0000007cece4723c */ /* 0x042fec00000810e0 */
[C---:B------:R-:W-:Y:S06]  /*d70d0*/  HMMA.1688.F32.TF32 R224, R236.reuse, R120, R220 ;  /* 0x00000078ece0723c */ /* 0x040fec00000810dc */
        /* <DEDUP_REMOVED lines=140> */
[----:B------:R-:W-:Y:S04]  /*d79a0*/  STL.64 [R1+0x958], R182 ;  /* 0x000958b601007387 */ /* 0x000fe80000100a00 */
[----:B------:R-:W2:Y:S04]  /*d79b0*/  LDL.LU R4, [R1+0x1960] ;  /* 0x0019600001047983 */ /* 0x000ea80000300800 */
[----:B------:R-:W-:Y:S04]  /*d79c0*/  STL.64 [R1+0x940], R176 ;  /* 0x000940b001007387 */ /* 0x000fe80000100a00 */
[----:B------:R1:W-:Y:S04]  /*d79d0*/  STL.64 [R1+0x948], R178 ;  /* 0x000948b201007387 */ /* 0x0003e80000100a00 */
[----:B------:R-:W-:Y:S04]  /*d79e0*/  STL.64 [R1+0x930], R172 ;  /* 0x000930ac01007387 */ /* 0x000fe80000100a00 */
[----:B------:R3:W-:Y:S01]  /*d79f0*/  STL.64 [R1+0x938], R174 ;  /* 0x000938ae01007387 */ /* 0x0007e20000100a00 */
[----:B-1----:R-:W-:Y:S03]  /*d7a00*/  HMMA.1688.F32.TF32 R176, R236, R8, R168 ;  /* 0x00000008ecb0723c */ /* 0x002fe600000810a8 */
[----:B------:R-:W2:Y:S01]  /*d7a10*/  LDL.LU R7, [R1+0x196c] ;  /* 0x00196c0001077983 */ /* 0x000ea20000300800 */
[----:B------:R-:W-:-:S03]  /*d7a20*/  LOP3.LUT R183, R0, 0x20, RZ, 0x3c, !PT ;  /* 0x0000002000b77812 */ /* 0x000fc600078e3cff */
[----:B------:R-:W-:Y:S01]  /*d7a30*/  LDS R236, [R0+UR7+0x4e000] ;  /* 0x04e0000700ec7984 */ /* 0x000fe20008000800 */
[C---:B---3--:R-:W-:Y:S03]  /*d7a40*/  HMMA.1688.F32.TF32 R172, R232.reuse, R132, R136 ;  /* 0x00000084e8ac723c */ /* 0x048fe60000081088 */
[----:B------:R-:W-:Y:S04]  /*d7a50*/  LDS R238, [R0+UR7+0x4f000] ;  /* 0x04f0000700ee7984 */ /* 0x000fe80008000800 */
[----:B------:R-:W-:Y:S01]  /*d7a60*/  LDS R237, [R183+UR7+0x4e000] ;  /* 0x04e00007b7ed7984 */ /* 0x000fe20008000800 */
[C---:B------:R-:W-:Y:S03]  /*d7a70*/  HMMA.1688.F32.TF32 R168, R232.reuse, R128, R244 ;  /* 0x00000080e8a8723c */ /* 0x040fe600000810f4 */
[----:B------:R-:W1:Y:S03]  /*d7a80*/  LDS R239, [R183+UR7+0x4f000] ;  /* 0x04f00007b7ef7984 */ /* 0x000e660008000800 */
[C---:B------:R-:W-:Y:S01]  /*d7a90*/  HMMA.1688.F32.TF32 R136, R232.reuse, R124, R240 ;  /* 0x0000007ce888723c */ /* 0x040fe200000810f0 */
[----:B------:R-:W-:Y:S04]  /*d7aa0*/  STL.64 [R1+0x920], R176 ;  /* 0x000920b001007387 */ /* 0x000fe80000100a00 */
[----:B------:R-:W-:Y:S04]  /*d7ab0*/  STL.64 [R1+0x928], R178 ;  /* 0x000928b201007387 */ /* 0x000fe80000100a00 */
[----:B------:R-:W-:Y:S04]  /*d7ac0*/  STL.64 [R1+0x910], R172 ;  /* 0x000910ac01007387 */ /* 0x000fe80000100a00 */
[----:B------:R-:W-:Y:S04]  /*d7ad0*/  STL.64 [R1+0x918], R174 ;  /* 0x000918ae01007387 */ /* 0x000fe80000100a00 */
[----:B------:R-:W3:Y:S04]  /*d7ae0*/  LDL.LU R244, [R1+0x1850] ;  /* 0x0018500001f47983 */ /* 0x000ee80000300800 */
[----:B------:R-:W-:Y:S04]  /*d7af0*/  STL.64 [R1+0x900], R168 ;  /* 0x000900a801007387 */ /* 0x000fe80000100a00 */
[----:B------:R4:W-:Y:S04]  /*d7b00*/  STL.64 [R1+0x908], R170 ;  /* 0x000908aa01007387 */ /* 0x0009e80000100a00 */
[----:B------:R-:W-:Y:S04]  /*d7b10*/  STL.64 [R1+0x8f0], R136 ;  /* 0x0008f08801007387 */ /* 0x000fe80000100a00 */
[----:B------:R1:W-:Y:S04]  /*d7b20*/  STL.64 [R1+0x8f8], R138 ;  /* 0x0008f88a01007387 */ /* 0x0003e80000100a00 */
        /* <DEDUP_REMOVED lines=9> */
[C---:B-1----:R-:W-:Y:S06]  /*d7bc0*/  HMMA.1688.F32.TF32 R136, R232.reuse, R112, R148 ;  /* 0x00000070e888723c */ /* 0x042fec0000081094 */
        /* <DEDUP_REMOVED lines=13> */
[----:B------:R4:W-:Y:S01]  /*d7ca0*/  STL.64 [R1+0x890], R136 ;  /* 0x0008908801007387 */ /* 0x0009e20000100a00 */
[----:B------:R-:W-:Y:S02]  /*d7cb0*/  IMAD.MOV.U32 R133, RZ, RZ, R138 ;  /* 0x000000ffff857224 */ /* 0x000fe400078e008a */
[----:B------:R-:W-:Y:S01]  /*d7cc0*/  IMAD.MOV.U32 R132, RZ, RZ, R139 ;  /* 0x000000ffff847224 */ /* 0x000fe200078e008b */
[C---:B-1----:R-:W-:Y:S06]  /*d7cd0*/  HMMA.1688.F32.TF32 R140, R232.reuse, R96, R160 ;  /* 0x00000060e88c723c */ /* 0x042fec00000810a0 */
[----:B----4-:R-:W-:Y:S01]  /*d7ce0*/  HMMA.1688.F32.TF32 R136, R232, R92, R248 ;  /* 0x0000005ce888723c */ /* 0x010fe200000810f8 */
[----:B------:R-:W-:Y:S04]  /*d7cf0*/  STL [R1+0x556c], R132 ;  /* 0x00556c8401007387 */ /* 0x000fe80000100800 */
[----:B------:R-:W-:-:S15]  /*d7d00*/  STL [R1+0x5568], R133 ;  /* 0x0055688501007387 */ /* 0x000fde0000100800 */
[----:B------:R-:W-:-:S03]  /*d7d10*/  NOP ;  /* 0x0000000000007918 */ /* 0x000fc60000000000 */
[----:B------:R-:W-:Y:S04]  /*d7d20*/  STL.64 [R1+0x870], R136 ;  /* 0x0008708801007387 */ /* 0x000fe80000100a00 */
[----:B------:R-:W-:Y:S04]  /*d7d30*/  STL.64 [R1+0x880], R140 ;  /* 0x0008808c01007387 */ /* 0x000fe80000100a00 */
[----:B------:R-:W-:Y:S04]  /*d7d40*/  STL.64 [R1+0x888], R142 ;  /* 0x0008888e01007387 */ /* 0x000fe80000100a00 */
[----:B------:R1:W-:Y:S04]  /*d7d50*/  STL [R1+0x878], R138 ;  /* 0x0008788a01007387 */ /* 0x0003e80000100800 */
[----:B------:R-:W4:Y:S04]  /*d7d60*/  LDL.LU R248, [R1+0x1830] ;  /* 0x0018300001f87983 */ /* 0x000f280000300800 */
[----:B------:R-:W4:Y:S04]  /*d7d70*/  LDL.LU R249, [R1+0x1834] ;  /* 0x0018340001f97983 */ /* 0x000f280000300800 */
[----:B------:R-:W4:Y:S04]  /*d7d80*/  LDL.LU R250, [R1+0x1838] ;  /* 0x0018380001fa7983 */ /* 0x000f280000300800 */
[----:B------:R-:W4:Y:S01]  /*d7d90*/  LDL.LU R251, [R1+0x183c] ;  /* 0x00183c0001fb7983 */ /* 0x000f220000300800 */
[----:B------:R-:W-:-:S05]  /*d7da0*/  IMAD.MOV.U32 R3, RZ, RZ, R139 ;  /* 0x000000ffff037224 */ /* 0x000fca00078e008b */
[----:B------:R-:W-:Y:S01]  /*d7db0*/  STL [R1+0x5570], R3 ;  /* 0x0055700301007387 */ /* 0x000fe20000100800 */
[----:B--2---:R-:W-:-:S15]  /*d7dc0*/  HMMA.1688.F32.TF32 R4, R232, R88, R4 ;  /* 0x00000058e804723c */ /* 0x004fde0000081004 */
[----:B------:R-:W-:-:S09]  /*d7dd0*/  NOP ;  /* 0x0000000000007918 */ /* 0x000fd20000000000 */
[----:B------:R-:W-:Y:S01]  /*d7de0*/  MOV R2, R4 ;  /* 0x0000000400027202 */ /* 0x000fe20000000f00 */
[----:B------:R-:W-:Y:S02]  /*d7df0*/  IMAD.MOV.U32 R252, RZ, RZ, R5 ;  /* 0x000000fffffc7224 */ /* 0x000fe400078e0005 */
[----:B------:R-:W-:Y:S02]  /*d7e00*/  IMAD.MOV.U32 R105, RZ, RZ, R6 ;  /* 0x000000ffff697224 */ /* 0x000fe400078e0006 */
[----:B------:R-:W-:-:S05]  /*d7e10*/  IMAD.MOV.U32 R104, RZ, RZ, R7 ;  /* 0x000000ffff687224 */ /* 0x000fca00078e0007 */
[----:B------:R-:W-:Y:S04]  /*d7e20*/  STL [R1+0x5580], R104 ;  /* 0x0055806801007387 */ /* 0x000fe80000100800 */
[----:B------:R-:W-:Y:S04]  /*d7e30*/  STL [R1+0x557c], R105 ;  /* 0x00557c6901007387 */ /* 0x000fe80000100800 */
[----:B------:R-:W-:Y:S01]  /*d7e40*/  STL [R1+0x5578], R252 ;  /* 0x005578fc01007387 */ /* 0x000fe20000100800 */
[C---:B---3--:R-:W-:Y:S03]  /*d7e50*/  HMMA.1688.F32.TF32 R4, R232.reuse, R84, R244 ;  /* 0x00000054e804723c */ /* 0x048fe600000810f4 */
[----:B------:R-:W-:Y:S03]  /*d7e60*/  STL [R1+0x5574], R2 ;  /* 0x0055740201007387 */ /* 0x000fe60000100800 */
[----:B-1----:R-:W-:-:S15]  /*d7e70*/  HMMA.1688.F32.TF32 R136, R232, R80, R240 ;  /* 0x00000050e888723c */ /* 0x002fde00000810f0 */
[----:B------:R-:W-:-:S02]  /*d7e80*/  NOP ;  /* 0x0000000000007918 */ /* 0x000fc40000000000 */
[----:B------:R-:W-:Y:S04]  /*d7e90*/  STL.64 [R1+0x5518], R6 ;  /* 0x0055180601007387 */ /* 0x000fe80000100a00 */
        /* <DEDUP_REMOVED lines=12> */
[----:B------:R-:W2:Y:S01]  /*d7f60*/  LDL.LU R167, [R1+0x194c] ;  /* 0x00194c0001a77983 */ /* 0x000ea20000300800 */
[----:B------:R-:W-:-:S02]  /*d7f70*/  IMAD.MOV.U32 R80, RZ, RZ, R139 ;  /* 0x000000ffff507224 */ /* 0x000fc400078e008b */
[----:B------:R-:W-:Y:S02]  /*d7f80*/  IMAD.MOV.U32 R81, RZ, RZ, R138 ;  /* 0x000000ffff517224 */ /* 0x000fe400078e008a */
[----:B------:R-:W-:Y:S02]  /*d7f90*/  IMAD.MOV.U32 R84, RZ, RZ, R137 ;  /* 0x000000ffff547224 */ /* 0x000fe400078e0089 */
[----:B------:R-:W-:Y:S01]  /*d7fa0*/  IMAD.MOV.U32 R85, RZ, RZ, R136 ;  /* 0x000000ffff557224 */ /* 0x000fe200078e0088 */
        /* <DEDUP_REMOVED lines=8> */
[----:B----4-:R-:W-:Y:S03]  /*d8030*/  HMMA.1688.F32.TF32 R4, R232, R76, R248 ;  /* 0x0000004ce804723c */ /* 0x010fe600000810f8 */
        /* <DEDUP_REMOVED lines=8> */
[----:B------:R-:W-:Y:S01]  /*d80c0*/  MOV R89, R4 ;  /* 0x0000000400597202 */ /* 0x000fe20000000f00 */
[----:B------:R-:W-:-:S02]  /*d80d0*/  IMAD.MOV.U32 R88, RZ, RZ, R5 ;  /* 0x000000ffff587224 */ /* 0x000fc400078e0005 */
[----:B------:R-:W-:Y:S02]  /*d80e0*/  IMAD.MOV.U32 R77, RZ, RZ, R6 ;  /* 0x000000ffff4d7224 */ /* 0x000fe400078e0006 */
[----:B------:R-:W-:Y:S01]  /*d80f0*/  IMAD.MOV.U32 R76, RZ, RZ, R7 ;  /* 0x000000ffff4c7224 */ /* 0x000fe200078e0007 */
[----:B------:R-:W-:Y:S01]  /*d8100*/  STL [R1+0x5594], R89 ;  /* 0x0055945901007387 */ /* 0x000fe20000100800 */
[----:B---3--:R-:W-:-:S15]  /*d8110*/  HMMA.1688.F32.TF32 R4, R232, R72, R156 ;  /* 0x00000048e804723c */ /* 0x008fde000008109c */
[----:B------:R-:W-:-:S09]  /*d8120*/  NOP ;  /* 0x0000000000007918 */ /* 0x000fd20000000000 */
[----:B------:R-:W-:Y:S02]  /*d8130*/  IMAD.MOV.U32 R93, RZ, RZ, R4 ;  /* 0x000000ffff5d7224 */ /* 0x000fe400078e0004 */
        /* <DEDUP_REMOVED lines=9> */
[----:B------:R-:W-:Y:S01]  /*d81d0*/  HMMA.1688.F32.TF32 R4, R232, R64, R240 ;  /* 0x00000040e804723c */ /* 0x000fe200000810f0 */
        /* <DEDUP_REMOVED lines=13> */
[----:B------:R-:W-:-:S03]  /*d82b0*/  IMAD.MOV.U32 R101, RZ, RZ, R4 ;  /* 0x000000ffff657224 */ /* 0x000fc600078e0004 */
[----:B------:R-:W3:Y:S01]  /*d82c0*/  LDL.LU R165, [R1+0x18c4] ;  /* 0x0018c40001a57983 */ /* 0x000ee20000300800 */
[----:B------:R-:W-:-:S03]  /*d82d0*/  IMAD.MOV.U32 R100, RZ, RZ, R5 ;  /* 0x000000ffff647224 */ /* 0x000fc600078e0005 */
[----:B------:R-:W3:Y:S01]  /*d82e0*/  LDL.LU R166, [R1+0x18c8] ;  /* 0x0018c80001a67983 */ /* 0x000ee20000300800 */
[----:B------:R-:W-:Y:S02]  /*d82f0*/  IMAD.MOV.U32 R65, RZ, RZ, R6 ;  /* 0x000000ffff417224 */ /* 0x000fe400078e0006 */
[----:B------:R-:W-:Y:S01]  /*d8300*/  IMAD.MOV.U32 R64, RZ, RZ, R7 ;  /* 0x000000ffff407224 */ /* 0x000fe200078e0007 */
[----:B------:R-:W3:Y:S01]  /*d8310*/  LDL.LU R167, [R1+0x18cc] ;  /* 0x0018cc0001a77983 */ /* 0x000ee20000300800 */
[----:B------:R-:W-:Y:S03]  /*d8320*/  HMMA.1688.F32.TF32 R4, R232, R60, R160 ;  /* 0x0000003ce804723c */ /* 0x000fe600000810a0 */
[----:B------:R-:W3:Y:S04]  /*d8330*/  LDL.LU R160, [R1+0x18b0] ;  /* 0x0018b00001a07983 */ /* 0x000ee80000300800 */
[----:B------:R-:W3:Y:S04]  /*d8340*/  LDL.LU R161, [R1+0x18b4] ;  /* 0x0018b40001a17983 */ /* 0x000ee80000300800 */
[----:B------:R-:W3:Y:S04]  /*d8350*/  LDL.LU R162, [R1+0x18b8] ;  /* 0x0018b80001a27983 */ /* 0x000ee80000300800 */
[----:B------:R-:W3:Y:S09]  /*d8360*/  LDL.LU R163, [R1+0x18bc] ;  /* 0x0018bc0001a37983 */ /* 0x000ef20000300800 */
[----:B------:R-:W-:Y:S01]  /*d8370*/  MOV R108, R4 ;  /* 0x00000004006c7202 */ /* 0x000fe20000000f00 */
[----:B------:R-:W-:-:S02]  /*d8380*/  IMAD.MOV.U32 R109, RZ, RZ, R5 ;  /* 0x000000ffff6d7224 */ /* 0x000fc400078e0005 */
[----:B------:R-:W-:Y:S02]  /*d8390*/  IMAD.MOV.U32 R61, RZ, RZ, R6 ;  /* 0x000000ffff3d7224 */ /* 0x000fe400078e0006 */
[----:B------:R-:W-:Y:S02]  /*d83a0*/  IMAD.MOV.U32 R60, RZ, RZ, R7 ;  /* 0x000000ffff3c7224 */ /* 0x000fe400078e0007 */
[----:B----4-:R-:W-:Y:S01]  /*d83b0*/  HMMA.1688.F32.TF32 R4, R232, R56, R244 ;  /* 0x00000038e804723c */ /* 0x010fe200000810f4 */
[----:B------:R-:W4:Y:S04]  /*d83c0*/  LDL.LU R244, [R1+0x18a0] ;  /* 0x0018a00001f47983 */ /* 0x000f280000300800 */
[----:B------:R-:W4:Y:S04]  /*d83d0*/  LDL.LU R245, [R1+0x18a4] ;  /* 0x0018a40001f57983 */ /* 0x000f280000300800 */
[----:B------:R-:W4:Y:S04]  /*d83e0*/  LDL.LU R246, [R1+0x18a8] ;  /* 0x0018a80001f67983 */ /* 0x000f280000300800 */
[----:B------:R-:W4:Y:S11]  /*d83f0*/  LDL.LU R247, [R1+0x18ac] ;  /* 0x0018ac0001f77983 */ /* 0x000f360000300800 */
[----:B------:R-:W-:-:S02]  /*d8400*/  IMAD.MOV.U32 R112, RZ, RZ, R4 ;  /* 0x000000ffff707224 */ /* 0x000fc400078e0004 */
        /* <DEDUP_REMOVED lines=8> */
[----:B------:R-:W-:Y:S01]  /*d8490*/  MOV R57, R4 ;  /* 0x0000000400397202 */ /* 0x000fe20000000f00 */
[----:B------:R-:W-:-:S02]  /*d84a0*/  IMAD.MOV.U32 R56, RZ, RZ, R5 ;  /* 0x000000ffff387224 */ /* 0x000fc400078e0005 */
[----:B------:R-:W-:Y:S02]  /*d84b0*/  IMAD.MOV.U32 R53, RZ, RZ, R6 ;  /* 0x000000ffff357224 */ /* 0x000fe400078e0006 */
        /* <DEDUP_REMOVED lines=10> */
[C---:B---3--:R-:W-:Y:S06]  /*d8560*/  HMMA.1688.F32.TF32 R4, R232.reuse, R44, R152 ;  /* 0x0000002ce804723c */ /* 0x048fec0000081098 */
[----:B------:R-:W-:-:S15]  /*d8570*/  HMMA.1688.F32.TF32 R136, R232, R36, R164 ;  /* 0x00000024e888723c */ /* 0x000fde00000810a4 */
[----:B------:R-:W-:-:S03]  /*d8580*/  NOP ;  /* 0x0000000000007918 */ /* 0x000fc60000000000 */
[----:B------:R-:W-:Y:S01]  /*d8590*/  MOV R124, R4 ;  /* 0x00000004007c7202 */ /* 0x000fe20000000f00 */
        /* <DEDUP_REMOVED lines=13> */
[----:B------:R-:W-:Y:S04]  /*d8670*/  STL.64 [R1+0x55a0], R6 ;  /* 0x0055a00601007387 */ /* 0x000fe80000100a00 */
[----:B------:R4:W-:Y:S02]  /*d8680*/  STL.64 [R1+0x5598], R4 ;  /* 0x0055980401007387 */ /* 0x0009e40000100a00 */
[C---:B----4-:R-:W-:Y:S06]  /*d8690*/  HMMA.1688.F32.TF32 R4, R232.reuse, R28, R244 ;  /* 0x0000001ce804723c */ /* 0x050fec00000810f4 */
[----:B------:R-:W-:-:S15]  /*d86a0*/  HMMA.1688.F32.TF32 R136, R232, R32, R160 ;  /* 0x00000020e888723c */ /* 0x000fde00000810a0 */
[----:B------:R-:W-:-:S03]  /*d86b0*/  NOP ;  /* 0x0000000000007918 */ /* 0x000fc60000000000 */
[----:B------:R-:W-:Y:S01]  /*d86c0*/  MOV R33, R4 ;  /* 0x0000000400217202 */ /* 0x000fe20000000f00 */
[----:B------:R-:W-:Y:S02]  /*d86d0*/  IMAD.MOV.U32 R32, RZ, RZ, R5 ;  /* 0x000000ffff207224 */ /* 0x000fe400078e0005 */
[----:B------:R-:W-:Y:S02]  /*d86e0*/  IMAD.MOV.U32 R29, RZ, RZ, R6 ;  /* 0x000000ffff1d7224 */ /* 0x000fe400078e0006 */
[----:B------:R-:W-:Y:S02]  /*d86f0*/  IMAD.MOV.U32 R28, RZ, RZ, R7 ;  /* 0x000000ffff1c7224 */ /* 0x000fe400078e0007 */
[----:B------:R-:W-:Y:S01]  /*d8700*/  HMMA.1688.F32.TF32 R4, R232, R24, R248 ;  /* 0x00000018e804723c */ /* 0x000fe200000810f8 */
        /* <DEDUP_REMOVED lines=64> */
[----:B--2---:R-:W-:Y:S01]  /*d8b10*/  HMMA.1688.F32.TF32 R4, R232, R20, R240 ;  /* 0x00000014e804723c */ /* 0x004fe200000810f0 */
[----:B------:R-:W2:Y:S04]  /*d8b20*/  LDL.LU R240, [R1+0x1ad0] ;  /* 0x001ad00001f07983 */ /* 0x000ea80000300800 */
[----:B------:R-:W2:Y:S04]  /*d8b30*/  LDL.LU R241, [R1+0x1ad4] ;  /* 0x001ad40001f17983 */ /* 0x000ea80000300800 */
[----:B------:R-:W2:Y:S04]  /*d8b40*/  LDL.LU R242, [R1+0x1ad8] ;  /* 0x001ad80001f27983 */ /* 0x000ea80000300800 */
[----:B------:R-:W2:Y:S11]  /*d8b50*/  LDL.LU R243, [R1+0x1adc] ;  /* 0x001adc0001f37983 */ /* 0x000eb60000300800 */
[----:B------:R-:W-:Y:S01]  /*d8b60*/  MOV R85, R4 ;  /* 0x0000000400557202 */ /* 0x000fe20000000f00 */
[----:B------:R-:W-:-:S02]  /*d8b70*/  IMAD.MOV.U32 R104, RZ, RZ, R5 ;  /* 0x000000ffff687224 */ /* 0x000fc400078e0005 */
        /* <DEDUP_REMOVED lines=8> */
[----:B----4-:R-:W-:-:S15]  /*d8c00*/  HMMA.1688.F32.TF32 R4, R232, R12, R176 ;  /* 0x0000000ce804723c */ /* 0x010fde00000810b0 */
[----:B------:R-:W-:-:S09]  /*d8c10*/  NOP ;  /* 0x0000000000007918 */ /* 0x000fd20000000000 */
[----:B------:R-:W-:Y:S01]  /*d8c20*/  MOV R89, R4 ;  /* 0x0000000400597202 */ /* 0x000fe20000000f00 */
[----:B------:R-:W-:Y:S02]  /*d8c30*/  IMAD.MOV.U32 R80, RZ, RZ, R5 ;  /* 0x000000ffff507224 */ /* 0x000fe400078e0005 */
[----:B------:R-:W-:Y:S02]  /*d8c40*/  IMAD.MOV.U32 R81, RZ, RZ, R6 ;  /* 0x000000ffff517224 */ /* 0x000fe400078e0006 */
[----:B------:R-:W-:Y:S02]  /*d8c50*/  IMAD.MOV.U32 R84, RZ, RZ, R7 ;  /* 0x000000ffff547224 */ /* 0x000fe400078e0007 */
[----:B------:R-:W-:Y:S01]  /*d8c60*/  HMMA.1688.F32.TF32 R4, R232, R8, R172 ;  /* 0x00000008e804723c */ /* 0x000fe200000810ac */
[----:B------:R-:W-:Y:S04]  /*d8c70*/  LDS R232, [R0+UR7+0x4e080] ;  /* 0x04e0800700e87984 */ /* 0x000fe80008000800 */
[----:B------:R-:W-:Y:S01]  /*d8c80*/  LDS R234, [R0+UR7+0x4f080] ;  /* 0x04f0800700ea7984 */ /* 0x000fe20008000800 */
[C---:B------:R-:W-:Y:S03]  /*d8c90*/  HMMA.1688.F32.TF32 R136, R236.reuse, R130, R136 ;  /* 0x00000082ec88723c */ /* 0x040fe60000081088 */
[----:B------:R-:W-:Y:S04]  /*d8ca0*/  LDS R233, [R183+UR7+0x4e080] ;  /* 0x04e08007b7e97984 */ /* 0x000fe80008000800 */
[----:B------:R-:W1:Y:S01]  /*d8cb0*/  LDS R235, [R183+UR7+0x4f080] ;  /* 0x04f08007b7eb7984 */ /* 0x000e620008000800 */
[----:B------:R-:W-:Y:S10]  /*d8cc0*/  HMMA.1688.F32.TF32 R168, R236, R134, R168 ;  /* 0x00000086eca8723c */ /* 0x000ff400000810a8 */
[----:B------:R-:W-:-:S02]  /*d8cd0*/  IMAD.MOV.U32 R13, RZ, RZ, R4 ;  /* 0x000000ffff0d7224 */ /* 0x000fc400078e0004 */
[----:B------:R-:W-:Y:S02]  /*d8ce0*/  IMAD.MOV.U32 R12, RZ, RZ, R5 ;  /* 0x000000ffff0c7224 */ /* 0x000fe400078e0005 */
[----:B------:R-:W-:Y:S02]  /*d8cf0*/  IMAD.MOV.U32 R9, RZ, RZ, R6 ;  /* 0x000000ffff097224 */ /* 0x000fe400078e0006 */
[----:B------:R-:W-:Y:S02]  /*d8d00*/  IMAD.MOV.U32 R8, RZ, RZ, R7 ;  /* 0x000000ffff087224 */ /* 0x000fe400078e0007 */
[C---:B------:R-:W-:Y:S06]  /*d8d10*/  HMMA.1688.F32.TF32 R4, R236.reuse, R126, R140 ;  /* 0x0000007eec04723c */ /* 0x040fec000008108c */
[C---:B------:R-:W-:Y:S01]  /*d8d20*/  HMMA.1688.F32.TF32 R140, R236.reuse, R122, R144 ;  /* 0x0000007aec8c723c */ /* 0x040fe20000081090 */
[----:B------:R-:W-:Y:S04]  /*d8d30*/  STL.64 [R1+0xd50], R168 ;  /* 0x000d50a801007387 */ /* 0x000fe80000100a00 */
[----:B------:R-:W-:Y:S04]  /*d8d40*/  STL.64 [R1+0xd58], R170 ;  /* 0x000d58aa01007387 */ /* 0x000fe80000100a00 */
[----:B------:R-:W-:Y:S04]  /*d8d50*/  STL.64 [R1+0xd40], R136 ;  /* 0x000d408801007387 */ /* 0x000fe80000100a00 */
[----:B------:R3:W-:Y:S04]  /*d8d60*/  STL.64 [R1+0xd48], R138 ;  /* 0x000d488a01007387 */ /* 0x0007e80000100a00 */
[----:B------:R-:W-:Y:S04]  /*d8d70*/  STL.64 [R1+0xd30], R4 ;  /* 0x000d300401007387 */ /* 0x000fe80000100a00 */
[----:B------:R4:W-:Y:S01]  /*d8d80*/  STL.64 [R1+0xd38], R6 ;  /* 0x000d380601007387 */ /* 0x0009e20000100a00 */
[C---:B---3--:R-:W-:Y:S06]  /*d8d90*/  HMMA.1688.F32.TF32 R136, R236.reuse, R118, R148 ;  /* 0x00000076ec88723c */ /* 0x048fec0000081094 */
[----:B----4-:R-:W-:Y:S01]  /*d8da0*/  HMMA.1688.F32.TF32 R4, R236, R114, R152 ;  /* 0x00000072ec04723c */ /* 0x010fe20000081098 */
[----:B------:R-:W-:Y:S04]  /*d8db0*/  STL.64 [R1+0xd20], R140 ;  /* 0x000d208c01007387 */ /* 0x000fe80000100a00 */
[----:B------:R3:W-:-:S12]  /*d8dc0*/  STL.64 [R1+0xd28], R142 ;  /* 0x000d288e01007387 */ /* 0x0007d80000100a00 */
[----:B------:R-:W-:Y:S01]  /*d8dd0*/  STL.64 [R1+0xe70], R136 ;  /* 0x000e708801007387 */ /* 0x000fe20000100a00 */
[C---:B---3--:R-:W-:Y:S03]  /*d8de0*/  HMMA.1688.F32.TF32 R140, R236.reuse, R110, R156 ;  /* 0x0000006eec8c723c */ /* 0x048fe6000008109c */
[----:B------:R3:W-:Y:S04]  /*d8df0*/  STL.64 [R1+0xe78], R138 ;  /* 0x000e788a01007387 */ /* 0x0007e80000100a00 */
[----:B------:R-:W-:Y:S04]  /*d8e00*/  STL.64 [R1+0xe60], R4 ;  /* 0x000e600401007387 */ /* 0x000fe80000100a00 */
[----:B------:R4:W-:Y:S01]  /*d8e10*/  STL.64 [R1+0xe68], R6 ;  /* 0x000e680601007387 */ /* 0x0009e20000100a00 */
[C---:B---3--:R-:W-:Y:S06]  /*d8e20*/  HMMA.1688.F32.TF32 R136, R236.reuse, R106, R164 ;  /* 0x0000006aec88723c */ /* 0x048fec00000810a4 */
[C---:B----4-:R-:W-:Y:S05]  /*d8e30*/  HMMA.1688.F32.TF32 R4, R236.reuse, R102, R160 ;  /* 0x00000066ec04723c */ /* 0x050fea00000810a0 */
[----:B------:R-:W-:Y:S04]  /*d8e40*/  STL.64 [R1+0xe50], R140 ;  /* 0x000e508c01007387 */ /* 0x000fe80000100a00 */
[----:B------:R3:W-:Y:S08]  /*d8e50*/  STL.64 [R1+0xe58], R142 ;  /* 0x000e588e01007387 */ /* 0x0007f00000100a00 */
[----:B------:R-:W-:Y:S01]  /*d8e60*/  STL.64 [R1+0xe40], R136 ;  /* 0x000e408801007387 */ /* 0x000fe20000100a00 */
[C---:B---3--:R-:W-:Y:S03]  /*d8e70*/  HMMA.1688.F32.TF32 R140, R236.reuse, R98, R244 ;  /* 0x00000062ec8c723c */ /* 0x048fe600000810f4 */
[----:B------:R3:W-:Y:S04]  /*d8e80*/  STL.64 [R1+0xe48], R138 ;  /* 0x000e488a01007387 */ /* 0x0007e80000100a00 */
[----:B------:R-:W-:Y:S04]  /*d8e90*/  STL.64 [R1+0xe30], R4 ;  /* 0x000e300401007387 */ /* 0x000fe80000100a00 */
[----:B------:R2:W-:Y:S01]  /*d8ea0*/  STL.64 [R1+0xe38], R6 ;  /* 0x000e380601007387 */ /* 0x0005e20000100a00 */
[C---:B---3--:R-:W-:Y:S06]  /*d8eb0*/  HMMA.1688.F32.TF32 R136, R236.reuse, R94, R248 ;  /* 0x0000005eec88723c */ /* 0x048fec00000810f8 */
[C---:B--2---:R-:W-:Y:S05]  /*d8ec0*/  HMMA.1688.F32.TF32 R4, R236.reuse, R90, R240 ;  /* 0x0000005aec04723c */ /* 0x044fea00000810f0 */
        /* <DEDUP_REMOVED lines=108> */
[C---:B----4-:R-:W-:Y:S06]  /*d9590*/  HMMA.1688.F32.TF32 R192, R236.reuse, R54, R192 ;  /* 0x00000036ecc0723c */ /* 0x050fec00000810c0 */
[C---:B------:R-:W-:Y:S06]  /*d95a0*/  HMMA.1688.F32.TF32 R204, R236.reuse, R66, R204 ;  /* 0x00000042eccc723c */ /* 0x040fec00000810cc */
[C---:B------:R-:W-:Y:S06]  /*d95b0*/  HMMA.1688.F32.TF32 R208, R236.reuse, R70, R208 ;  /* 0x00000046ecd0723c */ /* 0x040fec00000810d0 */
[C---:B------:R-:W-:Y:S06]  /*d95c0*/  HMMA.1688.F32.TF32 R4, R236.reuse, R86, R224 ;  /* 0x00000056ec04723c */ /* 0x040fec00000810e0 */
        /* <DEDUP_REMOVED lines=44> */
[----:B-1----:R-:W-:Y:S01]  /*d9890*/  HMMA.1688.F32.TF32 R4, R236, R14, R152 ;  /* 0x0000000eec04723c */ /* 0x002fe20000081098 */
[----:B------:R-:W-:Y:S04]  /*d98a0*/  STL.64 [R1+0x1020], R140 ;  /* 0x0010208c01007387 */ /* 0x000fe80000100a00 */
[----:B------:R1:W-:-:S12]  /*d98b0*/  STL.64 [R1+0x1028], R142 ;  /* 0x0010288e01007387 */ /* 0x0003d80000100a00 */
[----:B------:R-:W-:Y:S04]  /*d98c0*/  STL.64 [R1+0x1010], R136 ;  /* 0x0010108801007387 */ /* 0x000fe80000100a00 */
[----:B------:R2:W-:Y:S01]  /*d98d0*/  STL.64 [R1+0x1018], R138 ;  /* 0x0010188a01007387 */ /* 0x0005e20000100a00 */
[----:B-1----:R-:W-:Y:S03]  /*d98e0*/  HMMA.1688.F32.TF32 R140, R236, R10, R156 ;  /* 0x0000000aec8c723c */ /* 0x002fe6000008109c */
[----:B------:R-:W-:Y:S04]  /*d98f0*/  LDS R236, [R0+UR7+0x4e100] ;  /* 0x04e1000700ec7984 */ /* 0x000fe80008000800 */
[----:B------:R-:W-:Y:S01]  /*d9900*/  LDS R238, [R0+UR7+0x4f100] ;  /* 0x04f1000700ee7984 */ /* 0x000fe20008000800 */
[C---:B--2---:R-:W-:Y:S03]  /*d9910*/  HMMA.1688.F32.TF32 R136, R232.reuse, R134, R164 ;  /* 0x00000086e888723c */ /* 0x044fe600000810a4 */
[----:B------:R-:W-:Y:S04]  /*d9920*/  STL.64 [R1+0x1000], R4 ;  /* 0x0010000401007387 */ /* 0x000fe80000100a00 */
[----:B------:R1:W-:Y:S04]  /*d9930*/  STL.64 [R1+0x1008], R6 ;  /* 0x0010080601007387 */ /* 0x0003e80000100a00 */
[----:B------:R-:W-:Y:S04]  /*d9940*/  LDS R237, [R183+UR7+0x4e100] ;  /* 0x04e10007b7ed7984 */ /* 0x000fe80008000800 */
[----:B------:R-:W2:Y:S01]  /*d9950*/  LDS R239, [R183+UR7+0x4f100] ;  /* 0x04f10007b7ef7984 */ /* 0x000ea20008000800 */
[C---:B-1----:R-:W-:Y:S03]  /*d9960*/  HMMA.1688.F32.TF32 R4, R232.reuse, R130, R160 ;  /* 0x00000082e804723c */ /* 0x042fe600000810a0 */
        /* <DEDUP_REMOVED lines=18> */
[----:B-1----:R-:W-:Y:S02]  /*d9a90*/  HMMA.1688.F32.TF32 R4, R232, R118, R240 ;  /* 0x00000076e804723c */ /* 0x002fe400000810f0 */
[----:B------:R-:W3:-:S15]  /*d9aa0*/  LDL.LU R240, [R1+0x1dc0] ;  /* 0x001dc00001f07983 */ /* 0x000ede0000300800 */
[----:B------:R-:W-:-:S06]  /*d9ab0*/  NOP ;  /* 0x0000000000007918 */ /* 0x000fcc0000000000 */
        /* <DEDUP_REMOVED lines=111> */
[C---:B--2---:R-:W-:Y:S06]  /*da1b0*/  HMMA.1688.F32.TF32 R120, R232.reuse, R106, R224 ;  /* 0x0000006ae878723c */ /* 0x044fec00000810e0 */
[C---:B---3--:R-:W-:Y:S06]  /*da1c0*/  HMMA.1688.F32.TF32 R116, R232.reuse, R114, R4 ;  /* 0x00000072e874723c */ /* 0x048fec0000081004 */
[----:B------:R-:W-:-:S15]  /*da1d0*/  HMMA.1688.F32.TF32 R4, R232, R110, R228 ;  /* 0x0000006ee804723c */ /* 0x000fde00000810e4 */
[----:B------:R-:W-:-:S02]  /*da1e0*/  NOP ;  /* 0x0000000000007918 */ /* 0x000fc40000000000 */
        /* <DEDUP_REMOVED lines=74> */
[----:B------:R-:W2:Y:S04]  /*da690*/  LDL.LU R240, [R1+0x1450] ;  /* 0x0014500001f07983 */ /* 0x000ea80000300800 */
[----:B------:R-:W-:Y:S04]  /*da6a0*/  STL.64 [R1+0x10b0], R116 ;  /* 0x0010b07401007387 */ /* 0x000fe80000100a00 */
[----:B------:R-:W-:Y:S04]  /*da6b0*/  STL.64 [R1+0x10b8], R118 ;  /* 0x0010b87601007387 */ /* 0x000fe80000100a00 */
[----:B------:R-:W-:Y:S04]  /*da6c0*/  LDS R232, [R0+UR7+0x4e180] ;  /* 0x04e1800700e87984 */ /* 0x000fe80008000800 */
        /* <DEDUP_REMOVED lines=81> */
[----:B-1----:R-:W2:Y:S04]  /*dabe0*/  LDL.LU R4, [R1+0x17d0] ;  /* 0x0017d00001047983 */ /* 0x002ea80000300800 */
[----:B------:R-:W2:Y:S04]  /*dabf0*/  LDL.LU R5, [R1+0x17d4] ;  /* 0x0017d40001057983 */ /* 0x000ea80000300800 */
[----:B---3--:R-:W3:Y:S04]  /*dac00*/  LDL.LU R6, [R1+0x17d8] ;  /* 0x0017d80001067983 */ /* 0x008ee80000300800 */
        /* <DEDUP_REMOVED lines=42> */
[----:B------:R-:W-:Y:S04]  /*daeb0*/  LDS R233, [R183+UR7+0x4e180] ;  /* 0x04e18007b7e97984 */ /* 0x000fe80008000800 */
[----:B------:R-:W1:Y:S01]  /*daec0*/  LDS R235, [R183+UR7+0x4f180] ;  /* 0x04f18007b7eb7984 */ /* 0x000e620008000800 */
[----:B---3--:R-:W-:-:S15]  /*daed0*/  HMMA.1688.F32.TF32 R128, R236, R134, R128 ;  /* 0x00000086ec80723c */ /* 0x008fde0000081080 */
[----:B------:R-:W-:-:S08]  /*daee0*/  NOP ;  /* 0x0000000000007918 */ /* 0x000fd00000000000 */
[----:B------:R-:W-:Y:S04]  /*daef0*/  STL.64 [R1+0xff0], R128 ;  /* 0x000ff08001007387 */ /* 0x000fe80000100a00 */
[----:B------:R3:W-:Y:S04]  /*daf00*/  STL.64 [R1+0xff8], R130 ;  /* 0x000ff88201007387 */ /* 0x0007e80000100a00 */
[----:B---3--:R-:W2:Y:S04]  /*daf10*/  LDL.LU.64 R130, [R1+0x5948] ;  /* 0x0059480001827983 */ /* 0x008ea80000300a00 */
[----:B------:R-:W3:Y:S01]  /*daf20*/  LDL.LU.64 R128, [R1+0x5940] ;  /* 0x0059400001807983 */ /* 0x000ee20000300a00 */
[----:B--2---:R-:W-:-:S15]  /*daf30*/  HMMA.1688.F32.TF32 R124, R236, R130, R124 ;  /* 0x00000082ec7c723c */ /* 0x004fde000008107c */
[----:B------:R-:W-:-:S08]  /*daf40*/  NOP ;  /* 0x0000000000007918 */ /* 0x000fd00000000000 */
[----:B------:R-:W-:Y:S04]  /*daf50*/  STL.64 [R1+0xfe0], R124 ;  /* 0x000fe07c01007387 */ /* 0x000fe80000100a00 */
[----:B------:R2:W-:Y:S04]  /*daf60*/  STL.64 [R1+0xfe8], R126 ;  /* 0x000fe87e01007387 */ /* 0x0005e80000100a00 */
[----:B--2---:R-:W4:Y:S04]  /*daf70*/  LDL.LU.64 R126, [R1+0x5938] ;  /* 0x00593800017e7983 */ /* 0x004f280000300a00 */
[----:B------:R-:W2:Y:S01]  /*daf80*/  LDL.LU.64 R124, [R1+0x5930] ;  /* 0x00593000017c7983 */ /* 0x000ea20000300a00 */
[----:B----4-:R-:W-:-:S15]  /*daf90*/  HMMA.1688.F32.TF32 R120, R236, R126, R120 ;  /* 0x0000007eec78723c */ /* 0x010fde0000081078 */
[----:B------:R-:W-:-:S08]  /*dafa0*/  NOP ;  /* 0x0000000000007918 */ /* 0x000fd00000000000 */
[----:B------:R-:W-:Y:S04]  /*dafb0*/  STL.64 [R1+0xfd0], R120 ;  /* 0x000fd07801007387 */ /* 0x000fe80000100a00 */
[----:B------:R4:W-:Y:S04]  /*dafc0*/  STL.64 [R1+0xfd8], R122 ;  /* 0x000fd87a01007387 */ /* 0x0009e80000100a00 */
[----:B----4-:R-:W4:Y:S04]  /*dafd0*/  LDL.LU.64 R122, [R1+0x5928] ;  /* 0x00592800017a7983 */ /* 0x010f280000300a00 */
[----:B------:R-:W3:Y:S01]  /*dafe0*/  LDL.LU.64 R120, [R1+0x5920] ;  /* 0x0059200001787983 */ /* 0x000ee20000300a00 */
[----:B----4-:R-:W-:-:S15]  /*daff0*/  HMMA.1688.F32.TF32 R116, R236, R122, R116 ;  /* 0x0000007aec74723c */ /* 0x010fde0000081074 */
[----:B------:R-:W-:-:S08]  /*db000*/  NOP ;  /* 0x0000000000007918 */ /* 0x000fd00000000000 */
[----:B------:R-:W-:Y:S04]  /*db010*/  STL.64 [R1+0xfc0], R116 ;  /* 0x000fc07401007387 */ /* 0x000fe80000100a00 */
[----:B------:R4:W-:Y:S04]  /*db020*/  STL.64 [R1+0xfc8], R118 ;  /* 0x000fc87601007387 */ /* 0x0009e80000100a00 */
[----:B----4-:R-:W4:Y:S01]  /*db030*/  LDL.LU.64 R118, [R1+0x5918] ;  /* 0x0059180001767983 */ /* 0x010f220000300a00 */
[C---:B------:R-:W-:Y:S03]  /*db040*/  HMMA.1688.F32.TF32 R228, R236.reuse, R114, R228 ;  /* 0x00000072ece4723c */ /* 0x040fe600000810e4 */
[----:B------:R-:W2:Y:S03]  /*db050*/  LDL.LU.64 R116, [R1+0x5910] ;  /* 0x0059100001747983 */ /* 0x000ea60000300a00 */
        /* <DEDUP_REMOVED lines=14> */
[----:B----4-:R-:W-:Y:S02]  /*db140*/  HMMA.1688.F32.TF32 R4, R236, R110, R224 ;  /* 0x0000006eec04723c */ /* 0x010fe400000810e0 */
[----:B------:R-:W-:Y:S04]  /*db150*/  STL.64 [R1+0x1170], R228 ;  /* 0x001170e401007387 */ /* 0x000fe80000100a00 */
[----:B------:R-:W-:-:S15]  /*db160*/  STL.64 [R1+0x1178], R230 ;  /* 0x001178e601007387 */ /* 0x000fde0000100a00 */
[----:B------:R-:W-:-:S02]  /*db170*/  NOP ;  /* 0x0000000000007918 */ /* 0x000fc40000000000 */
        /* <DEDUP_REMOVED lines=32> */
[----:B------:R-:W-:Y:S01]  /*db380*/  STL.64 [R1+0x1258], R170 ;  /* 0x001258aa01007387 */ /* 0x000fe20000100a00 */
[C---:B------:R-:W-:Y:S03]  /*db390*/  HMMA.1688.F32.TF32 R140, R236.reuse, R46, R144 ;  /* 0x0000002eec8c723c */ /* 0x040fe60000081090 */
[----:B------:R-:W-:Y:S04]  /*db3a0*/  STL.64 [R1+0x1460], R136 ;  /* 0x0014608801007387 */ /* 0x000fe80000100a00 */
[----:B------:R4:W-:Y:S09]  /*db3b0*/  STL.64 [R1+0x1468], R138 ;  /* 0x0014688a01007387 */ /* 0x0009f20000100a00 */
[----:B------:R-:W-:Y:S01]  /*db3c0*/  STL.64 [R1+0x1440], R4 ;  /* 0x0014400401007387 */ /* 0x000fe20000100a00 */
[C---:B----4-:R-:W-:Y:S03]  /*db3d0*/  HMMA.1688.F32.TF32 R136, R236.reuse, R42, R148 ;  /* 0x0000002aec88723c */ /* 0x050fe60000081094 */
[----:B------:R4:W-:Y:S03]  /*db3e0*/  STL.64 [R1+0x1448], R6 ;  /* 0x0014480601007387 */ /* 0x0009e60000100a00 */
[----:B----4-:R-:W-:Y:S01]  /*db3f0*/  HMMA.1688.F32.TF32 R4, R236, R38, R152 ;  /* 0x00000026ec04723c */ /* 0x010fe20000081098 */
[----:B------:R-:W-:Y:S04]  /*db400*/  STL.64 [R1+0x1420], R140 ;  /* 0x0014208c01007387 */ /* 0x000fe80000100a00 */
[----:B------:R4:W-:-:S12]  /*db410*/  STL.64 [R1+0x1428], R142 ;  /* 0x0014288e01007387 */ /* 0x0009d80000100a00 */
[----:B------:R-:W-:Y:S04]  /*db420*/  STL.64 [R1+0x12e0], R136 ;  /* 0x0012e08801007387 */ /* 0x000fe80000100a00 */
[----:B------:R1:W-:Y:S01]  /*db430*/  STL.64 [R1+0x12e8], R138 ;  /* 0x0012e88a01007387 */ /* 0x0003e20000100a00 */
[C---:B----4-:R-:W-:Y:S03]  /*db440*/  HMMA.1688.F32.TF32 R140, R236.reuse, R34, R156 ;  /* 0x00000022ec8c723c */ /* 0x050fe6000008109c */
        /* <DEDUP_REMOVED lines=10> */
[C---:B----4-:R-:W-:Y:S01]  /*db4f0*/  HMMA.1688.F32.TF32 R136, R236.reuse, R18, R248 ;  /* 0x00000012ec88723c */ /* 0x050fe200000810f8 */
[----:B------:R1:W-:Y:S05]  /*db500*/  STL.64 [R1+0x12a8], R6 ;  /* 0x0012a80601007387 */ /* 0x0003ea0000100a00 */
[----:B-1----:R-:W-:Y:S11]  /*db510*/  HMMA.1688.F32.TF32 R4, R236, R14, R240 ;  /* 0x0000000eec04723c */ /* 0x002ff600000810f0 */
        /* <DEDUP_REMOVED lines=117> */
[----:B--2---:R-:W-:Y:S06]  /*dbc70*/  HMMA.1688.F32.TF32 R4, R232, R134, R4 ;  /* 0x00000086e804723c */ /* 0x004fec0000081004 */
[----:B------:R-:W-:Y:S01]  /*dbc80*/  HMMA.1688.F32.TF32 R236, R236, R10, R240 ;  /* 0x0000000aecec723c */ /* 0x000fe200000810f0 */
[----:B------:R-:W2:Y:S04]  /*dbc90*/  LDL.LU.64 R242, [R1+0x5908] ;  /* 0x0059080001f27983 */ /* 0x000ea80000300a00 */
[----:B------:R-:W2:Y:S01]  /*dbca0*/  LDL.LU.64 R240, [R1+0x5900] ;  /* 0x0059000001f07983 */ /* 0x000ea20000300a00 */
[C---:B------:R-:W-:Y:S06]  /*dbcb0*/  HMMA.1688.F32.TF32 R224, R232.reuse, R126, R224 ;  /* 0x0000007ee8e0723c */ /* 0x040fec00000810e0 */
[C---:B------:R-:W-:Y:S11]  /*dbcc0*/  HMMA.1688.F32.TF32 R228, R232.reuse, R130, R228 ;  /* 0x00000082e8e4723c */ /* 0x040ff600000810e4 */
        /* <DEDUP_REMOVED lines=32> */
[----:B---3--:R-:W-:-:S15]  /*dbed0*/  HMMA.1688.F32.TF32 R4, R232, R94, R192 ;  /* 0x0000005ee804723c */ /* 0x008fde00000810c0 */
[----:B------:R-:W-:-:S08]  /*dbee0*/  NOP ;  /* 0x0000000000007918 */ /* 0x000fd00000000000 */
        /* <DEDUP_REMOVED lines=22> */
[----:B------:R3:W-:Y:S04]  /*dc050*/  STL.64 [R1+0x1d78], R142 ;  /* 0x001d788e01007387 */ /* 0x0007e80000100a00 */
[----:B------:R-:W-:Y:S04]  /*dc060*/  STL.64 [R1+0x1d60], R136 ;  /* 0x001d608801007387 */ /* 0x000fe80000100a00 */
[----:B------:R4:W-:Y:S01]  /*dc070*/  STL.64 [R1+0x1d68], R138 ;  /* 0x001d688a01007387 */ /* 0x0009e20000100a00 */
[C---:B---3--:R-:W-:Y:S08]  /*dc080*/  HMMA.1688.F32.TF32 R140, R232.reuse, R54, R152 ;  /* 0x00000036e88c723c */ /* 0x048ff00000081098 */
[----:B------:R-:W-:Y:S01]  /*dc090*/  STL.64 [R1+0x1d50], R4 ;  /* 0x001d500401007387 */ /* 0x000fe20000100a00 */
[C---:B----4-:R-:W-:Y:S03]  /*dc0a0*/  HMMA.1688.F32.TF32 R136, R232.reuse, R50, R156 ;  /* 0x00000032e888723c */ /* 0x050fe6000008109c */
[----:B------:R3:W-:Y:S03]  /*dc0b0*/  STL.64 [R1+0x1d58], R6 ;  /* 0x001d580601007387 */ /* 0x0007e60000100a00 */
[C---:B---3--:R-:W-:Y:S08]  /*dc0c0*/  HMMA.1688.F32.TF32 R4, R232.reuse, R46, R164 ;  /* 0x0000002ee804723c */ /* 0x048ff000000810a4 */
[----:B------:R-:W-:Y:S04]  /*dc0d0*/  STL.64 [R1+0x25d0], R140 ;  /* 0x0025d08c01007387 */ /* 0x000fe80000100a00 */
[----:B------:R3:W-:Y:S05]  /*dc0e0*/  STL.64 [R1+0x25d8], R142 ;  /* 0x0025d88e01007387 */ /* 0x0007ea0000100a00 */
[----:B------:R-:W-:Y:S04]  /*dc0f0*/  STL.64 [R1+0x25b0], R136 ;  /* 0x0025b08801007387 */ /* 0x000fe80000100a00 */
[----:B------:R4:W-:Y:S01]  /*dc100*/  STL.64 [R1+0x25b8], R138 ;  /* 0x0025b88a01007387 */ /* 0x0009e20000100a00 */
[C---:B---3--:R-:W-:Y:S03]  /*dc110*/  HMMA.1688.F32.TF32 R140, R232.reuse, R42, R160 ;  /* 0x0000002ae88c723c */ /* 0x048fe600000810a0 */
[----:B------:R-:W-:Y:S03]  /*dc120*/  STL.64 [R1+0x25a0], R4 ;  /* 0x0025a00401007387 */ /* 0x000fe60000100a00 */
[C---:B----4-:R-:W-:Y:S01]  /*dc130*/  HMMA.1688.F32.TF32 R136, R232.reuse, R38, R244 ;  /* 0x00000026e888723c */ /* 0x050fe200000810f4 */
[----:B------:R3:W-:Y:S05]  /*dc140*/  STL.64 [R1+0x25a8], R6 ;  /* 0x0025a80601007387 */ /* 0x0007ea0000100a00 */
[----:B---3--:R-:W-:Y:S11]  /*dc150*/  HMMA.1688.F32.TF32 R4, R232, R34, R248 ;  /* 0x00000022e804723c */ /* 0x008ff600000810f8 */
        /* <DEDUP_REMOVED lines=111> */
[----:B---3--:R-:W-:Y:S06]  /*dc850*/  HMMA.1688.F32.TF32 R192, R236, R106, R192 ;  /* 0x0000006aecc0723c */ /* 0x008fec00000810c0 */
[C---:B----4-:R-:W-:Y:S06]  /*dc860*/  HMMA.1688.F32.TF32 R224, R232.reuse, R14, R224 ;  /* 0x0000000ee8e0723c */ /* 0x050fec00000810e0 */
[C---:B------:R-:W-:Y:S06]  /*dc870*/  HMMA.1688.F32.TF32 R244, R232.reuse, R26, R244 ;  /* 0x0000001ae8f4723c */ /* 0x040fec00000810f4 */
[C---:B------:R-:W-:Y:S06]  /*dc880*/  HMMA.1688.F32.TF32 R248, R232.reuse, R30, R248 ;  /* 0x0000001ee8f8723c */ /* 0x040fec00000810f8 */
[----:B------:R-:W-:-:S15]  /*dc890*/  HMMA.1688.F32.TF32 R4, R232, R22, R4 ;  /* 0x00000016e804723c */ /* 0x000fde0000081004 */
[----:B------:R-:W-:-:S02]  /*dc8a0*/  NOP ;  /* 0x0000000000007918 */ /* 0x000fc40000000000 */
[----:B------:R-:W-:Y:S04]  /*dc8b0*/  STL.64 [R1+0x2560], R248 ;  /* 0x002560f801007387 */ /* 0x000fe80000100a00 */
[----:B------:R1:W-:Y:S01]  /*dc8c0*/  STL.64 [R1+0x2568], R250 ;  /* 0x002568fa01007387 */ /* 0x0003e20000100a00 */
[C---:B------:R-:W-:Y:S03]  /*dc8d0*/  HMMA.1688.F32.TF32 R228, R232.reuse, R18, R228 ;  /* 0x00000012e8e4723c */ /* 0x040fe600000810e4 */
[----:B-1----:R-:W2:Y:S04]  /*dc8e0*/  LDL.LU.64 R250, [R1+0x58f8] ;  /* 0x0058f80001fa7983 */ /* 0x002ea80000300a00 */
[----:B------:R-:W2:Y:S04]  /*dc8f0*/  LDL.LU.64 R248, [R1+0x58f0] ;  /* 0x0058f00001f87983 */ /* 0x000ea80000300a00 */
[----:B------:R-:W-:Y:S04]  /*dc900*/  STL.64 [R1+0x2550], R244 ;  /* 0x002550f401007387 */ /* 0x000fe80000100a00 */
[----:B------:R1:W-:Y:S04]  /*dc910*/  STL.64 [R1+0x2558], R246 ;  /* 0x002558f601007387 */ /* 0x0003e80000100a00 */
[----:B-1----:R-:W3:Y:S04]  /*dc920*/  LDL.LU.64 R246, [R1+0x58e8] ;  /* 0x0058e80001f67983 */ /* 0x002ee80000300a00 */
[----:B------:R-:W3:Y:S04]  /*dc930*/  LDL.LU.64 R244, [R1+0x58e0] ;  /* 0x0058e00001f47983 */ /* 0x000ee80000300a00 */
        /* <DEDUP_REMOVED lines=175> */
[----:B----4-:R-:W-:Y:S06]  /*dd430*/  HMMA.1688.F32.TF32 R188, R232, R130, R188 ;  /* 0x00000082e8bc723c */ /* 0x010fec00000810bc */
[C---:B------:R-:W-:Y:S06]  /*dd440*/  HMMA.1688.F32.TF32 R200, R236.reuse, R14, R200 ;  /* 0x0000000eecc8723c */ /* 0x040fec00000810c8 */
[C---:B------:R-:W-:Y:S06]  /*dd450*/  HMMA.1688.F32.TF32 R208, R236.reuse, R22, R208 ;  /* 0x00000016ecd0723c */ /* 0x040fec00000810d0 */
[----:B---3--:R-:W-:-:S15]  /*dd460*/  HMMA.1688.F32.TF32 R240, R236, R50, R240 ;  /* 0x00000032ecf0723c */ /* 0x008fde00000810f0 */
        /* <DEDUP_REMOVED lines=22> */
[----:B------:R-:W-:Y:S03]  /*dd5d0*/  HMMA.1688.F32.TF32 R196, R236, R10, R196 ;  /* 0x0000000aecc4723c */ /* 0x000fe600000810c4 */
[----:B------:R-:W-:Y:S04]  /*dd5e0*/  STL.64 [R1+0x2910], R208 ;  /* 0x002910d001007387 */ /* 0x000fe80000100a00 */
[----:B------:R-:W-:Y:S01]  /*dd5f0*/  STL.64 [R1+0x2918], R210 ;  /* 0x002918d201007387 */ /* 0x000fe20000100a00 */
[C---:B------:R-:W-:Y:S03]  /*dd600*/  HMMA.1688.F32.TF32 R172, R232.reuse, R118, R172 ;  /* 0x00000076e8ac723c */ /* 0x040fe600000810ac */
[----:B------:R-:W-:Y:S03]  /*dd610*/  LDS R236, [R0+UR7+0x4e300] ;  /* 0x04e3000700ec7984 */ /* 0x000fe60008000800 */
[C---:B------:R-:W-:Y:S01]  /*dd620*/  HMMA.1688.F32.TF32 R168, R232.reuse, R114, R168 ;  /* 0x00000072e8a8723c */ /* 0x040fe200000810a8 */
[----:B------:R-:W-:Y:S04]  /*dd630*/  LDS R238, [R0+UR7+0x4f300] ;  /* 0x04f3000700ee7984 */ /* 0x000fe80008000800 */
[----:B------:R-:W-:Y:S04]  /*dd640*/  STL.64 [R1+0x2900], R4 ;  /* 0x0029000401007387 */ /* 0x000fe80000100a00 */
[----:B------:R1:W-:Y:S01]  /*dd650*/  STL.64 [R1+0x2908], R6 ;  /* 0x0029080601007387 */ /* 0x0003e20000100a00 */
[C---:B------:R-:W-:Y:S03]  /*dd660*/  HMMA.1688.F32.TF32 R140, R232.reuse, R106, R140 ;  /* 0x0000006ae88c723c */ /* 0x040fe6000008108c */
        /* <DEDUP_REMOVED lines=69> */
[----:B--2---:R-:W2:Y:S04]  /*ddac0*/  LDL.LU R136, [R1+0x390] ;  /* 0x0003900001887983 */ /* 0x004ea80000300800 */
        /* <DEDUP_REMOVED lines=90> */
[C---:B------:R-:W-:Y:S06]  /*de070*/  HMMA.1688.F32.TF32 R212, R232.reuse, R54, R212 ;  /* 0x00000036e8d4723c */ /* 0x040fec00000810d4 */
[C---:B------:R-:W-:Y:S06]  /*de080*/  HMMA.1688.F32.TF32 R216, R232.reuse, R58, R216 ;  /* 0x0000003ae8d8723c */ /* 0x040fec00000810d8 */
[C---:B------:R-:W-:Y:S06]  /*de090*/  HMMA.1688.F32.TF32 R224, R232.reuse, R66, R224 ;  /* 0x00000042e8e0723c */ /* 0x040fec00000810e0 */
[C---:B------:R-:W-:Y:S06]  /*de0a0*/  HMMA.1688.F32.TF32 R228, R232.reuse, R70, R228 ;  /* 0x00000046e8e4723c */ /* 0x040fec00000810e4 */
[----:B------:R-:W-:-:S15]  /*de0b0*/  HMMA.1688.F32.TF32 R220, R232, R62, R220 ;  /* 0x0000003ee8dc723c */ /* 0x000fde00000810dc */
[----:B------:R-:W-:-:S02]  /*de0c0*/  NOP ;  /* 0x0000000000007918 */ /* 0x000fc40000000000 */
[----:B------:R-:W-:Y:S04]  /*de0d0*/  STL.64 [R1+0x29d0], R228 ;  /* 0x0029d0e401007387 */ /* 0x000fe80000100a00 */
[----:B------:R1:W-:Y:S04]  /*de0e0*/  STL.64 [R1+0x29d8], R230 ;  /* 0x0029d8e601007387 */ /* 0x0003e80000100a00 */
[----:B-1----:R-:W2:Y:S04]  /*de0f0*/  LDL.LU.64 R230, [R1+0x58d8] ;  /* 0x0058d80001e67983 */ /* 0x002ea80000300a00 */
[----:B------:R-:W2:Y:S04]  /*de100*/  LDL.LU.64 R228, [R1+0x58d0] ;  /* 0x0058d00001e47983 */ /* 0x000ea80000300a00 */
[----:B------:R-:W-:Y:S04]  /*de110*/  STL.64 [R1+0x29c0], R224 ;  /* 0x0029c0e001007387 */ /* 0x000fe80000100a00 */
[----:B------:R1:W-:Y:S04]  /*de120*/  STL.64 [R1+0x29c8], R226 ;  /* 0x0029c8e201007387 */ /* 0x0003e80000100a00 */
[----:B-1----:R-:W3:Y:S04]  /*de130*/  LDL.LU.64 R226, [R1+0x58c8] ;  /* 0x0058c80001e27983 */ /* 0x002ee80000300a00 */
[----:B------:R-:W3:Y:S04]  /*de140*/  LDL.LU.64 R224, [R1+0x58c0] ;  /* 0x0058c00001e07983 */ /* 0x000ee80000300a00 */
[----:B------:R-:W-:Y:S04]  /*de150*/  STL.64 [R1+0x29b0], R220 ;  /* 0x0029b0dc01007387 */ /* 0x000fe80000100a00 */
[----:B------:R1:W-:Y:S01]  /*de160*/  STL.64 [R1+0x29b8], R222 ;  /* 0x0029b8de01007387 */ /* 0x0003e20000100a00 */
[C---:B------:R-:W-:Y:S03]  /*de170*/  HMMA.1688.F32.TF32 R248, R232.reuse, R46, R248 ;  /* 0x0000002ee8f8723c */ /* 0x040fe600000810f8 */
[----:B-1----:R-:W4:Y:S04]  /*de180*/  LDL.LU.64 R222, [R1+0x58b8] ;  /* 0x0058b80001de7983 */ /* 0x002f280000300a00 */
[----:B------:R-:W4:Y:S04]  /*de190*/  LDL.LU.64 R220, [R1+0x58b0] ;  /* 0x0058b00001dc7983 */ /* 0x000f280000300a00 */
        /* <DEDUP_REMOVED lines=10> */
[C---:B-1----:R-:W-:Y:S06]  /*de240*/  HMMA.1688.F32.TF32 R244, R232.reuse, R42, R240 ;  /* 0x0000002ae8f4723c */ /* 0x042fec00000810f0 */
[C---:B------:R-:W-:Y:S06]  /*de250*/  HMMA.1688.F32.TF32 R240, R232.reuse, R38, R4 ;  /* 0x00000026e8f0723c */ /* 0x040fec0000081004 */
[C---:B------:R-:W-:Y:S01]  /*de260*/  HMMA.1688.F32.TF32 R4, R232.reuse, R34, R208 ;  /* 0x00000022e804723c */ /* 0x040fe200000810d0 */
[----:B------:R-:W-:Y:S04]  /*de270*/  STL.64 [R1+0x2b60], R248 ;  /* 0x002b60f801007387 */ /* 0x000fe80000100a00 */
[----:B------:R-:W-:Y:S01]  /*de280*/  STL.64 [R1+0x2b68], R250 ;  /* 0x002b68fa01007387 */ /* 0x000fe20000100a00 */
        /* <DEDUP_REMOVED lines=27> */
[----:B------:R-:W-:Y:S04]  /*de440*/  LDS R232, [R0+UR7+0x4e380] ;  /* 0x04e3800700e87984 */ /* 0x000fe80008000800 */
[----:B------:R-:W4:Y:S01]  /*de450*/  LDS R234, [R0+UR7+0x4f380] ;  /* 0x04f3800700ea7984 */ /* 0x000f220008000800 */
[----:B-1----:R-:W-:Y:S03]  /*de460*/  HMMA.1688.F32.TF32 R4, R236, R130, R172 ;  /* 0x00000082ec04723c */ /* 0x002fe600000810ac */
[----:B------:R-:W-:Y:S04]  /*de470*/  STL.64 [R1+0x2d80], R176 ;  /* 0x002d80b001007387 */ /* 0x000fe80000100a00 */
[----:B------:R-:W-:-:S15]  /*de480*/  STL.64 [R1+0x2d88], R178 ;  /* 0x002d88b201007387 */ /* 0x000fde0000100a00 */
[----:B------:R-:W-:-:S01]  /*de490*/  NOP ;  /* 0x0000000000007918 */ /* 0x000fc20000000000 */
        /* <DEDUP_REMOVED lines=20> */
[C---:B-1----:R-:W-:Y:S11]  /*de5e0*/  HMMA.1688.F32.TF32 R4, R236.reuse, R94, R160 ;  /* 0x0000005eec04723c */ /* 0x042ff600000810a0 */
        /* <DEDUP_REMOVED lines=160> */
[----:B------:R-:W2:Y:S04]  /*deff0*/  LDL.LU.64 R136, [R1+0x57d0] ;  /* 0x0057d00001887983 */ /* 0x000ea80000300a00 */
[----:B------:R-:W-:Y:S04]  /*df000*/  STL.64 [R1+0x2e00], R144 ;  /* 0x002e009001007387 */ /* 0x000fe80000100a00 */
[----:B------:R1:W-:Y:S04]  /*df010*/  STL.64 [R1+0x2e08], R146 ;  /* 0x002e089201007387 */ /* 0x0003e80000100a00 */
[----:B-1----:R-:W3:Y:S04]  /*df020*/  LDL.LU.64 R146, [R1+0x57c8] ;  /* 0x0057c80001927983 */ /* 0x002ee80000300a00 */
[----:B------:R-:W3:Y:S04]  /*df030*/  LDL.LU.64 R144, [R1+0x57c0] ;  /* 0x0057c00001907983 */ /* 0x000ee80000300a00 */
[----:B------:R-:W-:Y:S04]  /*df040*/  STL.64 [R1+0x2df0], R140 ;  /* 0x002df08c01007387 */ /* 0x000fe80000100a00 */
[----:B------:R1:W-:Y:S04]  /*df050*/  STL.64 [R1+0x2df8], R142 ;  /* 0x002df88e01007387 */ /* 0x0003e80000100a00 */
[----:B-1----:R-:W3:Y:S01]  /*df060*/  LDL.LU.64 R142, [R1+0x57b8] ;  /* 0x0057b800018e7983 */ /* 0x002ee20000300a00 */
[C---:B------:R-:W-:Y:S03]  /*df070*/  HMMA.1688.F32.TF32 R148, R236.reuse, R34, R148 ;  /* 0x00000022ec94723c */ /* 0x040fe60000081094 */
[----:B------:R-:W3:Y:S03]  /*df080*/  LDL.LU.64 R140, [R1+0x57b0] ;  /* 0x0057b000018c7983 */ /* 0x000ee60000300a00 */
[C---:B------:R-:W-:Y:S06]  /*df090*/  HMMA.1688.F32.TF32 R152, R236.reuse, R30, R152 ;  /* 0x0000001eec98723c */ /* 0x040fec0000081098 */
[C---:B------:R-:W-:Y:S06]  /*df0a0*/  HMMA.1688.F32.TF32 R156, R236.reuse, R26, R156 ;  /* 0x0000001aec9c723c */ /* 0x040fec000008109c */
[C---:B------:R-:W-:Y:S06]  /*df0b0*/  HMMA.1688.F32.TF32 R164, R236.reuse, R22, R164 ;  /* 0x00000016eca4723c */ /* 0x040fec00000810a4 */
[C---:B------:R-:W-:Y:S01]  /*df0c0*/  HMMA.1688.F32.TF32 R160, R236.reuse, R18, R160 ;  /* 0x00000012eca0723c */ /* 0x040fe200000810a0 */
[----:B------:R-:W-:Y:S05]  /*df0d0*/  STL.64 [R1+0x2de0], R148 ;  /* 0x002de09401007387 */ /* 0x000fea0000100a00 */
[C---:B------:R-:W-:Y:S01]  /*df0e0*/  HMMA.1688.F32.TF32 R244, R236.reuse, R14, R244 ;  /* 0x0000000eecf4723c */ /* 0x040fe200000810f4 */
        /* <DEDUP_REMOVED lines=17> */
[----:B------:R-:W-:Y:S03]  /*df200*/  HMMA.1688.F32.TF32 R248, R236, R10, R248 ;  /* 0x0000000aecf8723c */ /* 0x000fe600000810f8 */
[----:B-1----:R-:W3:Y:S04]  /*df210*/  LDL.LU.64 R162, [R1+0x5768] ;  /* 0x0057680001a27983 */ /* 0x002ee80000300a00 */
[----:B------:R-:W3:Y:S04]  /*df220*/  LDL.LU.64 R160, [R1+0x5760] ;  /* 0x0057600001a07983 */ /* 0x000ee80000300a00 */
[----:B------:R-:W-:Y:S04]  /*df230*/  STL.64 [R1+0x2d90], R244 ;  /* 0x002d90f401007387 */ /* 0x000fe80000100a00 */
[----:B------:R4:W-:Y:S02]  /*df240*/  STL.64 [R1+0x2d98], R246 ;  /* 0x002d98f601007387 */ /* 0x0009e40000100a00 */
[----:B----4-:R-:W-:Y:S01]  /*df250*/  IMAD.MOV.U32 R246, RZ, RZ, R138 ;  /* 0x000000fffff67224 */ /* 0x010fe200078e008a */
[----:B--2---:R-:W-:Y:S01]  /*df260*/  MOV R244, R136 ;  /* 0x0000008800f47202 */ /* 0x004fe20000000f00 */
[----:B------:R-:W-:Y:S01]  /*df270*/  IMAD.MOV.U32 R245, RZ, RZ, R137 ;  /* 0x000000fffff57224 */ /* 0x000fe200078e0089 */
[----:B------:R-:W2:Y:S01]  /*df280*/  LDL.LU R136, [R1+0x575c] ;  /* 0x00575c0001887983 */ /* 0x000ea20000300800 */
[----:B------:R-:W-:-:S03]  /*df290*/  IMAD.MOV.U32 R247, RZ, RZ, R139 ;  /* 0x000000fffff77224 */ /* 0x000fc600078e008b */
[----:B------:R-:W2:Y:S04]  /*df2a0*/  LDL.LU R137, [R1+0x5758] ;  /* 0x0057580001897983 */ /* 0x000ea80000300800 */
[----:B------:R-:W2:Y:S04]  /*df2b0*/  LDL.LU R138, [R1+0x5754] ;  /* 0x00575400018a7983 */ /* 0x000ea80000300800 */
[----:B------:R-:W2:Y:S01]  /*df2c0*/  LDL.LU R139, [R1+0x5750] ;  /* 0x00575000018b7983 */ /* 0x000ea20000300800 */
[----:B---3--:R-:W-:-:S03]  /*df2d0*/  IMAD.MOV.U32 R236, RZ, RZ, R143 ;  /* 0x000000ffffec7224 */ /* 0x008fc600078e008f */
[----:B------:R-:W3:Y:S01]  /*df2e0*/  LDL.LU R143, [R1+0x574c] ;  /* 0x00574c00018f7983 */ /* 0x000ee20000300800 */
[----:B------:R-:W-:-:S03]  /*df2f0*/  IMAD.MOV.U32 R237, RZ, RZ, R145 ;  /* 0x000000ffffed7224 */ /* 0x000fc600078e0091 */
[----:B------:R-:W-:Y:S01]  /*df300*/  STL.64 [R1+0x3180], R248 ;  /* 0x003180f801007387 */ /* 0x000fe20000100a00 */
[----:B------:R-:W-:-:S03]  /*df310*/  IMAD.MOV.U32 R238, RZ, RZ, R146 ;  /* 0x000000ffffee7224 */ /* 0x000fc600078e0092 */
[----:B------:R1:W-:Y:S01]  /*df320*/  STL.64 [R1+0x3188], R250 ;  /* 0x003188fa01007387 */ /* 0x0003e20000100a00 */
[----:B------:R-:W-:-:S03]  /*df330*/  IMAD.MOV.U32 R239, RZ, RZ, R147 ;  /* 0x000000ffffef7224 */ /* 0x000fc600078e0093 */
[----:B------:R-:W4:Y:S04]  /*df340*/  LDL.LU R145, [R1+0x5748] ;  /* 0x0057480001917983 */ /* 0x000f280000300800 */
[----:B------:R-:W4:Y:S04]  /*df350*/  LDL.LU R146, [R1+0x5744] ;  /* 0x0057440001927983 */ /* 0x000f280000300800 */
[----:B------:R-:W4:Y:S01]  /*df360*/  LDL.LU R147, [R1+0x5740] ;  /* 0x0057400001937983 */ /* 0x000f220000300800 */
[C---:B-1----:R-:W-:Y:S06]  /*df370*/  HMMA.1688.F32.TF32 R248, R232.reuse, R134, R240 ;  /* 0x00000086e8f8723c */ /* 0x042fec00000810f0 */
[----:B------:R-:W-:-:S15]  /*df380*/  HMMA.1688.F32.TF32 R240, R232, R130, R4 ;  /* 0x00000082e8f0723c */ /* 0x000fde0000081004 */
[----:B------:R-:W-:-:S02]  /*df390*/  NOP ;  /* 0x0000000000007918 */ /* 0x000fc40000000000 */
[----:B------:R-:W-:Y:S04]  /*df3a0*/  STL.64 [R1+0x3010], R248 ;  /* 0x003010f801007387 */ /* 0x000fe80000100a00 */
[----:B------:R-:W-:Y:S04]  /*df3b0*/  STL.64 [R1+0x3018], R250 ;  /* 0x003018fa01007387 */ /* 0x000fe80000100a00 */
[----:B------:R-:W-:Y:S04]  /*df3c0*/  STL.64 [R1+0x2ff0], R240 ;  /* 0x002ff0f001007387 */ /* 0x000fe80000100a00 */
[----:B------:R-:W-:Y:S01]  /*df3d0*/  STL.64 [R1+0x2ff8], R242 ;  /* 0x002ff8f201007387 */ /* 0x000fe20000100a00 */
[C---:B--2---:R-:W-:Y:S06]  /*df3e0*/  HMMA.1688.F32.TF32 R136, R232.reuse, R126, R136 ;  /* 0x0000007ee888723c */ /* 0x044fec0000081088 */
[----:B---3--:R-:W-:-:S15]  /*df3f0*/  HMMA.1688.F32.TF32 R4, R232, R122, R140 ;  /* 0x0000007ae804723c */ /* 0x008fde000008108c */
[----:B------:R-:W-:-:S02]  /*df400*/  NOP ;  /* 0x0000000000007918 */ /* 0x000fc40000000000 */
[----:B------:R-:W-:Y:S04]  /*df410*/  STL.64 [R1+0x2fd0], R136 ;  /* 0x002fd08801007387 */ /* 0x000fe80000100a00 */
[----:B------:R-:W-:Y:S01]  /*df420*/  STL.64 [R1+0x2fd8], R138 ;  /* 0x002fd88a01007387 */ /* 0x000fe20000100a00 */
[----:B------:R-:W-:-:S03]  /*df430*/  MOV R140, R148 ;  /* 0x00000094008c7202 */ /* 0x000fc60000000f00 */
[----:B------:R-:W2:Y:S01]  /*df440*/  LDL.LU R148, [R1+0x573c] ;  /* 0x00573c0001947983 */ /* 0x000ea20000300800 */
[----:B------:R-:W-:Y:S02]  /*df450*/  IMAD.MOV.U32 R141, RZ, RZ, R149 ;  /* 0x000000ffff8d7224 */ /* 0x000fe400078e0095 */
[----:B------:R-:W-:Y:S02]  /*df460*/  IMAD.MOV.U32 R142, RZ, RZ, R150 ;  /* 0x000000ffff8e7224 */ /* 0x000fe400078e0096 */
[----:B------:R-:W-:Y:S01]  /*df470*/  IMAD.MOV.U32 R143, RZ, RZ, R151 ;  /* 0x000000ffff8f7224 */ /* 0x000fe200078e0097 */
[----:B------:R-:W-:Y:S04]  /*df480*/  STL.64 [R1+0x2fb0], R4 ;  /* 0x002fb00401007387 */ /* 0x000fe80000100a00 */
[----:B------:R4:W-:Y:S04]  /*df490*/  STL.64 [R1+0x2fb8], R6 ;  /* 0x002fb80601007387 */ /* 0x0009e80000100a00 */
[----:B------:R-:W2:Y:S04]  /*df4a0*/  LDL.LU R149, [R1+0x5738] ;  /* 0x0057380001957983 */ /* 0x000ea80000300800 */
[----:B------:R-:W2:Y:S04]  /*df4b0*/  LDL.LU R150, [R1+0x5734] ;  /* 0x0057340001967983 */ /* 0x000ea80000300800 */
[----:B------:R-:W2:Y:S01]  /*df4c0*/  LDL.LU R151, [R1+0x5730] ;  /* 0x0057300001977983 */ /* 0x000ea20000300800 */
[----:B----4-:R-:W-:Y:S07]  /*df4d0*/  HMMA.1688.F32.TF32 R4, R232, R118, R144 ;  /* 0x00000076e804723c */ /* 0x010fee0000081090 */
[----:B------:R-:W-:-:S02]  /*df4e0*/  IMAD.MOV.U32 R144, RZ, RZ, R152 ;  /* 0x000000ffff907224 */ /* 0x000fc400078e0098 */
[----:B------:R-:W3:Y:S01]  /*df4f0*/  LDL.LU R152, [R1+0x572c] ;  /* 0x00572c0001987983 */ /* 0x000ee20000300800 */
[----:B------:R-:W-:Y:S02]  /*df500*/  IMAD.MOV.U32 R145, RZ, RZ, R153 ;  /* 0x000000ffff917224 */ /* 0x000fe400078e0099 */
[----:B------:R-:W-:Y:S02]  /*df510*/  IMAD.MOV.U32 R146, RZ, RZ, R154 ;  /* 0x000000ffff927224 */ /* 0x000fe400078e009a */
[----:B------:R-:W-:-:S09]  /*df520*/  IMAD.MOV.U32 R147, RZ, RZ, R155 ;  /* 0x000000ffff937224 */ /* 0x000fd200078e009b */
[----:B------:R-:W-:Y:S04]  /*df530*/  STL.64 [R1+0x2f90], R4 ;  /* 0x002f900401007387 */ /* 0x000fe80000100a00 */
[----:B------:R2:W-:Y:S04]  /*df540*/  STL.64 [R1+0x2f98], R6 ;  /* 0x002f980601007387 */ /* 0x0005e80000100a00 */
[----:B------:R-:W3:Y:S04]  /*df550*/  LDL.LU R153, [R1+0x5728] ;  /* 0x0057280001997983 */ /* 0x000ee80000300800 */
[----:B------:R-:W3:Y:S04]  /*df560*/  LDL.LU R154, [R1+0x5724] ;  /* 0x00572400019a7983 */ /* 0x000ee80000300800 */
[----:B------:R-:W3:Y:S01]  /*df570*/  LDL.LU R155, [R1+0x5720] ;  /* 0x00572000019b7983 */ /* 0x000ee20000300800 */
[----:B--2---:R-:W-:Y:S07]  /*df580*/  HMMA.1688.F32.TF32 R4, R232, R114, R148 ;  /* 0x00000072e804723c */ /* 0x004fee0000081094 */
[----:B------:R-:W-:-:S02]  /*df590*/  MOV R148, R156 ;  /* 0x0000009c00947202 */ /* 0x000fc40000000f00 */
[----:B------:R-:W2:Y:S01]  /*df5a0*/  LDL.LU R156, [R1+0x571c] ;  /* 0x00571c00019c7983 */ /* 0x000ea20000300800 */
[----:B------:R-:W-:Y:S02]  /*df5b0*/  IMAD.MOV.U32 R149, RZ, RZ, R157 ;  /* 0x000000ffff957224 */ /* 0x000fe400078e009d */
[----:B------:R-:W-:Y:S02]  /*df5c0*/  IMAD.MOV.U32 R150, RZ, RZ, R158 ;  /* 0x000000ffff967224 */ /* 0x000fe400078e009e */
[----:B------:R-:W-:-:S09]  /*df5d0*/  IMAD.MOV.U32 R151, RZ, RZ, R159 ;  /* 0x000000ffff977224 */ /* 0x000fd200078e009f */
[----:B------:R-:W-:Y:S04]  /*df5e0*/  STL.64 [R1+0x2f80], R4 ;  /* 0x002f800401007387 */ /* 0x000fe80000100a00 */
[----:B------:R3:W-:Y:S04]  /*df5f0*/  STL.64 [R1+0x2f88], R6 ;  /* 0x002f880601007387 */ /* 0x0007e80000100a00 */
[----:B------:R-:W2:Y:S04]  /*df600*/  LDL.LU R157, [R1+0x5718] ;  /* 0x00571800019d7983 */ /* 0x000ea80000300800 */
[----:B------:R-:W2:Y:S04]  /*df610*/  LDL.LU R158, [R1+0x5714] ;  /* 0x00571400019e7983 */ /* 0x000ea80000300800 */
[----:B------:R-:W2:Y:S01]  /*df620*/  LDL.LU R159, [R1+0x5710] ;  /* 0x00571000019f7983 */ /* 0x000ea20000300800 */
[----:B---3--:R-:W-:Y:S07]  /*df630*/  HMMA.1688.F32.TF32 R4, R232, R110, R152 ;  /* 0x0000006ee804723c */ /* 0x008fee0000081098 */
[----:B------:R-:W-:-:S02]  /*df640*/  IMAD.MOV.U32 R152, RZ, RZ, R166 ;  /* 0x000000ffff987224 */ /* 0x000fc400078e00a6 */
[----:B------:R-:W3:Y:S01]  /*df650*/  LDL.LU R166, [R1+0x570c] ;  /* 0x00570c0001a67983 */ /* 0x000ee20000300800 */
[----:B------:R-:W-:-:S13]  /*df660*/  IMAD.MOV.U32 R153, RZ, RZ, R167 ;  /* 0x000000ffff997224 */ /* 0x000fda00078e00a7 */
[----:B------:R-:W-:Y:S04]  /*df670*/  STL.64 [R1+0x2f70], R4 ;  /* 0x002f700401007387 */ /* 0x000fe80000100a00 */
[----:B------:R-:W-:Y:S04]  /*df680*/  STL.64 [R1+0x2f78], R6 ;  /* 0x002f780601007387 */ /* 0x000fe80000100a00 */
[----:B------:R-:W3:Y:S04]  /*df690*/  LDL.LU R167, [R1+0x5708] ;  /* 0x0057080001a77983 */ /* 0x000ee80000300800 */
[----:B------:R-:W4:Y:S04]  /*df6a0*/  LDL.LU R154, [R1+0x1d8] ;  /* 0x0001d800019a7983 */ /* 0x000f280000300800 */
[----:B------:R-:W4:Y:S01]  /*df6b0*/  LDL.LU R155, [R1+0x1dc] ;  /* 0x0001dc00019b7983 */ /* 0x000f220000300800 */
[C---:B--2---:R-:W-:Y:S06]  /*df6c0*/  HMMA.1688.F32.TF32 R136, R232.reuse, R106, R156 ;  /* 0x0000006ae888723c */ /* 0x044fec000008109c */
[----:B------:R-:W-:-:S15]  /*df6d0*/  HMMA.1688.F32.TF32 R156, R232, R102, R160 ;  /* 0x00000066e89c723c */ /* 0x000fde00000810a0 */
[----:B------:R-:W-:-:S02]  /*df6e0*/  NOP ;  /* 0x0000000000007918 */ /* 0x000fc40000000000 */
[----:B------:R-:W-:Y:S04]  /*df6f0*/  STL.64 [R1+0x2f60], R136 ;  /* 0x002f608801007387 */ /* 0x000fe80000100a00 */
[----:B------:R3:W-:Y:S02]  /*df700*/  STL.64 [R1+0x2f68], R138 ;  /* 0x002f688a01007387 */ /* 0x0007e40000100a00 */
[----:B---3--:R-:W-:Y:S02]  /*df710*/  HMMA.1688.F32.TF32 R136, R232, R98, R164 ;  /* 0x00000062e888723c */ /* 0x008fe400000810a4 */
[----:B------:R-:W-:Y:S04]  /*df720*/  STL.64 [R1+0x2f50], R156 ;  /* 0x002f509c01007387 */ /* 0x000fe80000100a00 */
[----:B------:R4:W-:Y:S04]  /*df730*/  STL.64 [R1+0x2f58], R158 ;  /* 0x002f589e01007387 */ /* 0x0009e80000100a00 */
[----:B------:R-:W2:-:S13]  /*df740*/  LDL.LU R240, [R1+0x3420] ;  /* 0x0034200001f07983 */ /* 0x000e9a0000300800 */
        /* <DEDUP_REMOVED lines=8> */
[----:B------:R-:W3:Y:S01]  /*df7d0*/  LDL.LU R251, [R1+0x343c] ;  /* 0x00343c0001fb7983 */ /* 0x000ee20000300800 */
[C---:B----4-:R-:W-:Y:S06]  /*df7e0*/  HMMA.1688.F32.TF32 R156, R232.reuse, R94, R152 ;  /* 0x0000005ee89c723c */ /* 0x050fec0000081098 */
[C---:B------:R-:W-:Y:S06]  /*df7f0*/  HMMA.1688.F32.TF32 R152, R232.reuse, R90, R148 ;  /* 0x0000005ae898723c */ /* 0x040fec0000081094 */
[C---:B------:R-:W-:Y:S06]  /*df800*/  HMMA.1688.F32.TF32 R148, R232.reuse, R86, R144 ;  /* 0x00000056e894723c */ /* 0x040fec0000081090 */
[C---:B------:R-:W-:Y:S05]  /*df810*/  HMMA.1688.F32.TF32 R144, R232.reuse, R82, R140 ;  /* 0x00000052e890723c */ /* 0x040fea000008108c */
        /* <DEDUP_REMOVED lines=14> */
[C---:B----4-:R-:W-:Y:S03]  /*df900*/  HMMA.1688.F32.TF32 R140, R232.reuse, R66, R172 ;  /* 0x00000042e88c723c */ /* 0x050fe600000810ac */
        /* <DEDUP_REMOVED lines=8> */
[C---:B----4-:R-:W-:Y:S01]  /*df990*/  HMMA.1688.F32.TF32 R140, R232.reuse, R54, R184 ;  /* 0x00000036e88c723c */ /* 0x050fe200000810b8 */
        /* <DEDUP_REMOVED lines=15> */
[----:B-1----:R-:W-:Y:S01]  /*dfa90*/  HMMA.1688.F32.TF32 R144, R232, R34, R204 ;  /* 0x00000022e890723c */ /* 0x002fe200000810cc */
[----:B------:R-:W-:-:S02]  /*dfaa0*/  LOP3.LUT R6, R0, 0x40, RZ, 0x3c, !PT ;  /* 0x0000004000067812 */ /* 0x000fc400078e3cff */
[----:B------:R-:W-:Y:S03]  /*dfab0*/  STL.64 [R1+0x31e0], R148 ;  /* 0x0031e09401007387 */ /* 0x000fe60000100a00 */
[----:B----4-:R-:W-:Y:S01]  /*dfac0*/  HMMA.1688.F32.TF32 R140, R232, R30, R208 ;  /* 0x0000001ee88c723c */ /* 0x010fe200000810d0 */
[----:B------:R1:W-:Y:S01]  /*dfad0*/  STL.64 [R1+0x31e8], R150 ;  /* 0x0031e89601007387 */ /* 0x0003e20000100a00 */
[----:B------:R-:W-:-:S03]  /*dfae0*/  LOP3.LUT R7, R0, 0x60, RZ, 0x3c, !PT ;  /* 0x0000006000077812 */ /* 0x000fc600078e3cff */
[----:B------:R-:W-:Y:S04]  /*dfaf0*/  LDS R136, [R6+UR7+0x4e000] ;  /* 0x04e0000706887984 */ /* 0x000fe80008000800 */
[----:B------:R-:W-:Y:S01]  /*dfb00*/  LDS R138, [R6+UR7+0x4f000] ;  /* 0x04f00007068a7984 */ /* 0x000fe20008000800 */
[C---:B-1----:R-:W-:Y:S03]  /*dfb10*/  HMMA.1688.F32.TF32 R148, R232.reuse, R26, R212 ;  /* 0x0000001ae894723c */ /* 0x042fe600000810d4 */
[----:B------:R-:W-:Y:S04]  /*dfb20*/  LDS R137, [R7+UR7+0x4e000] ;  /* 0x04e0000707897984 */ /* 0x000fe80008000800 */
[----:B------:R-:W2:Y:S04]  /*dfb30*/  LDS R139, [R7+UR7+0x4f000] ;  /* 0x04f00007078b7984 */ /* 0x000ea80008000800 */
        /* <DEDUP_REMOVED lines=12> */
[----:B------:R-:W-:Y:S01]  /*dfc00*/  STL.64 [R1+0x3198], R142 ;  /* 0x0031988e01007387 */ /* 0x000fe20000100a00 */
[----:B-1----:R-:W-:Y:S03]  /*dfc10*/  HMMA.1688.F32.TF32 R144, R232, R10, R228 ;  /* 0x0000000ae890723c */ /* 0x002fe600000810e4 */
[----:B------:R-:W-:Y:S04]  /*dfc20*/  STL.64 [R1+0x3230], R148 ;  /* 0x0032309401007387 */ /* 0x000fe80000100a00 */
[----:B------:R2:W-:Y:S04]  /*dfc30*/  STL.64 [R1+0x3238], R150 ;  /* 0x0032389601007387 */ /* 0x0005e80000100a00 */
[----:B------:R-:W-:Y:S04]  /*dfc40*/  LDS R140, [R6+UR7+0x4e080] ;  /* 0x04e08007068c7984 */ /* 0x000fe80008000800 */
[----:B------:R-:W-:Y:S01]  /*dfc50*/  LDS R142, [R6+UR7+0x4f080] ;  /* 0x04f08007068e7984 */ /* 0x000fe20008000800 */
[C---:B--2---:R-:W-:Y:S03]  /*dfc60*/  HMMA.1688.F32.TF32 R148, R136.reuse, R130, R240 ;  /* 0x000000828894723c */ /* 0x044fe600000810f0 */
[----:B------:R-:W-:Y:S04]  /*dfc70*/  LDS R141, [R7+UR7+0x4e080] ;  /* 0x04e08007078d7984 */ /* 0x000fe80008000800 */
[----:B------:R-:W1:Y:S01]  /*dfc80*/  LDS R143, [R7+UR7+0x4f080] ;  /* 0x04f08007078f7984 */ /* 0x000e620008000800 */
[----:B---3--:R-:W-:Y:S03]  /*dfc90*/  HMMA.1688.F32.TF32 R152, R136, R134, R248 ;  /* 0x000000868898723c */ /* 0x008fe600000810f8 */
[----:B------:R2:W-:Y:S04]  /*dfca0*/  STL.64 [R1+0x3440], R144 ;  /* 0x0034409001007387 */ /* 0x0005e80000100a00 */
[----:B------:R3:W-:Y:S04]  /*dfcb0*/  STL.64 [R1+0x3448], R146 ;  /* 0x0034489201007387 */ /* 0x0007e80000100a00 */
[----:B--2---:R-:W2:-:S12]  /*dfcc0*/  LDL.LU R144, [R1+0x32a0] ;  /* 0x0032a00001907983 */ /* 0x004e980000300800 */
        /* <DEDUP_REMOVED lines=108> */
[----:B------:R-:W-:-:S15]  /*e0390*/  HMMA.1688.F32.TF32 R216, R136, R118, R216 ;  /* 0x0000007688d8723c */ /* 0x000fde00000810d8 */
[----:B------:R-:W-:-:S02]  /*e03a0*/  NOP ;  /* 0x0000000000007918 */ /* 0x000fc40000000000 */
        /* <DEDUP_REMOVED lines=9> */
[----:B------:R1:W-:Y:S04]  /*e0440*/  STL.64 [R1+0x18], R214 ;  /* 0x000018d601007387 */ /* 0x0003e80000100a00 */
[----:B------:R-:W-:Y:S04]  /*e0450*/  STL.64 [R1+0x54b0], R248 ;  /* 0x0054b0f801007387 */ /* 0x000fe80000100a00 */
[----:B------:R-:W-:Y:S04]  /*e0460*/  STL.64 [R1], R208 ;  /* 0x000000d001007387 */ /* 0x000fe80000100a00 */
[----:B------:R2:W-:Y:S01]  /*e0470*/  STL.64 [R1+0x8], R210 ;  /* 0x000008d201007387 */ /* 0x0005e20000100a00 */
[C---:B-1----:R-:W-:Y:S06]  /*e0480*/  HMMA.1688.F32.TF32 R212, R136.reuse, R94, R204 ;  /* 0x0000005e88d4723c */ /* 0x042fec00000810cc */
[C---:B------:R-:W-:Y:S06]  /*e0490*/  HMMA.1688.F32.TF32 R204, R136.reuse, R86, R196 ;  /* 0x0000005688cc723c */ /* 0x040fec00000810c4 */
[C---:B--2---:R-:W-:Y:S06]  /*e04a0*/  HMMA.1688.F32.TF32 R208, R136.reuse, R90, R200 ;  /* 0x0000005a88d0723c */ /* 0x044fec00000810c8 */
        /* <DEDUP_REMOVED lines=155> */
[----:B------:R-:W-:Y:S06]  /*e0e60*/  HMMA.1688.F32.TF32 R220, R136, R18, R220 ;  /* 0x0000001288dc723c */ /* 0x000fec00000810dc */
[C---:B------:R-:W-:Y:S11]  /*e0e70*/  HMMA.1688.F32.TF32 R136, R140.reuse, R130, R204 ;  /* 0x000000828c88723c */ /* 0x040ff600000810cc */
        /* <DEDUP_REMOVED lines=23> */
[----:B------:R1:W-:Y:S01]  /*e0ff0*/  STL.64 [R1+0xd8], R138 ;  /* 0x0000d88a01007387 */ /* 0x0003e20000100a00 */
[C---:B------:R-:W-:Y:S06]  /*e1000*/  HMMA.1688.F32.TF32 R168, R140.reuse, R94, R168 ;  /* 0x0000005e8ca8723c */ /* 0x040fec00000810a8 */
[C---:B-1----:R-:W-:Y:S06]  /*e1010*/  HMMA.1688.F32.TF32 R136, R140.reuse, R106, R180 ;  /* 0x0000006a8c88723c */ /* 0x042fec00000810b4 */
        /* <DEDUP_REMOVED lines=24> */
[C---:B----4-:R-:W-:Y:S03]  /*e11a0*/  HMMA.1688.F32.TF32 R76, R140.reuse, R74, R148 ;  /* 0x0000004a8c4c723c */ /* 0x050fe60000081094 */
[----:B------:R-:W-:Y:S04]  /*e11b0*/  STL.64 [R1+0x430], R152 ;  /* 0x0004309801007387 */ /* 0x000fe80000100a00 */
[----:B------:R-:W-:Y:S04]  /*e11c0*/  STL.64 [R1+0x438], R154 ;  /* 0x0004389a01007387 */ /* 0x000fe80000100a00 */
[----:B------:R-:W-:Y:S04]  /*e11d0*/  STL.64 [R1+0x56f0], R74 ;  /* 0x0056f04a01007387 */ /* 0x000fe80000100a00 */
[----:B------:R1:W-:Y:S04]  /*e11e0*/  STL.64 [R1+0x56e8], R72 ;  /* 0x0056e84801007387 */ /* 0x0003e80000100a00 */
[----:B------:R-:W-:Y:S04]  /*e11f0*/  LDS R137, [R7+UR7+0x4e100] ;  /* 0x04e1000707897984 */ /* 0x000fe80008000800 */
[----:B------:R-:W2:Y:S04]  /*e1200*/  LDS R139, [R7+UR7+0x4f100] ;  /* 0x04f10007078b7984 */ /* 0x000ea80008000800 */
[----:B------:R-:W-:Y:S01]  /*e1210*/  STL.64 [R1+0x420], R76 ;  /* 0x0004204c01007387 */ /* 0x000fe20000100a00 */
[C---:B-1----:R-:W-:Y:S03]  /*e1220*/  HMMA.1688.F32.TF32 R72, R140.reuse, R66, R236 ;  /* 0x000000428c48723c */ /* 0x042fe600000810ec */
[----:B------:R1:W-:Y:S03]  /*e1230*/  STL.64 [R1+0x428], R78 ;  /* 0x0004284e01007387 */ /* 0x0003e60000100a00 */
[----:B-1----:R-:W-:Y:S01]  /*e1240*/  HMMA.1688.F32.TF32 R76, R140, R70, R144 ;  /* 0x000000468c4c723c */ /* 0x002fe20000081090 */
[----:B------:R-:W3:-:S15]  /*e1250*/  LDL.LU R144, [R1+0x28d0] ;  /* 0x0028d00001907983 */ /* 0x000ede0000300800 */
[----:B------:R-:W-:-:S07]  /*e1260*/  NOP ;  /* 0x0000000000007918 */ /* 0x000fce0000000000 */
        /* <DEDUP_REMOVED lines=114> */
[C---:B-1----:R-:W-:Y:S06]  /*e1990*/  HMMA.1688.F32.TF32 R72, R140.reuse, R58, R244 ;  /* 0x0000003a8c48723c */ /* 0x042fec00000810f4 */
        /* <DEDUP_REMOVED lines=36> */
[----:B------:R-:W-:Y:S04]  /*e1be0*/  LDS R168, [R6+UR7+0x4e180] ;  /* 0x04e1800706a87984 */ /* 0x000fe80008000800 */
[----:B------:R-:W-:Y:S04]  /*e1bf0*/  LDS R170, [R6+UR7+0x4f180] ;  /* 0x04f1800706aa7984 */ /* 0x000fe80008000800 */
[----:B------:R-:W-:Y:S04]  /*e1c00*/  STL.64 [R1+0x330], R76 ;  /* 0x0003304c01007387 */ /* 0x000fe80000100a00 */
[----:B------:R-:W-:Y:S04]  /*e1c10*/  STL.64 [R1+0x338], R78 ;  /* 0x0003384e01007387 */ /* 0x000fe80000100a00 */
[----:B------:R-:W-:Y:S04]  /*e1c20*/  STL.64 [R1+0x140], R72 ;  /* 0x0001404801007387 */ /* 0x000fe80000100a00 */
[----:B------:R1:W-:Y:S04]  /*e1c30*/  STL.64 [R1+0x148], R74 ;  /* 0x0001484a01007387 */ /* 0x0003e80000100a00 */
        /* <DEDUP_REMOVED lines=180> */
[----:B------:R-:W-:Y:S06]  /*e2780*/  HMMA.1688.F32.TF32 R156, R168, R114, R156 ;  /* 0x00000072a89c723c */ /* 0x000fec000008109c */
[----:B--2---:R-:W-:-:S15]  /*e2790*/  HMMA.1688.F32.TF32 R140, R136, R74, R140 ;  /* 0x0000004a888c723c */ /* 0x004fde000008108c */
        /* <DEDUP_REMOVED lines=34> */
[----:B------:R-:W-:Y:S01]  /*e29c0*/  STL.64 [R1+0x528], R198 ;  /* 0x000528c601007387 */ /* 0x000fe20000100a00 */
[C---:B------:R-:W-:Y:S08]  /*e29d0*/  HMMA.1688.F32.TF32 R136, R168.reuse, R130, R176 ;  /* 0x00000082a888723c */ /* 0x040ff000000810b0 */
        /* <DEDUP_REMOVED lines=21> */
[C---:B--2---:R-:W-:Y:S06]  /*e2b30*/  HMMA.1688.F32.TF32 R136, R168.reuse, R106, R148 ;  /* 0x0000006aa888723c */ /* 0x044fec0000081094 */
[C---:B------:R-:W-:Y:S01]  /*e2b40*/  HMMA.1688.F32.TF32 R224, R168.reuse, R98, R236 ;  /* 0x00000062a8e0723c */ /* 0x040fe200000810ec */
[----:B------:R1:W-:Y:S04]  /*e2b50*/  STL.64 [R1+0x4a0], R156 ;  /* 0x0004a09c01007387 */ /* 0x0003e80000100a00 */
[----:B------:R2:W-:Y:S06]  /*e2b60*/  STL.64 [R1+0x4a8], R158 ;  /* 0x0004a89e01007387 */ /* 0x0005ec0000100a00 */
        /* <DEDUP_REMOVED lines=50> */
[----:B------:R1:W-:Y:S04]  /*e2e90*/  LDS R238, [R6+UR7+0x4f200] ;  /* 0x04f2000706ee7984 */ /* 0x0003e80008000800 */
[----:B------:R-:W2:Y:S04]  /*e2ea0*/  LDL.LU R5, [R1+0x24e4] ;  /* 0x0024e40001057983 */ /* 0x000ea80000300800 */
[----:B------:R-:W-:Y:S04]  /*e2eb0*/  LDS R237, [R7+UR7+0x4e200] ;  /* 0x04e2000707ed7984 */ /* 0x000fe80008000800 */
[----:B------:R1:W2:Y:S04]  /*e2ec0*/  LDS R239, [R7+UR7+0x4f200] ;  /* 0x04f2000707ef7984 */ /* 0x0002a80008000800 */
[----:B-1----:R-:W2:Y:S04]  /*e2ed0*/  LDL.LU R6, [R1+0x24e8] ;  /* 0x0024e80001067983 */ /* 0x002ea80000300800 */
[----:B------:R-:W2:Y:S01]  /*e2ee0*/  LDL.LU R7, [R1+0x24ec] ;  /* 0x0024ec0001077983 */ /* 0x000ea20000300800 */
[C---:B----4-:R-:W-:Y:S06]  /*e2ef0*/  HMMA.1688.F32.TF32 R192, R168.reuse, R66, R152 ;  /* 0x00000042a8c0723c */ /* 0x050fec0000081098 */
[C---:B---3--:R-:W-:Y:S06]  /*e2f00*/  HMMA.1688.F32.TF32 R208, R168.reuse, R82, R172 ;  /* 0x00000052a8d0723c */ /* 0x048fec00000810ac */
[C---:B------:R-:W-:Y:S06]  /*e2f10*/  HMMA.1688.F32.TF32 R220, R168.reuse, R94, R184 ;  /* 0x0000005ea8dc723c */ /* 0x040fec00000810b8 */
[C---:B------:R-:W-:Y:S06]  /*e2f20*/  HMMA.1688.F32.TF32 R216, R168.reuse, R90, R180 ;  /* 0x0000005aa8d8723c */ /* 0x040fec00000810b4 */
[C---:B------:R-:W-:Y:S11]  /*e2f30*/  HMMA.1688.F32.TF32 R212, R168.reuse, R86, R176 ;  /* 0x00000056a8d4723c */ /* 0x040ff600000810b0 */
[----:B------:R1:W-:Y:S01]  /*e2f40*/  STL.64 [R1+0x5500], R220 ;  /* 0x005500dc01007387 */ /* 0x0003e20000100a00 */
[C---:B------:R-:W-:Y:S03]  /*e2f50*/  HMMA.1688.F32.TF32 R204, R168.reuse, R78, R164 ;  /* 0x0000004ea8cc723c */ /* 0x040fe600000810a4 */
[----:B------:R3:W-:Y:S03]  /*e2f60*/  STL.64 [R1+0x54f8], R222 ;  /* 0x0054f8de01007387 */ /* 0x0007e60000100a00 */
[C---:B------:R-:W-:Y:S01]  /*e2f70*/  HMMA.1688.F32.TF32 R200, R168.reuse, R74, R160 ;  /* 0x0000004aa8c8723c */ /* 0x040fe200000810a0 */
[----:B------:R-:W-:Y:S05]  /*e2f80*/  STL.64 [R1+0x5528], R218 ;  /* 0x005528da01007387 */ /* 0x000fea0000100a00 */
[C---:B--2---:R-:W-:Y:S01]  /*e2f90*/  HMMA.1688.F32.TF32 R196, R168.reuse, R70, R156 ;  /* 0x00000046a8c4723c */ /* 0x044fe2000008109c */
[----:B------:R2:W-:Y:S04]  /*e2fa0*/  STL.64 [R1+0x5520], R216 ;  /* 0x005520d801007387 */ /* 0x0005e80000100a00 */
[----:B------:R-:W-:Y:S01]  /*e2fb0*/  STL.64 [R1+0x5538], R214 ;  /* 0x005538d601007387 */ /* 0x000fe20000100a00 */
[C---:B------:R-:W-:Y:S03]  /*e2fc0*/  HMMA.1688.F32.TF32 R188, R168.reuse, R62, R148 ;  /* 0x0000003ea8bc723c */ /* 0x040fe60000081094 */
[----:B------:R-:W-:Y:S04]  /*e2fd0*/  STL.64 [R1+0x5530], R212 ;  /* 0x005530d401007387 */ /* 0x000fe80000100a00 */
[----:B------:R-:W-:Y:S01]  /*e2fe0*/  STL.64 [R1+0x5548], R210 ;  /* 0x005548d201007387 */ /* 0x000fe20000100a00 */
[C---:B------:R-:W-:Y:S03]  /*e2ff0*/  HMMA.1688.F32.TF32 R184, R168.reuse, R58, R144 ;  /* 0x0000003aa8b8723c */ /* 0x040fe60000081090 */
        /* <DEDUP_REMOVED lines=8> */
[----:B------:R-:W-:Y:S04]  /*e3080*/  STL.64 [R1+0x55c8], R192 ;  /* 0x0055c8c001007387 */ /* 0x000fe80000100a00 */
        /* <DEDUP_REMOVED lines=44> */
[C---:B------:R-:W-:Y:S03]  /*e3350*/  HMMA.1688.F32.TF32 R180, R168.reuse, R54, R4 ;  /* 0x00000036a8b4723c */ /* 0x040fe60000081004 */
[----:B------:R-:W4:Y:S04]  /*e3360*/  LDL.LU R4, [R1+0x2390] ;  /* 0x0023900001047983 */ /* 0x000f280000300800 */
[----:B------:R-:W4:Y:S04]  /*e3370*/  LDL.LU R5, [R1+0x2394] ;  /* 0x0023940001057983 */ /* 0x000f280000300800 */
[----:B------:R-:W4:Y:S04]  /*e3380*/  LDL.LU R6, [R1+0x2398] ;  /* 0x0023980001067983 */ /* 0x000f280000300800 */
[----:B------:R-:W4:Y:S08]  /*e3390*/  LDL.LU R7, [R1+0x239c] ;  /* 0x00239c0001077983 */ /* 0x000f300000300800 */
[----:B------:R-:W-:Y:S04]  /*e33a0*/  STL.64 [R1+0x5600], R182 ;  /* 0x005600b601007387 */ /* 0x000fe80000100a00 */
[----:B------:R1:W-:Y:S01]  /*e33b0*/  STL.64 [R1+0x55f8], R180 ;  /* 0x0055f8b401007387 */ /* 0x0003e20000100a00 */
[C---:B---3--:R-:W-:Y:S06]  /*e33c0*/  HMMA.1688.F32.TF32 R164, R168.reuse, R14, R164 ;  /* 0x0000000ea8a4723c */ /* 0x048fec00000810a4 */
[C---:B--2---:R-:W-:Y:S06]  /*e33d0*/  HMMA.1688.F32.TF32 R148, R168.reuse, R30, R148 ;  /* 0x0000001ea894723c */ /* 0x044fec0000081094 */
[C---:B----4-:R-:W-:Y:S06]  /*e33e0*/  HMMA.1688.F32.TF32 R172, R168.reuse, R46, R172 ;  /* 0x0000002ea8ac723c */ /* 0x050fec00000810ac */
[C---:B------:R-:W-:Y:S06]  /*e33f0*/  HMMA.1688.F32.TF32 R176, R168.reuse, R50, R176 ;  /* 0x00000032a8b0723c */ /* 0x040fec00000810b0 */
[C---:B------:R-:W-:Y:S06]  /*e3400*/  HMMA.1688.F32.TF32 R136, R168.reuse, R42, R248 ;  /* 0x0000002aa888723c */ /* 0x040fec00000810f8 */
[C---:B------:R-:W-:Y:S11]  /*e3410*/  HMMA.1688.F32.TF32 R140, R168.reuse, R38, R232 ;  /* 0x00000026a88c723c */ /* 0x040ff600000810e8 */
[----:B------:R-:W-:Y:S01]  /*e3420*/  STL.64 [R1+0x5610], R178 ;  /* 0x005610b201007387 */ /* 0x000fe20000100a00 */
[C---:B------:R-:W-:Y:S03]  /*e3430*/  HMMA.1688.F32.TF32 R144, R168.reuse, R34, R144 ;  /* 0x00000022a890723c */ /* 0x040fe60000081090 */
[----:B------:R-:W-:Y:S03]  /*e3440*/  STL.64 [R1+0x5608], R176 ;  /* 0x005608b001007387 */ /* 0x000fe60000100a00 */
        /* <DEDUP_REMOVED lines=109> */
[----:B------:R-:W-:Y:S03]  /*e3b20*/  HMMA.1688.F32.TF32 R168, R168, R10, R4 ;  /* 0x0000000aa8a8723c */ /* 0x000fe60000081004 */
[----:B------:R-:W3:Y:S04]  /*e3b30*/  LDL.LU R4, [R1+0x1eb0] ;  /* 0x001eb00001047983 */ /* 0x000ee80000300800 */
[----:B------:R-:W3:Y:S04]  /*e3b40*/  LDL.LU R5, [R1+0x1eb4] ;  /* 0x001eb40001057983 */ /* 0x000ee80000300800 */
[----:B------:R-:W3:Y:S04]  /*e3b50*/  LDL.LU R6, [R1+0x1eb8] ;  /* 0x001eb80001067983 */ /* 0x000ee80000300800 */
[----:B------:R-:W3:Y:S08]  /*e3b60*/  LDL.LU R7, [R1+0x1ebc] ;  /* 0x001ebc0001077983 */ /* 0x000ef00000300800 */
[----:B------:R-:W-:Y:S04]  /*e3b70*/  STL.64 [R1+0x56b0], R170 ;  /* 0x0056b0aa01007387 */ /* 0x000fe80000100a00 */
[----:B------:R-:W-:Y:S01]  /*e3b80*/  STL.64 [R1+0x56a8], R168 ;  /* 0x0056a8a801007387 */ /* 0x000fe20000100a00 */
[C---:B--2---:R-:W-:Y:S06]  /*e3b90*/  HMMA.1688.F32.TF32 R156, R236.reuse, R130, R148 ;  /* 0x00000082ec9c723c */ /* 0x044fec0000081094 */
[C---:B----4-:R-:W-:Y:S06]  /*e3ba0*/  HMMA.1688.F32.TF32 R148, R236.reuse, R122, R140 ;  /* 0x0000007aec94723c */ /* 0x050fec000008108c */
[C---:B---3--:R-:W-:Y:S06]  /*e3bb0*/  HMMA.1688.F32.TF32 R160, R236.reuse, R134, R152 ;  /* 0x00000086eca0723c */ /* 0x048fec0000081098 */
        /* <DEDUP_REMOVED lines=56> */
[C---:B------:R-:W-:Y:S06]  /*e3f40*/  HMMA.1688.F32.TF32 R4, R236.reuse, R46, R4 ;  /* 0x0000002eec04723c */ /* 0x040fec0000081004 */
[C---:B-1----:R-:W-:Y:S03]  /*e3f50*/  HMMA.1688.F32.TF32 R136, R236.reuse, R50, R248 ;  /* 0x00000032ec88723c */ /* 0x042fe600000810f8 */
        /* <DEDUP_REMOVED lines=99> */
[----:B------:R-:W2:Y:S01]  /*e4590*/  LDL.LU R7, [R1+0xcfc] ;  /* 0x000cfc0001077983 */ /* 0x000ea20000300800 */
[C---:B---3--:R-:W-:Y:S06]  /*e45a0*/  HMMA.1688.F32.TF32 R144, R236.reuse, R38, R144 ;  /* 0x00000026ec90723c */ /* 0x048fec0000081090 */
[----:B----4-:R-:W-:Y:S01]  /*e45b0*/  HMMA.1688.F32.TF32 R140, R236, R34, R140 ;  /* 0x00000022ec8c723c */ /* 0x010fe2000008108c */
[----:B------:R-:W-:-:S05]  /*e45c0*/  LOP3.LUT R214, R0, 0x40, RZ, 0x3c, !PT ;  /* 0x0000004000d67812 */ /* 0x000fca00078e3cff */
[C---:B------:R-:W-:Y:S01]  /*e45d0*/  HMMA.1688.F32.TF32 R136, R236.reuse, R30, R136 ;  /* 0x0000001eec88723c */ /* 0x040fe20000081088 */
[----:B------:R-:W-:Y:S01]  /*e45e0*/  LOP3.LUT R215, R0, 0x60, RZ, 0x3c, !PT ;  /* 0x0000006000d77812 */ /* 0x000fe200078e3cff */
        /* <DEDUP_REMOVED lines=8> */
[C---:B---3--:R-:W-:Y:S03]  /*e4670*/  HMMA.1688.F32.TF32 R144, R236.reuse, R26, R172 ;  /* 0x0000001aec90723c */ /* 0x048fe600000810ac */
[----:B------:R-:W-:Y:S04]  /*e4680*/  STL.64 [R1+0x1ae0], R136 ;  /* 0x001ae08801007387 */ /* 0x000fe80000100a00 */
[----:B------:R3:W-:Y:S01]  /*e4690*/  STL.64 [R1+0x1ae8], R138 ;  /* 0x001ae88a01007387 */ /* 0x0007e20000100a00 */
[C---:B----4-:R-:W-:Y:S06]  /*e46a0*/  HMMA.1688.F32.TF32 R140, R236.reuse, R22, R176 ;  /* 0x00000016ec8c723c */ /* 0x050fec00000810b0 */
[C---:B---3--:R-:W-:Y:S09]  /*e46b0*/  HMMA.1688.F32.TF32 R136, R236.reuse, R18, R180 ;  /* 0x00000012ec88723c */ /* 0x048ff200000810b4 */
[----:B------:R-:W-:Y:S04]  /*e46c0*/  STL.64 [R1+0x1b10], R144 ;  /* 0x001b109001007387 */ /* 0x000fe80000100a00 */
[----:B------:R3:W-:Y:S04]  /*e46d0*/  STL.64 [R1+0x1b18], R146 ;  /* 0x001b189201007387 */ /* 0x0007e80000100a00 */
[----:B------:R-:W-:Y:S04]  /*e46e0*/  STL.64 [R1+0x1b20], R140 ;  /* 0x001b208c01007387 */ /* 0x000fe80000100a00 */
[----:B------:R4:W-:Y:S01]  /*e46f0*/  STL.64 [R1+0x1b28], R142 ;  /* 0x001b288e01007387 */ /* 0x0009e20000100a00 */
[C---:B---3--:R-:W-:Y:S03]  /*e4700*/  HMMA.1688.F32.TF32 R144, R236.reuse, R14, R184 ;  /* 0x0000000eec90723c */ /* 0x048fe600000810b8 */
[----:B------:R-:W-:Y:S04]  /*e4710*/  STL.64 [R1+0x1b50], R136 ;  /* 0x001b508801007387 */ /* 0x000fe80000100a00 */
[----:B------:R1:W-:Y:S01]  /*e4720*/  STL.64 [R1+0x1b58], R138 ;  /* 0x001b588a01007387 */ /* 0x0003e20000100a00 */
[----:B----4-:R-:W-:Y:S03]  /*e4730*/  HMMA.1688.F32.TF32 R140, R236, R10, R188 ;  /* 0x0000000aec8c723c */ /* 0x010fe600000810bc */
[----:B------:R-:W-:Y:S04]  /*e4740*/  LDS R236, [R214+UR7+0x4e300] ;  /* 0x04e30007d6ec7984 */ /* 0x000fe80008000800 */
[----:B------:R-:W-:Y:S01]  /*e4750*/  LDS R238, [R214+UR7+0x4f300] ;  /* 0x04f30007d6ee7984 */ /* 0x000fe20008000800 */
[C---:B-1----:R-:W-:Y:S03]  /*e4760*/  HMMA.1688.F32.TF32 R136, R232.reuse, R134, R192 ;  /* 0x00000086e888723c */ /* 0x042fe600000810c0 */
        /* <DEDUP_REMOVED lines=39> */
[C---:B---3--:R-:W-:Y:S06]  /*e49e0*/  HMMA.1688.F32.TF32 R96, R232.reuse, R94, R244 ;  /* 0x0000005ee860723c */ /* 0x048fec00000810f4 */
[C---:B----4-:R-:W-:Y:S06]  /*e49f0*/  HMMA.1688.F32.TF32 R92, R232.reuse, R90, R248 ;  /* 0x0000005ae85c723c */ /* 0x050fec00000810f8 */
[C---:B--2---:R-:W-:Y:S11]  /*e4a00*/  HMMA.1688.F32.TF32 R4, R232.reuse, R86, R4 ;  /* 0x00000056e804723c */ /* 0x044ff60000081004 */
        /* <DEDUP_REMOVED lines=135> */
[C---:B--2---:R-:W-:Y:S03]  /*e5280*/  HMMA.1688.F32.TF32 R96, R232.reuse, R54, R140 ;  /* 0x00000036e860723c */ /* 0x044fe6000008108c */
[----:B------:R-:W-:Y:S03]  /*e5290*/  STL.64 [R1+0x1c90], R88 ;  /* 0x001c905801007387 */ /* 0x000fe60000100a00 */
[C---:B---3--:R-:W-:Y:S01]  /*e52a0*/  HMMA.1688.F32.TF32 R92, R232.reuse, R50, R136 ;  /* 0x00000032e85c723c */ /* 0x048fe20000081088 */
[----:B------:R2:W-:Y:S05]  /*e52b0*/  STL.64 [R1+0x1c98], R90 ;  /* 0x001c985a01007387 */ /* 0x0005ea0000100a00 */
[C---:B--2---:R-:W-:Y:S11]  /*e52c0*/  HMMA.1688.F32.TF32 R88, R232.reuse, R46, R172 ;  /* 0x0000002ee858723c */ /* 0x044ff600000810ac */
[----:B------:R-:W-:Y:S04]  /*e52d0*/  STL.64 [R1+0x1fc0], R96 ;  /* 0x001fc06001007387 */ /* 0x000fe80000100a00 */
[----:B------:R2:W-:Y:S04]  /*e52e0*/  STL.64 [R1+0x1fc8], R98 ;  /* 0x001fc86201007387 */ /* 0x0005e80000100a00 */
        /* <DEDUP_REMOVED lines=24> */
[----:B--2---:R-:W-:Y:S11]  /*e5470*/  HMMA.1688.F32.TF32 R88, R232, R10, R208 ;  /* 0x0000000ae858723c */ /* 0x004ff600000810d0 */
[----:B------:R-:W-:Y:S04]  /*e5480*/  STL.64 [R1+0x1fd0], R96 ;  /* 0x001fd06001007387 */ /* 0x000fe80000100a00 */
[----:B------:R-:W-:Y:S04]  /*e5490*/  STL.64 [R1+0x1fd8], R98 ;  /* 0x001fd86201007387 */ /* 0x000fe80000100a00 */
[----:B------:R-:W-:Y:S04]  /*e54a0*/  STL.64 [R1+0x1f30], R92 ;  /* 0x001f305c01007387 */ /* 0x000fe80000100a00 */
[----:B------:R-:W-:Y:S01]  /*e54b0*/  STL.64 [R1+0x1f38], R94 ;  /* 0x001f385e01007387 */ /* 0x000fe20000100a00 */
[C---:B-1----:R-:W-:Y:S03]  /*e54c0*/  HMMA.1688.F32.TF32 R4, R236.reuse, R106, R4 ;  /* 0x0000006aec04723c */ /* 0x042fe60000081004 */
[----:B------:R-:W-:Y:S04]  /*e54d0*/  LDS R232, [R214+UR7+0x4e380] ;  /* 0x04e38007d6e87984 */ /* 0x000fe80008000800 */
[----:B------:R-:W-:Y:S04]  /*e54e0*/  LDS R234, [R214+UR7+0x4f380] ;  /* 0x04f38007d6ea7984 */ /* 0x000fe80008000800 */
[----:B------:R-:W-:Y:S04]  /*e54f0*/  STL.64 [R1+0x1f90], R88 ;  /* 0x001f905801007387 */ /* 0x000fe80000100a00 */
[----:B------:R1:W-:Y:S04]  /*e5500*/  STL.64 [R1+0x1f98], R90 ;  /* 0x001f985a01007387 */ /* 0x0003e80000100a00 */
[----:B------:R-:W-:Y:S04]  /*e5510*/  LDS R233, [R215+UR7+0x4e380] ;  /* 0x04e38007d7e97984 */ /* 0x000fe80008000800 */
[----:B------:R-:W2:Y:S01]  /*e5520*/  LDS R235, [R215+UR7+0x4f380] ;  /* 0x04f38007d7eb7984 */ /* 0x000ea20008000800 */
        /* <DEDUP_REMOVED lines=16> */
[----:B------:R-:W-:Y:S05]  /*e5630*/  STL.64 [R1+0x2108], R98 ;  /* 0x0021086201007387 */ /* 0x000fea0000100a00 */
        /* <DEDUP_REMOVED lines=134> */
[----:B-1----:R-:W2:Y:S04]  /*e5ea0*/  LDL.LU.64 R98, [R1+0x56e0] ;  /* 0x0056e00001627983 */ /* 0x002ea80000300a00 */
[----:B------:R-:W3:Y:S01]  /*e5eb0*/  LDL.LU.64 R96, [R1+0x56d8] ;  /* 0x0056d80001607983 */ /* 0x000ee20000300a00 */
[----:B------:R-:W-:Y:S01]  /*e5ec0*/  UIADD3 UR5, UR5, 0x1, URZ ;  /* 0x0000000105057890 */ /* 0x000fe2000fffe03f */
[----:B------:R-:W-:Y:S01]  /*e5ed0*/  BAR.SYNC.DEFER_BLOCKING 0x0 ;  /* 0x0000000000007b1d */ /* 0x000fe20000010000 */
[----:B--2---:R-:W-:-:S15]  /*e5ee0*/  HMMA.1688.F32.TF32 R92, R236, R98, R92 ;  /* 0x00000062ec5c723c */ /* 0x004fde000008105c */
[----:B------:R-:W-:-:S08]  /*e5ef0*/  NOP ;  /* 0x0000000000007918 */ /* 0x000fd00000000000 */
[----:B------:R-:W-:Y:S04]  /*e5f00*/  STL.64 [R1+0x20b0], R92 ;  /* 0x0020b05c01007387 */ /* 0x000fe80000100a00 */
[----:B------:R1:W-:Y:S04]  /*e5f10*/  STL.64 [R1+0x20b8], R94 ;  /* 0x0020b85e01007387 */ /* 0x0003e80000100a00 */
[----:B-1----:R-:W4:Y:S04]  /*e5f20*/  LDL.LU.64 R94, [R1+0x56d0] ;  /* 0x0056d000015e7983 */ /* 0x002f280000300a00 */
[----:B------:R-:W2:Y:S01]  /*e5f30*/  LDL.LU.64 R92, [R1+0x56c8] ;  /* 0x0056c800015c7983 */ /* 0x000ea20000300a00 */
        /* <DEDUP_REMOVED lines=27> */
[----:B------:R1:W-:Y:S04]  /*e60f0*/  STL.64 [R1+0x21d8], R170 ;  /* 0x0021d8aa01007387 */ /* 0x0003e80000100a00 */
[----:B-1----:R-:W5:Y:S04]  /*e6100*/  LDL.LU.64 R170, [R1+0x56b0] ;  /* 0x0056b00001aa7983 */ /* 0x002f680000300a00 */
[----:B------:R-:W5:Y:S04]  /*e6110*/  LDL.LU.64 R168, [R1+0x56a8] ;  /* 0x0056a80001a87983 */ /* 0x000f680000300a00 */
        /* <DEDUP_REMOVED lines=77> */
[----:B------:R1:W-:Y:S01]  /*e65f0*/  STL.64 [R1+0x23a8], R210 ;  /* 0x0023a8d201007387 */ /* 0x0003e20000100a00 */
[C---:B------:R-:W-:Y:S06]  /*e6600*/  HMMA.1688.F32.TF32 R212, R232.reuse, R130, R220 ;  /* 0x00000082e8d4723c */ /* 0x040fec00000810dc */
[C---:B-1----:R-:W-:Y:S10]  /*e6610*/  HMMA.1688.F32.TF32 R208, R232.reuse, R126, R224 ;  /* 0x0000007ee8d0723c */ /* 0x042ff400000810e0 */
        /* <DEDUP_REMOVED lines=11> */
[----:B-1----:R-:W-:Y:S08]  /*e66d0*/  HMMA.1688.F32.TF32 R204, R232, R110, R248 ;  /* 0x0000006ee8cc723c */ /* 0x002ff000000810f8 */
[----:B------:R-:W-:Y:S01]  /*e66e0*/  STL.64 [R1+0x2510], R212 ;  /* 0x002510d401007387 */ /* 0x000fe20000100a00 */
[----:B------:R-:W-:-:S03]  /*e66f0*/  IMAD.MOV.U32 R244, RZ, RZ, R89 ;  /* 0x000000fffff47224 */ /* 0x000fc600078e0059 */
[----:B------:R-:W-:Y:S05]  /*e6700*/  STL.64 [R1+0x2518], R214 ;  /* 0x002518d601007387 */ /* 0x000fea0000100a00 */
[----:B------:R-:W-:Y:S01]  /*e6710*/  STL.64 [R1+0x24e0], R208 ;  /* 0x0024e0d001007387 */ /* 0x000fe20000100a00 */
[----:B------:R-:W-:-:S03]  /*e6720*/  IMAD.MOV.U32 R245, RZ, RZ, R80 ;  /* 0x000000fffff57224 */ /* 0x000fc600078e0050 */
[----:B------:R-:W-:Y:S01]  /*e6730*/  STL.64 [R1+0x24e8], R210 ;  /* 0x0024e8d201007387 */ /* 0x000fe20000100a00 */
[----:B------:R-:W-:-:S03]  /*e6740*/  MOV R246, R81 ;  /* 0x0000005100f67202 */ /* 0x000fc60000000f00 */
[----:B------:R-:W3:Y:S01]  /*e6750*/  LDL.LU R89, [R1+0x5594] ;  /* 0x0055940001597983 */ /* 0x000ee20000300800 */
[----:B------:R-:W-:-:S03]  /*e6760*/  IMAD.MOV.U32 R247, RZ, RZ, R84 ;  /* 0x000000fffff77224 */ /* 0x000fc600078e0054 */
[----:B------:R1:W-:Y:S01]  /*e6770*/  STL.64 [R1+0x24c0], R204 ;  /* 0x0024c0cc01007387 */ /* 0x0003e20000100a00 */
[----:B------:R-:W-:-:S03]  /*e6780*/  IMAD.MOV.U32 R228, RZ, RZ, R85 ;  /* 0x000000ffffe47224 */ /* 0x000fc600078e0055 */
[----:B------:R1:W-:Y:S01]  /*e6790*/  STL.64 [R1+0x24c8], R206 ;  /* 0x0024c8ce01007387 */ /* 0x0003e20000100a00 */
        /* <DEDUP_REMOVED lines=16> */
[----:B------:R-:W4:Y:S04]  /*e68a0*/  LDL.LU R132, [R1+0x556c] ;  /* 0x00556c0001847983 */ /* 0x000f280000300800 */
        /* <DEDUP_REMOVED lines=14> */
[----:B--2---:R-:W-:Y:S01]  /*e6990*/  IMAD.MOV.U32 R135, RZ, RZ, R4 ;  /* 0x000000ffff877224 */ /* 0x004fe200078e0004 */
[----:B------:R-:W-:Y:S01]  /*e69a0*/  MOV R134, R5 ;  /* 0x0000000500867202 */ /* 0x000fe20000000f00 */
[----:B----4-:R-:W-:-:S02]  /*e69b0*/  IMAD.MOV.U32 R211, RZ, RZ, R132 ;  /* 0x000000ffffd37224 */ /* 0x010fc400078e0084 */
[----:B------:R-:W-:Y:S02]  /*e69c0*/  IMAD.MOV.U32 R132, RZ, RZ, R7 ;  /* 0x000000ffff847224 */ /* 0x000fe400078e0007 */
[----:B---3--:R-:W-:Y:S01]  /*e69d0*/  IMAD.MOV.U32 R210, RZ, RZ, R133 ;  /* 0x000000ffffd27224 */ /* 0x008fe200078e0085 */
[----:B------:R-:W-:Y:S01]  /*e69e0*/  MOV R7, R104 ;  /* 0x0000006800077202 */ /* 0x000fe20000000f00 */
[----:B------:R-:W-:Y:S02]  /*e69f0*/  IMAD.MOV.U32 R133, RZ, RZ, R6 ;  /* 0x000000ffff857224 */ /* 0x000fe400078e0006 */
[----:B------:R-:W-:Y:S02]  /*e6a00*/  IMAD.MOV.U32 R6, RZ, RZ, R105 ;  /* 0x000000ffff067224 */ /* 0x000fe400078e0069 */
[----:B------:R-:W-:Y:S01]  /*e6a10*/  HMMA.1688.F32.TF32 R104, R232, R106, R204 ;  /* 0x0000006ae868723c */ /* 0x000fe200000810cc */
[----:B------:R-:W-:Y:S02]  /*e6a20*/  IMAD.MOV.U32 R219, RZ, RZ, R3 ;  /* 0x000000ffffdb7224 */ /* 0x000fe400078e0003 */
[----:B------:R-:W2:Y:S01]  /*e6a30*/  LDL.LU R3, [R1+0x5564] ;  /* 0x0055640001037983 */ /* 0x000ea20000300800 */
[----:B------:R-:W-:-:S03]  /*e6a40*/  IMAD.MOV.U32 R4, RZ, RZ, R2 ;  /* 0x000000ffff047224 */ /* 0x000fc600078e0002 */
[----:B------:R-:W5:Y:S04]  /*e6a50*/  LDL.LU R2, [R1+0x5560] ;  /* 0x0055600001027983 */ /* 0x000f680000300800 */
[----:B------:R-:W5:Y:S04]  /*e6a60*/  LDL.LU.64 R206, [R1+0x5558] ;  /* 0x0055580001ce7983 */ /* 0x000f680000300a00 */
[----:B------:R-:W5:Y:S08]  /*e6a70*/  LDL.LU.64 R204, [R1+0x5550] ;  /* 0x0055500001cc7983 */ /* 0x000f700000300a00 */
[----:B------:R1:W-:Y:S02]  /*e6a80*/  STL.64 [R1+0x24a0], R104 ;  /* 0x0024a06801007387 */ /* 0x0003e40000100a00 */
[----:B-1----:R-:W-:-:S02]  /*e6a90*/  IMAD.MOV.U32 R104, RZ, RZ, R101 ;  /* 0x000000ffff687224 */ /* 0x002fc400078e0065 */
[----:B------:R-:W-:Y:S02]  /*e6aa0*/  IMAD.MOV.U32 R105, RZ, RZ, R100 ;  /* 0x000000ffff697224 */ /* 0x000fe400078e0064 */
[----:B------:R-:W-:Y:S01]  /*e6ab0*/  HMMA.1688.F32.TF32 R100, R232, R102, R208 ;  /* 0x00000066e864723c */ /* 0x000fe200000810d0 */
[----:B------:R-:W-:Y:S04]  /*e6ac0*/  STL.64 [R1+0x24a8], R106 ;  /* 0x0024a86a01007387 */ /* 0x000fe80000100a00 */
[----:B------:R-:W5:Y:S04]  /*e6ad0*/  LDL.LU.64 R210, [R1+0x5548] ;  /* 0x0055480001d27983 */ /* 0x000f680000300a00 */
[----:B------:R-:W5:-:S14]  /*e6ae0*/  LDL.LU.64 R208, [R1+0x5540] ;  /* 0x0055400001d07983 */ /* 0x000f5c0000300a00 */
[----:B------:R1:W-:Y:S02]  /*e6af0*/  STL.64 [R1+0x23c0], R100 ;  /* 0x0023c06401007387 */ /* 0x0003e40000100a00 */
[----:B-1----:R-:W-:Y:S02]  /*e6b00*/  IMAD.MOV.U32 R100, RZ, RZ, R97 ;  /* 0x000000ffff647224 */ /* 0x002fe400078e0061 */
        /* <DEDUP_REMOVED lines=9> */
[----:B------:R-:W-:Y:S01]  /*e6ba0*/  IMAD.MOV.U32 R5, RZ, RZ, R252 ;  /* 0x000000ffff057224 */ /* 0x000fe200078e00fc */
[----:B------:R-:W-:Y:S01]  /*e6bb0*/  STL.64 [R1+0x2398], R98 ;  /* 0x0023986201007387 */ /* 0x000fe20000100a00 */
[----:B------:R-:W-:Y:S01]  /*e6bc0*/  IMAD.MOV.U32 R102, RZ, RZ, R69 ;  /* 0x000000ffff667224 */ /* 0x000fe200078e0045 */
[----:B------:R-:W-:Y:S01]  /*e6bd0*/  MOV R107, R64 ;  /* 0x00000040006b7202 */ /* 0x000fe20000000f00 */
[----:B------:R-:W-:Y:S01]  /*e6be0*/  IMAD.MOV.U32 R103, RZ, RZ, R68 ;  /* 0x000000ffff677224 */ /* 0x000fe200078e0044 */
[----:B------:R-:W5:Y:S01]  /*e6bf0*/  LDL.LU.64 R218, [R1+0x5528] ;  /* 0x0055280001da7983 */ /* 0x000f620000300a00 */
[----:B------:R-:W-:-:S02]  /*e6c00*/  IMAD.MOV.U32 R106, RZ, RZ, R65 ;  /* 0x000000ffff6a7224 */ /* 0x000fc400078e0041 */
[----:B------:R-:W-:Y:S01]  /*e6c10*/  IMAD.MOV.U32 R118, RZ, RZ, R53 ;  /* 0x000000ffff767224 */ /* 0x000fe200078e0035 */
[----:B------:R-:W5:Y:S01]  /*e6c20*/  LDL.LU.64 R216, [R1+0x5520] ;  /* 0x0055200001d87983 */ /* 0x000f620000300a00 */
        /* <DEDUP_REMOVED lines=9> */
[----:B------:R-:W-:Y:S02]  /*e6cc0*/  IMAD.MOV.U32 R114, RZ, RZ, R117 ;  /* 0x000000ffff727224 */ /* 0x000fe400078e0075 */
[----:B------:R-:W-:Y:S01]  /*e6cd0*/  IMAD.MOV.U32 R131, RZ, RZ, R40 ;  /* 0x000000ffff837224 */ /* 0x000fe200078e0028 */
[----:B------:R3:W-:Y:S01]  /*e6ce0*/  STL.64 [R1+0x2388], R94 ;  /* 0x0023885e01007387 */ /* 0x0007e20000100a00 */
        /* <DEDUP_REMOVED lines=8> */
[----:B-1----:R-:W-:-:S02]  /*e6d70*/  IMAD.MOV.U32 R92, RZ, RZ, R89 ;  /* 0x000000ffff5c7224 */ /* 0x002fc400078e0059 */
[----:B------:R-:W-:Y:S01]  /*e6d80*/  IMAD.MOV.U32 R227, RZ, RZ, R24 ;  /* 0x000000ffffe37224 */ /* 0x000fe200078e0018 */
[----:B------:R-:W-:Y:S01]  /*e6d90*/  MOV R243, R16 ;  /* 0x0000001000f37202 */ /* 0x000fe20000000f00 */
[----:B------:R-:W-:Y:S01]  /*e6da0*/  IMAD.MOV.U32 R93, RZ, RZ, R88 ;  /* 0x000000ffff5d7224 */ /* 0x000fe200078e0058 */
[----:B------:R-:W1:Y:S01]  /*e6db0*/  LDC R252, c[0x0][0x238] ;  /* 0x00008e00fffc7b82 */ /* 0x000e620000000800 */
[----:B------:R-:W-:Y:S01]  /*e6dc0*/  HMMA.1688.F32.TF32 R88, R232, R90, R4 ;  /* 0x0000005ae858723c */ /* 0x000fe20000081004 */
[----:B------:R-:W4:Y:S04]  /*e6dd0*/  LDL.LU.64 R6, [R1+0x5518] ;  /* 0x0055180001067983 */ /* 0x000f280000300a00 */
[----:B------:R-:W4:Y:S01]  /*e6de0*/  LDL.LU.64 R4, [R1+0x5510] ;  /* 0x0055100001047983 */ /* 0x000f220000300a00 */
[----:B---3--:R-:W-:-:S02]  /*e6df0*/  IMAD.MOV.U32 R94, RZ, RZ, R77 ;  /* 0x000000ffff5e7224 */ /* 0x008fc400078e004d */
[----:B------:R-:W-:Y:S01]  /*e6e00*/  IMAD.MOV.U32 R95, RZ, RZ, R76 ;  /* 0x000000ffff5f7224 */ /* 0x000fe200078e004c */
[----:B------:R-:W-:Y:S01]  /*e6e10*/  MOV R99, R72 ;  /* 0x0000004800637202 */ /* 0x000fe20000000f00 */
[----:B------:R-:W-:-:S13]  /*e6e20*/  IMAD.MOV.U32 R98, RZ, RZ, R73 ;  /* 0x000000ffff627224 */ /* 0x000fda00078e0049 */
[----:B------:R3:W-:Y:S04]  /*e6e30*/  STL.64 [R1+0x2360], R88 ;  /* 0x0023605801007387 */ /* 0x0007e80000100a00 */
[----:B------:R3:W-:Y:S02]  /*e6e40*/  STL.64 [R1+0x2368], R90 ;  /* 0x0023685a01007387 */ /* 0x0007e40000100a00 */
[----:B---3--:R-:W-:Y:S02]  /*e6e50*/  IMAD.MOV.U32 R88, RZ, RZ, R85 ;  /* 0x000000ffff587224 */ /* 0x008fe400078e0055 */
[----:B------:R-:W-:Y:S02]  /*e6e60*/  IMAD.MOV.U32 R89, RZ, RZ, R84 ;  /* 0x000000ffff597224 */ /* 0x000fe400078e0054 */
[----:B------:R-:W-:Y:S01]  /*e6e70*/  IMAD.MOV.U32 R90, RZ, RZ, R81 ;  /* 0x000000ffff5a7224 */ /* 0x000fe200078e0051 */
[----:B------:R-:W-:Y:S01]  /*e6e80*/  MOV R91, R80 ;  /* 0x00000050005b7202 */ /* 0x000fe20000000f00 */
[C---:B------:R-:W-:Y:S06]  /*e6e90*/  HMMA.1688.F32.TF32 R76, R232.reuse, R78, R92 ;  /* 0x0000004ee84c723c */ /* 0x040fec000008105c */
[----:B------:R-:W-:Y:S01]  /*e6ea0*/  HMMA.1688.F32.TF32 R80, R232, R82, R88 ;  /* 0x00000052e850723c */ /* 0x000fe20000081058 */
[----:B------:R-:W-:Y:S01]  /*e6eb0*/  MOV R116, R57 ;  /* 0x0000003900747202 */ /* 0x000fe20000000f00 */
[----:B------:R-:W-:-:S04]  /*e6ec0*/  IMAD.MOV.U32 R117, RZ, RZ, R56 ;  /* 0x000000ffff757224 */ /* 0x000fc800078e0038 */
        /* <DEDUP_REMOVED lines=10> */
[----:B------:R-:W-:-:S03]  /*e6f70*/  IMAD.MOV.U32 R251, RZ, RZ, R8 ;  /* 0x000000fffffb7224 */ /* 0x000fc600078e0008 */
[C---:B----4-:R-:W-:Y:S01]  /*e6f80*/  HMMA.1688.F32.TF32 R84, R232.reuse, R86, R4 ;  /* 0x00000056e854723c */ /* 0x050fe20000081004 */
[----:B------:R-:W3:Y:S05]  /*e6f90*/  LDL.LU R7, [R1+0x550c] ;  /* 0x00550c0001077983 */ /* 0x000eea0000300800 */
[C---:B------:R-:W-:Y:S01]  /*e6fa0*/  HMMA.1688.F32.TF32 R36, R232.reuse, R38, R132 ;  /* 0x00000026e824723c */ /* 0x040fe20000081084 */
[----:B------:R-:W4:Y:S05]  /*e6fb0*/  LDL.LU R4, [R1+0x5508] ;  /* 0x0055080001047983 */ /* 0x000f2a0000300800 */
[C---:B------:R-:W-:Y:S06]  /*e6fc0*/  HMMA.1688.F32.TF32 R32, R232.reuse, R34, R236 ;  /* 0x00000022e820723c */ /* 0x040fec00000810ec */
[C---:B------:R-:W-:Y:S06]  /*e6fd0*/  HMMA.1688.F32.TF32 R28, R232.reuse, R30, R220 ;  /* 0x0000001ee81c723c */ /* 0x040fec00000810dc */
[----:B------:R-:W-:Y:S01]  /*e6fe0*/  HMMA.1688.F32.TF32 R24, R232, R26, R224 ;  /* 0x0000001ae818723c */ /* 0x000fe200000810e0 */
[----:B------:R-:W-:Y:S01]  /*e6ff0*/  STL.64 [R1+0x2350], R84 ;  /* 0x0023505401007387 */ /* 0x000fe20000100a00 */
[----:B------:R-:W-:Y:S01]  /*e7000*/  IMAD.MOV.U32 R240, RZ, RZ, R21 ;  /* 0x000000fffff07224 */ /* 0x000fe200078e0015 */
[----:B------:R-:W2:Y:S02]  /*e7010*/  LDC R5, c[0x0][0x230] ;  /* 0x00008c00ff057b82 */ /* 0x000ea40000000800 */
[----:B------:R1:W-:Y:S04]  /*e7020*/  STL.64 [R1+0x2358], R86 ;  /* 0x0023585601007387 */ /* 0x0003e80000100a00 */
[----:B------:R-:W-:Y:S04]  /*e7030*/  STL.64 [R1+0x2320], R80 ;  /* 0x0023205001007387 */ /* 0x000fe80000100a00 */
[----:B------:R-:W-:Y:S04]  /*e7040*/  STL.64 [R1+0x2328], R82 ;  /* 0x0023285201007387 */ /* 0x000fe80000100a00 */
[----:B------:R-:W-:Y:S04]  /*e7050*/  STL.64 [R1+0x2310], R76 ;  /* 0x0023104c01007387 */ /* 0x000fe80000100a00 */
[----:B------:R-:W-:Y:S04]  /*e7060*/  STL.64 [R1+0x2318], R78 ;  /* 0x0023184e01007387 */ /* 0x000fe80000100a00 */
[----:B-1----:R-:W3:Y:S04]  /*e7070*/  LDL.LU R87, [R1+0x3464] ;  /* 0x0034640001577983 */ /* 0x002ee80000300800 */
        /* <DEDUP_REMOVED lines=17> */
[----:B------:R-:W-:Y:S04]  /*e7190*/  STL.64 [R1+0x2690], R40 ;  /* 0x0026902801007387 */ /* 0x000fe80000100a00 */
[----:B------:R-:W-:Y:S04]  /*e71a0*/  STL.64 [R1+0x2698], R42 ;  /* 0x0026982a01007387 */ /* 0x000fe80000100a00 */
[----:B------:R-:W4:Y:S01]  /*e71b0*/  LDL.LU R8, [R1+0x4c20] ;  /* 0x004c200001087983 */ /* 0x000f220000300800 */
[----:B------:R-:W-:-:S02]  /*e71c0*/  IMAD.MOV.U32 R241, RZ, RZ, R20 ;  /* 0x000000fffff17224 */ /* 0x000fc400078e0014 */
[----:B------:R-:W-:Y:S01]  /*e71d0*/  IMAD.MOV.U32 R242, RZ, RZ, R17 ;  /* 0x000000fffff27224 */ /* 0x000fe200078e0011 */
        /* <DEDUP_REMOVED lines=9> */
[----:B-1----:R-:W-:Y:S02]  /*e7270*/  HMMA.1688.F32.TF32 R24, R232, R18, R240 ;  /* 0x00000012e818723c */ /* 0x002fe400000810f0 */
[----:B------:R-:W-:Y:S01]  /*e7280*/  STL.64 [R1+0x2500], R20 ;  /* 0x0025001401007387 */ /* 0x000fe20000100a00 */
[----:B------:R-:W-:-:S02]  /*e7290*/  IMAD.MOV.U32 R248, RZ, RZ, R13 ;  /* 0x000000fffff87224 */ /* 0x000fc400078e000d */
[----:B------:R-:W-:Y:S01]  /*e72a0*/  IMAD.MOV.U32 R249, RZ, RZ, R12 ;  /* 0x000000fffff97224 */ /* 0x000fe200078e000c */
[----:B------:R1:W-:Y:S04]  /*e72b0*/  STL.64 [R1+0x2508], R22 ;  /* 0x0025081601007387 */ /* 0x0003e80000100a00 */
[----:B-1----:R-:W3:Y:S04]  /*e72c0*/  LDL.LU R22, [R1+0x4c28] ;  /* 0x004c280001167983 */ /* 0x002ee80000300800 */
[----:B------:R-:W3:Y:S09]  /*e72d0*/  LDL.LU R16, [R1+0x4c30] ;  /* 0x004c300001107983 */ /* 0x000ef20000300800 */
[----:B------:R-:W-:Y:S04]  /*e72e0*/  STL.64 [R1+0x24d0], R24 ;  /* 0x0024d01801007387 */ /* 0x000fe80000100a00 */
[----:B------:R1:W-:Y:S04]  /*e72f0*/  STL.64 [R1+0x24d8], R26 ;  /* 0x0024d81a01007387 */ /* 0x0003e80000100a00 */
[----:B------:R-:W3:Y:S01]  /*e7300*/  LDL.LU R18, [R1+0x4c24] ;  /* 0x004c240001127983 */ /* 0x000ee20000300800 */
[C---:B-1----:R-:W-:Y:S06]  /*e7310*/  HMMA.1688.F32.TF32 R24, R232.reuse, R14, R244 ;  /* 0x0000000ee818723c */ /* 0x042fec00000810f4 */
[----:B------:R-:W-:Y:S01]  /*e7320*/  HMMA.1688.F32.TF32 R12, R232, R10, R248 ;  /* 0x0000000ae80c723c */ /* 0x000fe200000810f8 */
[----:B------:R-:W-:-:S15]  /*e7330*/  IMAD.SHL.U32 R252, R252, 0x40, RZ ;  /* 0x00000040fcfc7824 */ /* 0x000fde00078e00ff */
[----:B------:R-:W-:-:S01]  /*e7340*/  NOP ;  /* 0x0000000000007918 */ /* 0x000fc20000000000 */
[----:B------:R-:W-:Y:S04]  /*e7350*/  STL.64 [R1+0x24b0], R24 ;  /* 0x0024b01801007387 */ /* 0x000fe80000100a00 */
[----:B------:R-:W-:Y:S04]  /*e7360*/  STL.64 [R1+0x24b8], R26 ;  /* 0x0024b81a01007387 */ /* 0x000fe80000100a00 */
[----:B------:R-:W-:Y:S04]  /*e7370*/  STL.64 [R1+0x23b0], R12 ;  /* 0x0023b00c01007387 */ /* 0x000fe80000100a00 */
[----:B------:R1:W-:Y:S04]  /*e7380*/  STL.64 [R1+0x23b8], R14 ;  /* 0x0023b80e01007387 */ /* 0x0003e80000100a00 */
[----:B------:R-:W3:Y:S04]  /*e7390*/  LDL.LU R17, [R1+0x4c2c] ;  /* 0x004c2c0001117983 */ /* 0x000ee80000300800 */
[----:B------:R-:W3:Y:S01]  /*e73a0*/  LDL.LU R21, [R1+0x4c34] ;  /* 0x004c340001157983 */ /* 0x000ee20000300800 */
[----:B------:R-:W-:-:S03]  /*e73b0*/  IMAD.SHL.U32 R252, R252, 0x4, RZ ;  /* 0x00000004fcfc7824 */ /* 0x000fc600078e00ff */
[----:B------:R-:W3:Y:S04]  /*e73c0*/  LDL.LU R20, [R1+0x4c38] ;  /* 0x004c380001147983 */ /* 0x000ee80000300800 */
[----:B-1----:R-:W3:Y:S04]  /*e73d0*/  LDL.LU R15, [R1+0x3e84] ;  /* 0x003e8400010f7983 */ /* 0x002ee80000300800 */
[----:B------:R-:W3:Y:S01]  /*e73e0*/  LDL.LU R14, [R1+0x3e88] ;  /* 0x003e8800010e7983 */ /* 0x000ee20000300800 */
[----:B----4-:R-:W-:-:S05]  /*e73f0*/  IADD3 R8, P2, R8, R252, RZ ;  /* 0x000000fc08087210 */ /* 0x010fca0007f5e0ff */
[----:B--2---:R-:W-:Y:S01]  /*e7400*/  IMAD.X R9, R9, 0x1, R3, P2 ;  /* 0x0000000109097824 */ /* 0x004fe200010e0603 */
[----:B------:R1:W-:Y:S04]  /*e7410*/  STL [R1+0x4c20], R8 ;  /* 0x004c200801007387 */ /* 0x0003e80000100800 */
[----:B------:R2:W-:Y:S04]  /*e7420*/  STL [R1+0x4c1c], R9 ;  /* 0x004c1c0901007387 */ /* 0x0005e80000100800 */
[----:B------:R-:W4:Y:S04]  /*e7430*/  LDL.LU R13, [R1+0x3e8c] ;  /* 0x003e8c00010d7983 */ /* 0x000f280000300800 */
[----:B------:R-:W4:Y:S04]  /*e7440*/  LDL.LU R12, [R1+0x3e90] ;  /* 0x003e9000010c7983 */ /* 0x000f280000300800 */
[----:B------:R-:W4:Y:S04]  /*e7450*/  LDL.LU R11, [R1+0x3e94] ;  /* 0x003e9400010b7983 */ /* 0x000f280000300800 */
[----:B------:R-:W4:Y:S01]  /*e7460*/  LDL.LU R10, [R1+0x3e98] ;  /* 0x003e9800010a7983 */ /* 0x000f220000300800 */
[----:B------:R-:W-:-:S05]  /*e7470*/  VIADD R5, R5, 0x3f ;  /* 0x0000003f05057836 */ /* 0x000fca0000000000 */
[----:B------:R-:W-:-:S04]  /*e7480*/  SHF.R.S32.HI R6, RZ, 0x1f, R5 ;  /* 0x0000001fff067819 */ /* 0x000fc80000011405 */
[----:B------:R-:W-:Y:S02]  /*e7490*/  LEA.HI R6, R6, R5, RZ, 0x6 ;  /* 0x0000000506067211 */ /* 0x000fe400078f30ff */
[----:B------:R-:W1:Y:S01]  /*e74a0*/  LDC R5, c[0x0][0x230] ;  /* 0x00008c00ff057b82 */ /* 0x000e620000000800 */
[----:B------:R-:W2:Y:S01]  /*e74b0*/  S2R R133, SR_TID.X ;  /* 0x0000000000857919 */ /* 0x000ea20000002100 */
[----:B------:R-:W-:-:S05]  /*e74c0*/  SHF.R.S32.HI R6, RZ, 0x6, R6 ;  /* 0x00000006ff067819 */ /* 0x000fca0000011406 */
[----:B------:R-:W-:Y:S01]  /*e74d0*/  VIADD R6, R6, 0xfffffffe ;  /* 0xfffffffe06067836 */ /* 0x000fe20000000000 */
[----:B------:R-:W-:-:S04]  /*e74e0*/  UISETP.GT.AND UP0, UPT, UR5, 0x1, UPT ;  /* 0x000000010500788c */ /* 0x000fc8000bf04270 */
[----:B---3--:R-:W-:Y:S01]  /*e74f0*/  ISETP.GE.AND P0, PT, R87, R6, PT ;  /* 0x000000065700720c */ /* 0x008fe20003f06270 */
[----:B-1----:R-:W-:-:S04]  /*e7500*/  VIADD R5, R5, 0xffffff80 ;  /* 0xffffff8005057836 */ /* 0x002fc80000000000 */
[----:B------:R-:W-:-:S05]  /*e7510*/  IMAD R5, R87, -0x40, R5 ;  /* 0xffffffc057057824 */ /* 0x000fca00078e0205 */
[----:B------:R-:W-:-:S04]  /*e7520*/  ISETP.GT.AND P1, PT, R5, RZ, PT ;  /* 0x000000ff0500720c */ /* 0x000fc80003f24270 */
[----:B------:R-:W-:Y:S01]  /*e7530*/  SEL R6, RZ, 0x4, !P1 ;  /* 0x00000004ff067807 */ /* 0x000fe20004800000 */
[----:B------:R-:W-:-:S03]  /*e7540*/  USEL UR5, UR5, URZ, !UP0 ;  /* 0x0000003f05057287 */ /* 0x000fc6000c000000 */
[----:B------:R-:W-:Y:S02]  /*e7550*/  SEL R6, R6, RZ, !P0 ;  /* 0x000000ff06067207 */ /* 0x000fe40004000000 */
[----:B--2---:R-:W-:Y:S02]  /*e7560*/  LOP3.LUT R133, R133, 0x3f, RZ, 0xc0, !PT ;  /* 0x0000003f85857812 */ /* 0x004fe400078ec0ff */
[----:B------:R-:W-:Y:S01]  /*e7570*/  ISETP.NE.U32.AND P1, PT, R6, RZ, PT ;  /* 0x000000ff0600720c */ /* 0x000fe20003f25070 */
[----:B------:R-:W-:Y:S01]  /*e7580*/  ULEA UR7, UR5, UR4, 0x10 ;  /* 0x0000000405077291 */ /* 0x000fe2000f8e803f */
[-C--:B------:R-:W-:Y:S01]  /*e7590*/  IADD3 R22, P2, R22, R252.reuse, RZ ;  /* 0x000000fc16167210 */ /* 0x080fe20007f5e0ff */
[----:B------:R-:W-:Y:S01]  /*e75a0*/  IMAD.SHL.U32 R88, R133, 0x4, RZ ;  /* 0x0000000485587824 */ /* 0x000fe200078e00ff */
[----:B------:R-:W-:-:S03]  /*e75b0*/  IADD3 R16, P3, R16, R252, RZ ;  /* 0x000000fc10107210 */ /* 0x000fc60007f7e0ff */
[----:B------:R-:W-:Y:S02]  /*e75c0*/  VIADD R6, R88, UR7 ;  /* 0x0000000758067c36 */ /* 0x000fe40008000000 */
[----:B------:R-:W-:Y:S01]  /*e75d0*/  IMAD.X R18, R18, 0x1, R3, P2 ;  /* 0x0000000112127824 */ /* 0x000fe200010e0603 */
[----:B------:R-:W-:Y:S04]  /*e75e0*/  STL [R1+0x4c28], R22 ;  /* 0x004c281601007387 */ /* 0x000fe80000100800 */
[----:B------:R-:W-:Y:S01]  /*e75f0*/  @!PT LDS RZ, [RZ] ;  /* 0x00000000fffff984 */ /* 0x000fe20000000800 */
[----:B------:R-:W-:Y:S01]  /*e7600*/  @!PT LDS RZ, [RZ] ;  /* 0x00000000fffff984 */ /* 0x000fe20000000800 */
[----:B------:R-:W-:Y:S01]  /*e7610*/  @!PT LDS RZ, [RZ] ;  /* 0x00000000fffff984 */ /* 0x000fe20000000800 */
[----:B------:R1:W-:Y:S04]  /*e7620*/  LDGSTS.E [R6+0x40000], desc[UR32][R8.64], P1 ;  /* 0x4000000008067fae */ /* 0x0003e80008921860 */
[----:B------:R2:W-:Y:S04]  /*e7630*/  STL [R1+0x4c24], R18 ;  /* 0x004c241201007387 */ /* 0x0005e80000100800 */
[----:B------:R-:W-:Y:S01]  /*e7640*/  STL [R1+0x4c30], R16 ;  /* 0x004c301001007387 */ /* 0x000fe20000100800 */
[----:B-1----:R-:W-:-:S02]  /*e7650*/  IMAD.MOV.U32 R8, RZ, RZ, R22 ;  /* 0x000000ffff087224 */ /* 0x002fc400078e0016 */
[----:B------:R-:W-:Y:S01]  /*e7660*/  IMAD.MOV.U32 R9, RZ, RZ, R18 ;  /* 0x000000ffff097224 */ /* 0x000fe200078e0012 */
[----:B------:R-:W-:-:S04]  /*e7670*/  ISETP.GT.AND P2, PT, R5, 0x4, PT ;  /* 0x000000040500780c */ /* 0x000fc80003f44270 */
[----:B------:R1:W-:Y:S01]  /*e7680*/  LDGSTS.E [R6+0x40100], desc[UR32][R8.64], P1 ;  /* 0x4010000008067fae */ /* 0x0003e20008921860 */
[----:B------:R-:W-:-:S05]  /*e7690*/  IADD3.X R17, R17, R3, RZ, P3, !PT ;  /* 0x0000000311117210 */ /* 0x000fca0001ffe4ff */
[----:B------:R3:W-:Y:S01]  /*e76a0*/  STL [R1+0x4c2c], R17 ;  /* 0x004c2c1101007387 */ /* 0x0007e20000100800 */
[----:B-1----:R-:W-:Y:S02]  /*e76b0*/  IMAD.MOV.U32 R8, RZ, RZ, R16 ;  /* 0x000000ffff087224 */ /* 0x002fe400078e0010 */
[----:B------:R-:W-:Y:S01]  /*e76c0*/  IMAD.MOV.U32 R9, RZ, RZ, R17 ;  /* 0x000000ffff097224 */ /* 0x000fe200078e0011 */
[----:B------:R-:W4:Y:S04]  /*e76d0*/  LDL.LU R19, [R1+0x3e9c] ;  /* 0x003e9c0001137983 */ /* 0x000f280000300800 */
[----:B--2---:R-:W2:Y:S04]  /*e76e0*/  LDL.LU R18, [R1+0x3ea0] ;  /* 0x003ea00001127983 */ /* 0x004ea80000300800 */
[----:B---3--:R-:W3:Y:S01]  /*e76f0*/  LDL.LU R17, [R1+0x3f04] ;  /* 0x003f040001117983 */ /* 0x008ee20000300800 */
[----:B------:R-:W-:-:S03]  /*e7700*/  IADD3 R20, P3, R20, R252, RZ ;  /* 0x000000fc14147210 */ /* 0x000fc60007f7e0ff */
[----:B------:R-:W3:Y:S01]  /*e7710*/  LDL.LU R16, [R1+0x3f08] ;  /* 0x003f080001107983 */ /* 0x000ee20000300800 */
[----:B------:R-:W-:-:S03]  /*e7720*/  IADD3 R14, P4, R14, R252, RZ ;  /* 0x000000fc0e0e7210 */ /* 0x000fc60007f9e0ff */
[----:B------:R1:W-:Y:S01]  /*e7730*/  LDGSTS.E [R6+0x40200], desc[UR32][R8.64], P1 ;  /* 0x4020000008067fae */ /* 0x0003e20008921860 */
[--C-:B------:R-:W-:Y:S02]  /*e7740*/  IMAD.X R21, R21, 0x1, R3.reuse, P3 ;  /* 0x0000000115157824 */ /* 0x100fe400018e0603 */
[----:B------:R-:W-:Y:S01]  /*e7750*/  IMAD.X R15, R15, 0x1, R3, P4 ;  /* 0x000000010f0f7824 */ /* 0x000fe200020e0603 */
[----:B------:R-:W-:Y:S01]  /*e7760*/  STL [R1+0x4c38], R20 ;  /* 0x004c381401007387 */ /* 0x000fe20000100800 */
[----:B-1----:R-:W-:-:S04]  /*e7770*/  SEL R8, RZ, 0x4, !P2 ;  /* 0x00000004ff087807 */ /* 0x002fc80005000000 */
[----:B------:R-:W-:Y:S01]  /*e7780*/  SEL R8, R8, RZ, !P0 ;  /* 0x000000ff08087207 */ /* 0x000fe20004000000 */
[----:B------:R1:W-:Y:S01]  /*e7790*/  STL [R1+0x4c34], R21 ;  /* 0x004c341501007387 */ /* 0x0003e20000100800 */
[----:B------:R-:W-:Y:S02]  /*e77a0*/  MOV R9, R21 ;  /* 0x0000001500097202 */ /* 0x000fe40000000f00 */
[----:B------:R-:W-:Y:S01]  /*e77b0*/  ISETP.NE.U32.AND P2, PT, R8, RZ, PT ;  /* 0x000000ff0800720c */ /* 0x000fe20003f45070 */
[----:B------:R-:W-:Y:S01]  /*e77c0*/  IMAD.MOV.U32 R8, RZ, RZ, R20 ;  /* 0x000000ffff087224 */ /* 0x000fe200078e0014 */
[----:B------:R-:W-:Y:S04]  /*e77d0*/  STL [R1+0x3e88], R14 ;  /* 0x003e880e01007387 */ /* 0x000fe80000100800 */
[----:B------:R1:W-:Y:S04]  /*e77e0*/  STL [R1+0x3e84], R15 ;  /* 0x003e840f01007387 */ /* 0x0003e80000100800 */
[----:B-1----:R-:W3:Y:S04]  /*e77f0*/  LDL.LU R21, [R1+0x3f0c] ;  /* 0x003f0c0001157983 */ /* 0x002ee80000300800 */
[----:B------:R-:W3:Y:S04]  /*e7800*/  LDL.LU R20, [R1+0x3f10] ;  /* 0x003f100001147983 */ /* 0x000ee80000300800 */
[----:B------:R1:W-:Y:S02]  /*e7810*/  LDGSTS.E [R6+0x40300], desc[UR32][R8.64], P1 ;  /* 0x4030000008067fae */ /* 0x0003e40008921860 */
[----:B-1----:R-:W-:-:S02]  /*e7820*/  IMAD.MOV.U32 R9, RZ, RZ, R15 ;  /* 0x000000ffff097224 */ /* 0x002fc400078e000f */
[----:B------:R-:W-:Y:S01]  /*e7830*/  IMAD.MOV.U32 R8, RZ, RZ, R14 ;  /* 0x000000ffff087224 */ /* 0x000fe200078e000e */
[----:B------:R-:W3:Y:S04]  /*e7840*/  LDL.LU R15, [R1+0x3f14] ;  /* 0x003f1400010f7983 */ /* 0x000ee80000300800 */
[----:B------:R-:W3:Y:S04]  /*e7850*/  LDL.LU R14, [R1+0x3f18] ;  /* 0x003f1800010e7983 */ /* 0x000ee80000300800 */
[----:B------:R1:W-:Y:S01]  /*e7860*/  LDGSTS.E [R6+0x41000], desc[UR32][R8.64], P2 ;  /* 0x4100000008067fae */ /* 0x0003e20009121860 */
[----:B----4-:R-:W-:-:S05]  /*e7870*/  IADD3 R12, P1, R12, R252, RZ ;  /* 0x000000fc0c0c7210 */ /* 0x010fca0007f3e0ff */
[----:B------:R-:W-:Y:S01]  /*e7880*/  IMAD.X R13, R13, 0x1, R3, P1 ;  /* 0x000000010d0d7824 */ /* 0x000fe200008e0603 */
[----:B------:R-:W-:Y:S01]  /*e7890*/  IADD3 R10, P3, R10, R252, RZ ;  /* 0x000000fc0a0a7210 */ /* 0x000fe20007f7e0ff */
[----:B-1----:R-:W-:Y:S01]  /*e78a0*/  IMAD.MOV.U32 R8, RZ, RZ, R12 ;  /* 0x000000ffff087224 */ /* 0x002fe200078e000c */
[----:B------:R-:W-:Y:S01]  /*e78b0*/  STL [R1+0x3e90], R12 ;  /* 0x003e900c01007387 */ /* 0x000fe20000100800 */
[----:B------:R-:W-:Y:S02]  /*e78c0*/  IMAD.MOV.U32 R9, RZ, RZ, R13 ;  /* 0x000000ffff097224 */ /* 0x000fe400078e000d */
[----:B------:R-:W-:Y:S01]  /*e78d0*/  IMAD.X R11, R11, 0x1, R3, P3 ;  /* 0x000000010b0b7824 */ /* 0x000fe200018e0603 */
[----:B------:R1:W-:Y:S04]  /*e78e0*/  STL [R1+0x3e8c], R13 ;  /* 0x003e8c0d01007387 */ /* 0x0003e80000100800 */
[----:B------:R-:W-:Y:S04]  /*e78f0*/  STL [R1+0x3e98], R10 ;  /* 0x003e980a01007387 */ /* 0x000fe80000100800 */
[----:B------:R4:W-:Y:S04]  /*e7900*/  STL [R1+0x3e94], R11 ;  /* 0x003e940b01007387 */ /* 0x0009e80000100800 */
[----:B------:R4:W-:Y:S04]  /*e7910*/  LDGSTS.E [R6+0x41100], desc[UR32][R8.64], P2 ;  /* 0x4110000008067fae */ /* 0x0009e80009121860 */
[----:B-1----:R-:W3:Y:S04]  /*e7920*/  LDL.LU R13, [R1+0x3f1c] ;  /* 0x003f1c00010d7983 */ /* 0x002ee80000300800 */
[----:B------:R-:W3:Y:S01]  /*e7930*/  LDL.LU R12, [R1+0x3f20] ;  /* 0x003f2000010c7983 */ /* 0x000ee20000300800 */
[----:B----4-:R-:W-:Y:S01]  /*e7940*/  MOV R9, R11 ;  /* 0x0000000b00097202 */ /* 0x010fe20000000f00 */
[----:B------:R-:W-:-:S02]  /*e7950*/  IMAD.MOV.U32 R8, RZ, RZ, R10 ;  /* 0x000000ffff087224 */ /* 0x000fc400078e000a */
[----:B------:R-:W4:Y:S04]  /*e7960*/  LDL.LU R11, [R1+0x3f84] ;  /* 0x003f8400010b7983 */ /* 0x000f280000300800 */
[----:B------:R-:W4:Y:S01]  /*e7970*/  LDL.LU R10, [R1+0x3f88] ;  /* 0x003f8800010a7983 */ /* 0x000f220000300800 */
[----:B------:R-:W-:-:S03]  /*e7980*/  ISETP.GT.AND P1, PT, R5, 0x8, PT ;  /* 0x000000080500780c */ /* 0x000fc60003f24270 */
[----:B------:R1:W-:Y:S02]  /*e7990*/  LDGSTS.E [R6+0x41200], desc[UR32][R8.64], P2 ;  /* 0x4120000008067fae */ /* 0x0003e40009121860 */
[----:B-1----:R-:W-:-:S04]  /*e79a0*/  SEL R8, RZ, 0x4, !P1 ;  /* 0x00000004ff087807 */ /* 0x002fc80004800000 */
[----:B------:R-:W-:-:S04]  /*e79b0*/  SEL R8, R8, RZ, !P0 ;  /* 0x000000ff08087207 */ /* 0x000fc80004000000 */
[----:B------:R-:W-:Y:S02]  /*e79c0*/  ISETP.NE.U32.AND P1, PT, R8, RZ, PT ;  /* 0x000000ff0800720c */ /* 0x000fe40003f25070 */
[----:B--2---:R-:W-:-:S05]  /*e79d0*/  IADD3 R18, P3, R18, R252, RZ ;  /* 0x000000fc12127210 */ /* 0x004fca0007f7e0ff */
[--C-:B------:R-:W-:Y:S01]  /*e79e0*/  IMAD.X R19, R19, 0x1, R3.reuse, P3 ;  /* 0x0000000113137824 */ /* 0x100fe200018e0603 */
[-C--:B---3--:R-:W-:Y:S01]  /*e79f0*/  IADD3 R16, P4, R16, R252.reuse, RZ ;  /* 0x000000fc10107210 */ /* 0x088fe20007f9e0ff */
[----:B------:R-:W-:Y:S04]  /*e7a00*/  STL [R1+0x3ea0], R18 ;  /* 0x003ea01201007387 */ /* 0x000fe80000100800 */
[----:B------:R-:W-:Y:S01]  /*e7a10*/  IMAD.X R17, R17, 0x1, R3, P4 ;  /* 0x0000000111117824 */ /* 0x000fe200020e0603 */
[----:B------:R1:W-:Y:S01]  /*e7a20*/  STL [R1+0x3e9c], R19 ;  /* 0x003e9c1301007387 */ /* 0x0003e20000100800 */
[----:B------:R-:W-:Y:S02]  /*e7a30*/  IMAD.MOV.U32 R8, RZ, RZ, R18 ;  /* 0x000000ffff087224 */ /* 0x000fe400078e0012 */
[----:B------:R-:W-:Y:S01]  /*e7a40*/  IMAD.MOV.U32 R9, RZ, RZ, R19 ;  /* 0x000000ffff097224 */ /* 0x000fe200078e0013 */
[----:B------:R-:W-:Y:S04]  /*e7a50*/  STL [R1+0x3f08], R16 ;  /* 0x003f081001007387 */ /* 0x000fe80000100800 */
[----:B------:R2:W-:Y:S04]  /*e7a60*/  STL [R1+0x3f04], R17 ;  /* 0x003f041101007387 */ /* 0x0005e80000100800 */
[----:B-1----:R-:W3:Y:S04]  /*e7a70*/  LDL.LU R19, [R1+0x3f8c] ;  /* 0x003f8c0001137983 */ /* 0x002ee80000300800 */
[----:B------:R-:W3:Y:S04]  /*e7a80*/  LDL.LU R18, [R1+0x3f90] ;  /* 0x003f900001127983 */ /* 0x000ee80000300800 */
[----:B------:R1:W-:Y:S02]  /*e7a90*/  LDGSTS.E [R6+0x41300], desc[UR32][R8.64], P2 ;  /* 0x4130000008067fae */ /* 0x0003e40009121860 */
[----:B-1----:R-:W-:Y:S01]  /*e7aa0*/  IMAD.MOV.U32 R9, RZ, RZ, R17 ;  /* 0x000000ffff097224 */ /* 0x002fe200078e0011 */
[----:B------:R-:W-:Y:S01]  /*e7ab0*/  IADD3 R20, P2, R20, R252, RZ ;  /* 0x000000fc14147210 */ /* 0x000fe20007f5e0ff */
[----:B------:R-:W-:Y:S01]  /*e7ac0*/  IMAD.MOV.U32 R8, RZ, RZ, R16 ;  /* 0x000000ffff087224 */ /* 0x000fe200078e0010 */
[----:B--2---:R-:W2:Y:S04]  /*e7ad0*/  LDL.LU R17, [R1+0x3f94] ;  /* 0x003f940001117983 */ /* 0x004ea80000300800 */
[----:B------:R-:W2:Y:S01]  /*e7ae0*/  LDL.LU R16, [R1+0x3f98] ;  /* 0x003f980001107983 */ /* 0x000ea20000300800 */
[----:B------:R-:W-:-:S03]  /*e7af0*/  IMAD.X R21, R21, 0x1, R3, P2 ;  /* 0x0000000115157824 */ /* 0x000fc600010e0603 */
[----:B------:R1:W-:Y:S04]  /*e7b00*/  LDGSTS.E [R6+0x42000], desc[UR32][R8.64], P1 ;  /* 0x4200000008067fae */ /* 0x0003e80008921860 */
[----:B------:R-:W-:Y:S01]  /*e7b10*/  STL [R1+0x3f10], R20 ;  /* 0x003f101401007387 */ /* 0x000fe20000100800 */
[----:B------:R-:W-:Y:S01]  /*e7b20*/  IADD3 R14, P3, R14, R252, RZ ;  /* 0x000000fc0e0e7210 */ /* 0x000fe20007f7e0ff */
[----:B-1----:R-:W-:Y:S02]  /*e7b30*/  IMAD.MOV.U32 R8, RZ, RZ, R20 ;  /* 0x000000ffff087224 */ /* 0x002fe400078e0014 */
[----:B------:R-:W-:Y:S01]  /*e7b40*/  IMAD.MOV.U32 R9, RZ, RZ, R21 ;  /* 0x000000ffff097224 */ /* 0x000fe200078e0015 */
[----:B------:R-:W-:Y:S01]  /*e7b50*/  IADD3.X R15, R15, R3, RZ, P3, !PT ;  /* 0x000000030f0f7210 */ /* 0x000fe20001ffe4ff */
[----:B------:R1:W-:Y:S04]  /*e7b60*/  STL [R1+0x3f0c], R21 ;  /* 0x003f0c1501007387 */ /* 0x0003e80000100800 */
[----:B------:R-:W-:Y:S04]  /*e7b70*/  STL [R1+0x3f18], R14 ;  /* 0x003f180e01007387 */ /* 0x000fe80000100800 */
[----:B------:R1:W-:Y:S04]  /*e7b80*/  STL [R1+0x3f14], R15 ;  /* 0x003f140f01007387 */ /* 0x0003e80000100800 */
[----:B------:R1:W-:Y:S04]  /*e7b90*/  LDGSTS.E [R6+0x42100], desc[UR32][R8.64], P1 ;  /* 0x4210000008067fae */ /* 0x0003e80008921860 */
[----:B-1----:R-:W2:Y:S01]  /*e7ba0*/  LDL.LU R21, [R1+0x3f9c] ;  /* 0x003f9c0001157983 */ /* 0x002ea20000300800 */
[----:B------:R-:W-:-:S03]  /*e7bb0*/  ISETP.GT.AND P2, PT, R5, 0xc, PT ;  /* 0x0000000c0500780c */ /* 0x000fc60003f44270 */
[----:B------:R-:W2:Y:S01]  /*e7bc0*/  LDL.LU R20, [R1+0x3fa0] ;  /* 0x003fa00001147983 */ /* 0x000ea20000300800 */
[----:B------:R-:W-:Y:S02]  /*e7bd0*/  IMAD.MOV.U32 R9, RZ, RZ, R15 ;  /* 0x000000ffff097224 */ /* 0x000fe400078e000f */
[----:B------:R-:W-:Y:S01]  /*e7be0*/  IMAD.MOV.U32 R8, RZ, RZ, R14 ;  /* 0x000000ffff087224 */ /* 0x000fe200078e000e */
[----:B------:R-:W2:Y:S04]  /*e7bf0*/  LDL.LU R15, [R1+0x4004] ;  /* 0x00400400010f7983 */ /* 0x000ea80000300800 */
[----:B------:R-:W2:Y:S04]  /*e7c00*/  LDL.LU R14, [R1+0x4008] ;  /* 0x00400800010e7983 */ /* 0x000ea80000300800 */
[----:B------:R1:W-:Y:S02]  /*e7c10*/  LDGSTS.E [R6+0x42200], desc[UR32][R8.64], P1 ;  /* 0x4220000008067fae */ /* 0x0003e40008921860 */
[----:B-1----:R-:W-:-:S04]  /*e7c20*/  SEL R8, RZ, 0x4, !P2 ;  /* 0x00000004ff087807 */ /* 0x002fc80005000000 */
[----:B------:R-:W-:-:S04]  /*e7c30*/  SEL R8, R8, RZ, !P0 ;  /* 0x000000ff08087207 */ /* 0x000fc80004000000 */
[----:B------:R-:W-:Y:S02]  /*e7c40*/  ISETP.NE.U32.AND P2, PT, R8, RZ, PT ;  /* 0x000000ff0800720c */ /* 0x000fe40003f45070 */
[----:B------:R-:W-:-:S05]  /*e7c50*/  IADD3 R12, P3, R12, R252, RZ ;  /* 0x000000fc0c0c7210 */ /* 0x000fca0007f7e0ff */
[----:B------:R-:W-:Y:S01]  /*e7c60*/  IMAD.X R13, R13, 0x1, R3, P3 ;  /* 0x000000010d0d7824 */ /* 0x000fe200018e0603 */
[----:B----4-:R-:W-:Y:S01]  /*e7c70*/  IADD3 R10, P4, R10, R252, RZ ;  /* 0x000000fc0a0a7210 */ /* 0x010fe20007f9e0ff */
[----:B------:R-:W-:Y:S01]  /*e7c80*/  STL [R1+0x3f20], R12 ;  /* 0x003f200c01007387 */ /* 0x000fe20000100800 */
[----:B------:R-:W-:-:S03]  /*e7c90*/  IMAD.MOV.U32 R8, RZ, RZ, R12 ;  /* 0x000000ffff087224 */ /* 0x000fc600078e000c */
[----:B------:R-:W-:Y:S01]  /*e7ca0*/  IMAD.X R11, R11, 0x1, R3, P4 ;  /* 0x000000010b0b7824 */ /* 0x000fe200020e0603 */
[----:B------:R1:W-:Y:S01]  /*e7cb0*/  STL [R1+0x3f1c], R13 ;  /* 0x003f1c0d01007387 */ /* 0x0003e20000100800 */
[----:B------:R-:W-:-:S03]  /*e7cc0*/  MOV R9, R13 ;  /* 0x0000000d00097202 */ /* 0x000fc60000000f00 */
[----:B------:R-:W-:Y:S04]  /*e7cd0*/  STL [R1+0x3f88], R10 ;  /* 0x003f880a01007387 */ /* 0x000fe80000100800 */
[----:B------:R4:W-:Y:S04]  /*e7ce0*/  STL [R1+0x3f84], R11 ;  /* 0x003f840b01007387 */ /* 0x0009e80000100800 */
[----:B-1----:R-:W2:Y:S04]  /*e7cf0*/  LDL.LU R13, [R1+0x400c] ;  /* 0x00400c00010d7983 */ /* 0x002ea80000300800 */
[----:B------:R-:W2:Y:S04]  /*e7d00*/  LDL.LU R12, [R1+0x4010] ;  /* 0x00401000010c7983 */ /* 0x000ea80000300800 */
[----:B------:R1:W-:Y:S02]  /*e7d10*/  LDGSTS.E [R6+0x42300], desc[UR32][R8.64], P1 ;  /* 0x4230000008067fae */ /* 0x0003e40008921860 */
[----:B-1----:R-:W-:-:S02]  /*e7d20*/  IMAD.MOV.U32 R9, RZ, RZ, R11 ;  /* 0x000000ffff097224 */ /* 0x002fc400078e000b */
[----:B------:R-:W-:Y:S01]  /*e7d30*/  IMAD.MOV.U32 R8, RZ, RZ, R10 ;  /* 0x000000ffff087224 */ /* 0x000fe200078e000a */
[----:B----4-:R-:W4:Y:S04]  /*e7d40*/  LDL.LU R11, [R1+0x4014] ;  /* 0x00401400010b7983 */ /* 0x010f280000300800 */
[----:B------:R-:W4:Y:S04]  /*e7d50*/  LDL.LU R10, [R1+0x4018] ;  /* 0x00401800010a7983 */ /* 0x000f280000300800 */
[----:B------:R1:W-:Y:S01]  /*e7d60*/  LDGSTS.E [R6+0x43000], desc[UR32][R8.64], P2 ;  /* 0x4300000008067fae */ /* 0x0003e20009121860 */
[----:B---3--:R-:W-:-:S05]  /*e7d70*/  IADD3 R18, P1, R18, R252, RZ ;  /* 0x000000fc12127210 */ /* 0x008fca0007f3e0ff */
[----:B------:R-:W-:Y:S02]  /*e7d80*/  IMAD.X R19, R19, 0x1, R3, P1 ;  /* 0x0000000113137824 */ /* 0x000fe400008e0603 */
[----:B-1----:R-:W-:Y:S02]  /*e7d90*/  IMAD.MOV.U32 R8, RZ, RZ, R18 ;  /* 0x000000ffff087224 */ /* 0x002fe400078e0012 */
[----:B------:R-:W-:Y:S01]  /*e7da0*/  IMAD.MOV.U32 R9, RZ, RZ, R19 ;  /* 0x000000ffff097224 */ /* 0x000fe200078e0013 */
[----:B------:R-:W-:Y:S04]  /*e7db0*/  STL [R1+0x3f90], R18 ;  /* 0x003f901201007387 */ /* 0x000fe80000100800 */
[----:B------:R1:W-:Y:S01]  /*e7dc0*/  STL [R1+0x3f8c], R19 ;  /* 0x003f8c1301007387 */ /* 0x0003e20000100800 */
[----:B--2---:R-:W-:-:S03]  /*e7dd0*/  IADD3 R16, P3, R16, R252, RZ ;  /* 0x000000fc10107210 */ /* 0x004fc60007f7e0ff */
[----:B------:R2:W-:Y:S02]  /*e7de0*/  LDGSTS.E [R6+0x43100], desc[UR32][R8.64], P2 ;  /* 0x4310000008067fae */ /* 0x0005e40009121860 */
[----:B------:R-:W-:Y:S02]  /*e7df0*/  IMAD.X R17, R17, 0x1, R3, P3 ;  /* 0x0000000111117824 */ /* 0x000fe400018e0603 */
[----:B------:R-:W-:Y:S01]  /*e7e00*/  STL [R1+0x3f98], R16 ;  /* 0x003f981001007387 */ /* 0x000fe20000100800 */
[----:B------:R-:W-:-:S03]  /*e7e10*/  ISETP.GT.AND P1, PT, R5, 0x10, PT ;  /* 0x000000100500780c */ /* 0x000fc60003f24270 */
[----:B------:R3:W-:Y:S01]  /*e7e20*/  STL [R1+0x3f94], R17 ;  /* 0x003f941101007387 */ /* 0x0007e20000100800 */
[----:B--2---:R-:W-:Y:S01]  /*e7e30*/  IMAD.MOV.U32 R8, RZ, RZ, R16 ;  /* 0x000000ffff087224 */ /* 0x004fe200078e0010 */
[----:B------:R-:W-:Y:S02]  /*e7e40*/  MOV R9, R17 ;  /* 0x0000001100097202 */ /* 0x000fe40000000f00 */
[----:B-1----:R-:W2:Y:S04]  /*e7e50*/  LDL.LU R19, [R1+0x401c] ;  /* 0x00401c0001137983 */ /* 0x002ea80000300800 */
[----:B------:R-:W2:Y:S04]  /*e7e60*/  LDL.LU R18, [R1+0x4020] ;  /* 0x0040200001127983 */ /* 0x000ea80000300800 */
[----:B---3--:R-:W3:Y:S04]  /*e7e70*/  LDL.LU R17, [R1+0x4084] ;  /* 0x0040840001117983 */ /* 0x008ee80000300800 */
[----:B------:R-:W3:Y:S04]  /*e7e80*/  LDL.LU R16, [R1+0x4088] ;  /* 0x0040880001107983 */ /* 0x000ee80000300800 */
[----:B------:R1:W-:Y:S01]  /*e7e90*/  LDGSTS.E [R6+0x43200], desc[UR32][R8.64], P2 ;  /* 0x4320000008067fae */ /* 0x0003e20009121860 */
[----:B------:R-:W-:-:S02]  /*e7ea0*/  IADD3 R20, P3, R20, R252, RZ ;  /* 0x000000fc14147210 */ /* 0x000fc40007f7e0ff */
[----:B-1----:R-:W-:-:S03]  /*e7eb0*/  SEL R8, RZ, 0x4, !P1 ;  /* 0x00000004ff087807 */ /* 0x002fc60004800000 */
[----:B------:R-:W-:Y:S01]  /*e7ec0*/  IMAD.X R21, R21, 0x1, R3, P3 ;  /* 0x0000000115157824 */ /* 0x000fe200018e0603 */
[----:B------:R-:W-:Y:S02]  /*e7ed0*/  SEL R8, R8, RZ, !P0 ;  /* 0x000000ff08087207 */ /* 0x000fe40004000000 */
[----:B------:R-:W-:Y:S01]  /*e7ee0*/  IADD3 R14, P4, R14, R252, RZ ;  /* 0x000000fc0e0e7210 */ /* 0x000fe20007f9e0ff */
[----:B------:R-:W-:Y:S01]  /*e7ef0*/  STL [R1+0x3fa0], R20 ;  /* 0x003fa01401007387 */ /* 0x000fe20000100800 */
[----:B------:R-:W-:-:S03]  /*e7f00*/  ISETP.NE.U32.AND P1, PT, R8, RZ, PT ;  /* 0x000000ff0800720c */ /* 0x000fc60003f25070 */
        /* <DEDUP_REMOVED lines=14> */
[----:B------:R-:W-:-:S05]  /*e7ff0*/  IADD3 R12, P2, R12, R252, RZ ;  /* 0x000000fc0c0c7210 */ /* 0x000fca0007f5e0ff */
[----:B------:R-:W-:Y:S01]  /*e8000*/  IMAD.X R13, R13, 0x1, R3, P2 ;  /* 0x000000010d0d7824 */ /* 0x000fe200010e0603 */
[----:B------:R-:W-:Y:S01]  /*e8010*/  STL [R1+0x4010], R12 ;  /* 0x0040100c01007387 */ /* 0x000fe20000100800 */
[----:B-1----:R-:W-:Y:S02]  /*e8020*/  IMAD.MOV.U32 R8, RZ, RZ, R12 ;  /* 0x000000ffff087224 */ /* 0x002fe400078e000c */
[----:B------:R-:W-:Y:S01]  /*e8030*/  IMAD.MOV.U32 R9, RZ, RZ, R13 ;  /* 0x000000ffff097224 */ /* 0x000fe200078e000d */
[----:B------:R1:W-:Y:S04]  /*e8040*/  STL [R1+0x400c], R13 ;  /* 0x00400c0d01007387 */ /* 0x0003e80000100800 */
[----:B------:R1:W-:Y:S01]  /*e8050*/  LDGSTS.E [R6+0x44100], desc[UR32][R8.64], P1 ;  /* 0x4410000008067fae */ /* 0x0003e20008921860 */
[----:B----4-:R-:W-:-:S04]  /*e8060*/  IADD3 R10, P3, R10, R252, RZ ;  /* 0x000000fc0a0a7210 */ /* 0x010fc80007f7e0ff */
[----:B------:R-:W-:Y:S01]  /*e8070*/  IADD3.X R11, R11, R3, RZ, P3, !PT ;  /* 0x000000030b0b7210 */ /* 0x000fe20001ffe4ff */
[----:B------:R-:W-:Y:S01]  /*e8080*/  STL [R1+0x4018], R10 ;  /* 0x0040180a01007387 */ /* 0x000fe20000100800 */
[----:B-1----:R-:W-:-:S03]  /*e8090*/  IMAD.MOV.U32 R8, RZ, RZ, R10 ;  /* 0x000000ffff087224 */ /* 0x002fc600078e000a */
[----:B------:R1:W-:Y:S01]  /*e80a0*/  STL [R1+0x4014], R11 ;  /* 0x0040140b01007387 */ /* 0x0003e20000100800 */
[----:B------:R-:W-:-:S03]  /*e80b0*/  IMAD.MOV.U32 R9, RZ, RZ, R11 ;  /* 0x000000ffff097224 */ /* 0x000fc600078e000b */
[----:B------:R-:W4:Y:S04]  /*e80c0*/  LDL.LU R13, [R1+0x409c] ;  /* 0x00409c00010d7983 */ /* 0x000f280000300800 */
[----:B------:R-:W4:Y:S04]  /*e80d0*/  LDL.LU R12, [R1+0x40a0] ;  /* 0x0040a000010c7983 */ /* 0x000f280000300800 */
[----:B-1----:R-:W4:Y:S04]  /*e80e0*/  LDL.LU R11, [R1+0x4104] ;  /* 0x00410400010b7983 */ /* 0x002f280000300800 */
        /* <DEDUP_REMOVED lines=8> */
[----:B---3--:R-:W-:Y:S01]  /*e8170*/  IADD3 R16, P4, R16, R252, RZ ;  /* 0x000000fc10107210 */ /* 0x008fe20007f9e0ff */
[----:B------:R-:W-:Y:S04]  /*e8180*/  STL [R1+0x4020], R18 ;  /* 0x0040201201007387 */ /* 0x000fe80000100800 */
[----:B------:R-:W-:Y:S01]  /*e8190*/  IMAD.X R17, R17, 0x1, R3, P4 ;  /* 0x0000000111117824 */ /* 0x000fe200020e0603 */
[----:B------:R1:W-:Y:S01]  /*e81a0*/  STL [R1+0x401c], R19 ;  /* 0x00401c1301007387 */ /* 0x0003e20000100800 */
[----:B------:R-:W-:Y:S01]  /*e81b0*/  IMAD.MOV.U32 R8, RZ, RZ, R18 ;  /* 0x000000ffff087224 */ /* 0x000fe200078e0012 */
[----:B------:R-:W-:Y:S02]  /*e81c0*/  MOV R9, R19 ;  /* 0x0000001300097202 */ /* 0x000fe40000000f00 */
[----:B------:R-:W-:Y:S04]  /*e81d0*/  STL [R1+0x4088], R16 ;  /* 0x0040881001007387 */ /* 0x000fe80000100800 */
[----:B------:R2:W-:Y:S04]  /*e81e0*/  STL [R1+0x4084], R17 ;  /* 0x0040841101007387 */ /* 0x0005e80000100800 */
[----:B-1----:R-:W3:Y:S04]  /*e81f0*/  LDL.LU R19, [R1+0x410c] ;  /* 0x00410c0001137983 */ /* 0x002ee80000300800 */
[----:B------:R-:W3:Y:S04]  /*e8200*/  LDL.LU R18, [R1+0x4110] ;  /* 0x0041100001127983 */ /* 0x000ee80000300800 */
[----:B------:R1:W-:Y:S02]  /*e8210*/  LDGSTS.E [R6+0x44300], desc[UR32][R8.64], P1 ;  /* 0x4430000008067fae */ /* 0x0003e40008921860 */
[----:B-1----:R-:W-:-:S02]  /*e8220*/  IMAD.MOV.U32 R9, RZ, RZ, R17 ;  /* 0x000000ffff097224 */ /* 0x002fc400078e0011 */
[----:B------:R-:W-:Y:S01]  /*e8230*/  IMAD.MOV.U32 R8, RZ, RZ, R16 ;  /* 0x000000ffff087224 */ /* 0x000fe200078e0010 */
[----:B--2---:R-:W2:Y:S04]  /*e8240*/  LDL.LU R17, [R1+0x4114] ;  /* 0x0041140001117983 */ /* 0x004ea80000300800 */
[----:B------:R-:W2:Y:S01]  /*e8250*/  LDL.LU R16, [R1+0x4118] ;  /* 0x0041180001107983 */ /* 0x000ea20000300800 */
[----:B------:R-:W-:-:S03]  /*e8260*/  IADD3 R20, P1, R20, R252, RZ ;  /* 0x000000fc14147210 */ /* 0x000fc60007f3e0ff */
[----:B------:R1:W-:Y:S02]  /*e8270*/  LDGSTS.E [R6+0x45000], desc[UR32][R8.64], P2 ;  /* 0x4500000008067fae */ /* 0x0003e40009121860 */
[----:B------:R-:W-:Y:S02]  /*e8280*/  IMAD.X R21, R21, 0x1, R3, P1 ;  /* 0x0000000115157824 */ /* 0x000fe400008e0603 */
[----:B------:R-:W-:Y:S04]  /*e8290*/  STL [R1+0x4090], R20 ;  /* 0x0040901401007387 */ /* 0x000fe80000100800 */
[----:B------:R1:W-:Y:S02]  /*e82a0*/  STL [R1+0x408c], R21 ;  /* 0x00408c1501007387 */ /* 0x0003e40000100800 */
[----:B-1----:R-:W-:-:S02]  /*e82b0*/  IMAD.MOV.U32 R8, RZ, RZ, R20 ;  /* 0x000000ffff087224 */ /* 0x002fc400078e0014 */
[----:B------:R-:W-:Y:S01]  /*e82c0*/  IMAD.MOV.U32 R9, RZ, RZ, R21 ;  /* 0x000000ffff097224 */ /* 0x000fe200078e0015 */
[----:B------:R-:W-:-:S04]  /*e82d0*/  IADD3 R14, P3, R14, R252, RZ ;  /* 0x000000fc0e0e7210 */ /* 0x000fc80007f7e0ff */
[----:B------:R1:W-:Y:S01]  /*e82e0*/  LDGSTS.E [R6+0x45100], desc[UR32][R8.64], P2 ;  /* 0x4510000008067fae */ /* 0x0003e20009121860 */
[----:B------:R-:W-:-:S03]  /*e82f0*/  IMAD.X R15, R15, 0x1, R3, P3 ;  /* 0x000000010f0f7824 */ /* 0x000fc600018e0603 */
[----:B------:R-:W-:Y:S01]  /*e8300*/  STL [R1+0x4098], R14 ;  /* 0x0040980e01007387 */ /* 0x000fe20000100800 */
[----:B------:R-:W-:-:S03]  /*e8310*/  ISETP.GT.AND P1, PT, R5, 0x18, PT ;  /* 0x000000180500780c */ /* 0x000fc60003f24270 */
[----:B------:R1:W-:Y:S02]  /*e8320*/  STL [R1+0x4094], R15 ;  /* 0x0040940f01007387 */ /* 0x0003e40000100800 */
[----:B-1----:R-:W-:Y:S01]  /*e8330*/  IMAD.MOV.U32 R8, RZ, RZ, R14 ;  /* 0x000000ffff087224 */ /* 0x002fe200078e000e */
[----:B------:R-:W-:Y:S01]  /*e8340*/  MOV R9, R15 ;  /* 0x0000000f00097202 */ /* 0x000fe20000000f00 */
[----:B------:R-:W2:Y:S04]  /*e8350*/  LDL.LU R21, [R1+0x411c] ;  /* 0x00411c0001157983 */ /* 0x000ea80000300800 */
[----:B------:R-:W2:Y:S04]  /*e8360*/  LDL.LU R20, [R1+0x4120] ;  /* 0x0041200001147983 */ /* 0x000ea80000300800 */
[----:B------:R-:W2:Y:S04]  /*e8370*/  LDL.LU R15, [R1+0x4184] ;  /* 0x00418400010f7983 */ /* 0x000ea80000300800 */
[----:B------:R-:W2:Y:S04]  /*e8380*/  LDL.LU R14, [R1+0x4188] ;  /* 0x00418800010e7983 */ /* 0x000ea80000300800 */
[----:B------:R1:W-:Y:S02]  /*e8390*/  LDGSTS.E [R6+0x45200], desc[UR32][R8.64], P2 ;  /* 0x4520000008067fae */ /* 0x0003e40009121860 */
[----:B-1----:R-:W-:-:S04]  /*e83a0*/  SEL R8, RZ, 0x4, !P1 ;  /* 0x00000004ff087807 */ /* 0x002fc80004800000 */
[----:B------:R-:W-:-:S04]  /*e83b0*/  SEL R8, R8, RZ, !P0 ;  /* 0x000000ff08087207 */ /* 0x000fc80004000000 */
[----:B------:R-:W-:Y:S02]  /*e83c0*/  ISETP.NE.U32.AND P1, PT, R8, RZ, PT ;  /* 0x000000ff0800720c */ /* 0x000fe40003f25070 */
[----:B----4-:R-:W-:-:S05]  /*e83d0*/  IADD3 R12, P3, R12, R252, RZ ;  /* 0x000000fc0c0c7210 */ /* 0x010fca0007f7e0ff */
[----:B------:R-:W-:Y:S01]  /*e83e0*/  IMAD.X R13, R13, 0x1, R3, P3 ;  /* 0x000000010d0d7824 */ /* 0x000fe200018e0603 */
[----:B------:R-:W-:Y:S01]  /*e83f0*/  IADD3 R10, P4, R10, R252, RZ ;  /* 0x000000fc0a0a7210 */ /* 0x000fe20007f9e0ff */
[----:B------:R-:W-:Y:S01]  /*e8400*/  STL [R1+0x40a0], R12 ;  /* 0x0040a00c01007387 */ /* 0x000fe20000100800 */
[----:B------:R-:W-:-:S03]  /*e8410*/  IMAD.MOV.U32 R8, RZ, RZ, R12 ;  /* 0x000000ffff087224 */ /* 0x000fc600078e000c */
[----:B------:R-:W-:Y:S01]  /*e8420*/  IMAD.X R11, R11, 0x1, R3, P4 ;  /* 0x000000010b0b7824 */ /* 0x000fe200020e0603 */
[----:B------:R1:W-:Y:S01]  /*e8430*/  STL [R1+0x409c], R13 ;  /* 0x00409c0d01007387 */ /* 0x0003e20000100800 */
[----:B------:R-:W-:-:S03]  /*e8440*/  IMAD.MOV.U32 R9, RZ, RZ, R13 ;  /* 0x000000ffff097224 */ /* 0x000fc600078e000d */
[----:B------:R-:W-:Y:S04]  /*e8450*/  STL [R1+0x4108], R10 ;  /* 0x0041080a01007387 */ /* 0x000fe80000100800 */
[----:B------:R4:W-:Y:S04]  /*e8460*/  STL [R1+0x4104], R11 ;  /* 0x0041040b01007387 */ /* 0x0009e80000100800 */
[----:B-1----:R-:W2:Y:S04]  /*e8470*/  LDL.LU R13, [R1+0x418c] ;  /* 0x00418c00010d7983 */ /* 0x002ea80000300800 */
[----:B------:R1:W-:Y:S04]  /*e8480*/  LDGSTS.E [R6+0x45300], desc[UR32][R8.64], P2 ;  /* 0x4530000008067fae */ /* 0x0003e80009121860 */
[----:B------:R-:W2:Y:S01]  /*e8490*/  LDL.LU R12, [R1+0x4190] ;  /* 0x00419000010c7983 */ /* 0x000ea20000300800 */
        /* <DEDUP_REMOVED lines=12> */
[----:B------:R2:W-:Y:S01]  /*e8560*/  LDGSTS.E [R6+0x46100], desc[UR32][R8.64], P1 ;  /* 0x4610000008067fae */ /* 0x0005e20008921860 */
[----:B------:R-:W-:-:S03]  /*e8570*/  IADD3.X R17, R17, R3, RZ, P3, !PT ;  /* 0x0000000311117210 */ /* 0x000fc60001ffe4ff */
[----:B------:R-:W-:Y:S01]  /*e8580*/  STL [R1+0x4118], R16 ;  /* 0x0041181001007387 */ /* 0x000fe20000100800 */
[----:B------:R-:W-:-:S03]  /*e8590*/  ISETP.GT.AND P2, PT, R5, 0x1c, PT ;  /* 0x0000001c0500780c */ /* 0x000fc60003f44270 */
[----:B------:R3:W-:Y:S01]  /*e85a0*/  STL [R1+0x4114], R17 ;  /* 0x0041141101007387 */ /* 0x0007e20000100800 */
[----:B--2---:R-:W-:-:S03]  /*e85b0*/  IMAD.MOV.U32 R8, RZ, RZ, R16 ;  /* 0x000000ffff087224 */ /* 0x004fc600078e0010 */
[----:B-1----:R-:W2:Y:S01]  /*e85c0*/  LDL.LU R19, [R1+0x419c] ;  /* 0x00419c0001137983 */ /* 0x002ea20000300800 */
[----:B------:R-:W-:-:S03]  /*e85d0*/  IMAD.MOV.U32 R9, RZ, RZ, R17 ;  /* 0x000000ffff097224 */ /* 0x000fc600078e0011 */
[----:B------:R-:W2:Y:S04]  /*e85e0*/  LDL.LU R18, [R1+0x41a0] ;  /* 0x0041a00001127983 */ /* 0x000ea80000300800 */
[----:B---3--:R-:W3:Y:S04]  /*e85f0*/  LDL.LU R17, [R1+0x4204] ;  /* 0x0042040001117983 */ /* 0x008ee80000300800 */
[----:B------:R-:W3:Y:S04]  /*e8600*/  LDL.LU R16, [R1+0x4208] ;  /* 0x0042080001107983 */ /* 0x000ee80000300800 */
[----:B------:R1:W-:Y:S02]  /*e8610*/  LDGSTS.E [R6+0x46200], desc[UR32][R8.64], P1 ;  /* 0x4620000008067fae */ /* 0x0003e40008921860 */
[----:B-1----:R-:W-:-:S02]  /*e8620*/  SEL R8, RZ, 0x4, !P2 ;  /* 0x00000004ff087807 */ /* 0x002fc40005000000 */
[----:B------:R-:W-:Y:S02]  /*e8630*/  IADD3 R20, P3, R20, R252, RZ ;  /* 0x000000fc14147210 */ /* 0x000fe40007f7e0ff */
[----:B------:R-:W-:-:S03]  /*e8640*/  SEL R8, R8, RZ, !P0 ;  /* 0x000000ff08087207 */ /* 0x000fc60004000000 */
[----:B------:R-:W-:Y:S01]  /*e8650*/  IMAD.X R21, R21, 0x1, R3, P3 ;  /* 0x0000000115157824 */ /* 0x000fe200018e0603 */
[----:B------:R-:W-:Y:S01]  /*e8660*/  IADD3 R14, P4, R14, R252, RZ ;  /* 0x000000fc0e0e7210 */ /* 0x000fe20007f9e0ff */
[----:B------:R-:W-:Y:S01]  /*e8670*/  STL [R1+0x4120], R20 ;  /* 0x0041201401007387 */ /* 0x000fe20000100800 */
[----:B------:R-:W-:-:S03]  /*e8680*/  ISETP.NE.U32.AND P2, PT, R8, RZ, PT ;  /* 0x000000ff0800720c */ /* 0x000fc60003f45070 */
        /* <DEDUP_REMOVED lines=19> */
[----:B----4-:R-:W-:Y:S01]  /*e87c0*/  IADD3 R10, P3, R10, R252, RZ ;  /* 0x000000fc0a0a7210 */ /* 0x010fe20007f7e0ff */
[----:B------:R1:W-:Y:S04]  /*e87d0*/  STL [R1+0x418c], R13 ;  /* 0x00418c0d01007387 */ /* 0x0003e80000100800 */
[----:B------:R-:W-:Y:S01]  /*e87e0*/  IMAD.X R11, R11, 0x1, R3, P3 ;  /* 0x000000010b0b7824 */ /* 0x000fe200018e0603 */
        /* <DEDUP_REMOVED lines=15> */
[----:B------:R-:W-:Y:S01]  /*e88e0*/  IMAD.X R19, R19, 0x1, R3, P3 ;  /* 0x0000000113137824 */ /* 0x000fe200018e0603 */
[----:B---3--:R-:W-:Y:S01]  /*e88f0*/  IADD3 R16, P4, R16, R252, RZ ;  /* 0x000000fc10107210 */ /* 0x008fe20007f9e0ff */
[----:B------:R-:W-:Y:S01]  /*e8900*/  STL [R1+0x41a0], R18 ;  /* 0x0041a01201007387 */ /* 0x000fe20000100800 */
[----:B------:R-:W-:-:S03]  /*e8910*/  IMAD.MOV.U32 R8, RZ, RZ, R18 ;  /* 0x000000ffff087224 */ /* 0x000fc600078e0012 */
[----:B------:R-:W-:Y:S01]  /*e8920*/  IMAD.X R17, R17, 0x1, R3, P4 ;  /* 0x0000000111117824 */ /* 0x000fe200020e0603 */
[----:B------:R1:W-:Y:S01]  /*e8930*/  STL [R1+0x419c], R19 ;  /* 0x00419c1301007387 */ /* 0x0003e20000100800 */
[----:B------:R-:W-:-:S03]  /*e8940*/  IMAD.MOV.U32 R9, RZ, RZ, R19 ;  /* 0x000000ffff097224 */ /* 0x000fc600078e0013 */
        /* <DEDUP_REMOVED lines=18> */
[----:B------:R-:W-:-:S03]  /*e8a70*/  IADD3.X R15, R15, R3, RZ, P3, !PT ;  /* 0x000000030f0f7210 */ /* 0x000fc60001ffe4ff */
[----:B------:R-:W-:Y:S01]  /*e8a80*/  STL [R1+0x4218], R14 ;  /* 0x0042180e01007387 */ /* 0x000fe20000100800 */
[----:B------:R-:W-:-:S03]  /*e8a90*/  ISETP.GT.AND P2, PT, R5, 0x24, PT ;  /* 0x000000240500780c */ /* 0x000fc60003f44270 */
[----:B------:R1:W-:Y:S02]  /*e8aa0*/  STL [R1+0x4214], R15 ;  /* 0x0042140f01007387 */ /* 0x0003e40000100800 */
[----:B-1----:R-:W-:Y:S02]  /*e8ab0*/  IMAD.MOV.U32 R8, RZ, RZ, R14 ;  /* 0x000000ffff087224 */ /* 0x002fe400078e000e */
[----:B------:R-:W2:Y:S01]  /*e8ac0*/  LDL.LU R21, [R1+0x429c] ;  /* 0x00429c0001157983 */ /* 0x000ea20000300800 */
[----:B------:R-:W-:-:S03]  /*e8ad0*/  IMAD.MOV.U32 R9, RZ, RZ, R15 ;  /* 0x000000ffff097224 */ /* 0x000fc600078e000f */
[----:B------:R-:W2:Y:S04]  /*e8ae0*/  LDL.LU R20, [R1+0x42a0] ;  /* 0x0042a00001147983 */ /* 0x000ea80000300800 */
        /* <DEDUP_REMOVED lines=45> */
[--C-:B------:R-:W-:Y:S01]  /*e8dc0*/  IMAD.X R21, R21, 0x1, R3.reuse, P3 ;  /* 0x0000000115157824 */ /* 0x100fe200018e0603 */
[----:B------:R-:W-:Y:S02]  /*e8dd0*/  IADD3 R14, P4, R14, R252, RZ ;  /* 0x000000fc0e0e7210 */ /* 0x000fe40007f9e0ff */
[----:B------:R-:W-:Y:S01]  /*e8de0*/  SEL R8, R8, RZ, !P0 ;  /* 0x000000ff08087207 */ /* 0x000fe20004000000 */
[----:B------:R-:W-:Y:S02]  /*e8df0*/  STL [R1+0x42a0], R20 ;  /* 0x0042a01401007387 */ /* 0x000fe40000100800 */
[----:B------:R-:W-:Y:S01]  /*e8e00*/  IMAD.X R15, R15, 0x1, R3, P4 ;  /* 0x000000010f0f7824 */ /* 0x000fe200020e0603 */
[----:B------:R-:W-:Y:S01]  /*e8e10*/  ISETP.NE.U32.AND P1, PT, R8, RZ, PT ;  /* 0x000000ff0800720c */ /* 0x000fe20003f25070 */
        /* <DEDUP_REMOVED lines=55> */
[----:B------:R-:W-:Y:S01]  /*e9190*/  STL [R1+0x4390], R20 ;  /* 0x0043901401007387 */ /* 0x000fe20000100800 */
[----:B-1----:R-:W-:Y:S02]  /*e91a0*/  IMAD.MOV.U32 R8, RZ, RZ, R20 ;  /* 0x000000ffff087224 */ /* 0x002fe400078e0014 */
[----:B------:R-:W-:Y:S01]  /*e91b0*/  IMAD.MOV.U32 R9, RZ, RZ, R21 ;  /* 0x000000ffff097224 */ /* 0x000fe200078e0015 */
[----:B------:R-:W-:Y:S01]  /*e91c0*/  IADD3 R14, P3, R14, R252, RZ ;  /* 0x000000fc0e0e7210 */ /* 0x000fe20007f7e0ff */
[----:B------:R1:W-:Y:S04]  /*e91d0*/  STL [R1+0x438c], R21 ;  /* 0x00438c1501007387 */ /* 0x0003e80000100800 */
[----:B------:R-:W-:Y:S01]  /*e91e0*/  IMAD.X R15, R15, 0x1, R3, P3 ;  /* 0x000000010f0f7824 */ /* 0x000fe200018e0603 */
[----:B------:R-:W-:Y:S01]  /*e91f0*/  STL [R1+0x4398], R14 ;  /* 0x0043980e01007387 */ /* 0x000fe20000100800 */
[----:B------:R-:W-:-:S03]  /*e9200*/  ISETP.GT.AND P1, PT, R5, 0x30, PT ;  /* 0x000000300500780c */ /* 0x000fc60003f24270 */
[----:B------:R1:W-:Y:S04]  /*e9210*/  LDGSTS.E [R6+0x4b100], desc[UR32][R8.64], P2 ;  /* 0x4b10000008067fae */ /* 0x0003e80009121860 */
[----:B------:R1:W-:Y:S04]  /*e9220*/  STL [R1+0x4394], R15 ;  /* 0x0043940f01007387 */ /* 0x0003e80000100800 */
[----:B-1----:R-:W2:Y:S01]  /*e9230*/  LDL.LU R21, [R1+0x441c] ;  /* 0x00441c0001157983 */ /* 0x002ea20000300800 */
[----:B------:R-:W-:Y:S01]  /*e9240*/  IMAD.MOV.U32 R8, RZ, RZ, R14 ;  /* 0x000000ffff087224 */ /* 0x000fe200078e000e */
[----:B------:R-:W-:-:S02]  /*e9250*/  MOV R9, R15 ;  /* 0x0000000f00097202 */ /* 0x000fc40000000f00 */
        /* <DEDUP_REMOVED lines=8> */
[--C-:B------:R-:W-:Y:S01]  /*e92e0*/  IMAD.X R13, R13, 0x1, R3.reuse, P3 ;  /* 0x000000010d0d7824 */ /* 0x100fe200018e0603 */
[----:B------:R-:W-:Y:S01]  /*e92f0*/  IADD3 R10, P4, R10, R252, RZ ;  /* 0x000000fc0a0a7210 */ /* 0x000fe20007f9e0ff */
[----:B------:R-:W-:Y:S04]  /*e9300*/  STL [R1+0x43a0], R12 ;  /* 0x0043a00c01007387 */ /* 0x000fe80000100800 */
[----:B------:R-:W-:Y:S01]  /*e9310*/  IMAD.X R11, R11, 0x1, R3, P4 ;  /* 0x000000010b0b7824 */ /* 0x000fe200020e0603 */
[----:B------:R1:W-:Y:S01]  /*e9320*/  STL [R1+0x439c], R13 ;  /* 0x00439c0d01007387 */ /* 0x0003e20000100800 */
[----:B------:R-:W-:Y:S02]  /*e9330*/  IMAD.MOV.U32 R8, RZ, RZ, R12 ;  /* 0x000000ffff087224 */ /* 0x000fe400078e000c */
[----:B------:R-:W-:Y:S01]  /*e9340*/  IMAD.MOV.U32 R9, RZ, RZ, R13 ;  /* 0x000000ffff097224 */ /* 0x000fe200078e000d */
        /* <DEDUP_REMOVED lines=14> */
[----:B------:R-:W-:Y:S01]  /*e9430*/  STL [R1+0x4410], R18 ;  /* 0x0044101201007387 */ /* 0x000fe20000100800 */
[----:B------:R-:W-:-:S03]  /*e9440*/  ISETP.GT.AND P2, PT, R5, 0x34, PT ;  /* 0x000000340500780c */ /* 0x000fc60003f44270 */
[----:B------:R1:W-:Y:S01]  /*e9450*/  LDGSTS.E [R6+0x4c100], desc[UR32][R8.64], P1 ;  /* 0x4c10000008067fae */ /* 0x0003e20008921860 */
[----:B--2---:R-:W-:-:S04]  /*e9460*/  IADD3 R16, P3, R16, R252, RZ ;  /* 0x000000fc10107210 */ /* 0x004fc80007f7e0ff */
[----:B------:R-:W-:Y:S01]  /*e9470*/  IADD3.X R17, R17, R3, RZ, P3, !PT ;  /* 0x0000000311117210 */ /* 0x000fe20001ffe4ff */
[----:B------:R2:W-:Y:S01]  /*e9480*/  STL [R1+0x440c], R19 ;  /* 0x00440c1301007387 */ /* 0x0005e20000100800 */
[----:B-1----:R-:W-:-:S03]  /*e9490*/  IMAD.MOV.U32 R8, RZ, RZ, R16 ;  /* 0x000000ffff087224 */ /* 0x002fc600078e0010 */
[----:B------:R-:W-:Y:S01]  /*e94a0*/  IMAD.MOV.U32 R9, RZ, RZ, R17 ;  /* 0x000000ffff097224 */ /* 0x000fe200078e0011 */
[----:B------:R-:W-:Y:S04]  /*e94b0*/  STL [R1+0x4418], R16 ;  /* 0x0044181001007387 */ /* 0x000fe80000100800 */
[----:B------:R1:W-:Y:S04]  /*e94c0*/  STL [R1+0x4414], R17 ;  /* 0x0044141101007387 */ /* 0x0003e80000100800 */
[----:B--2---:R-:W2:Y:S04]  /*e94d0*/  LDL.LU R19, [R1+0x449c] ;  /* 0x00449c0001137983 */ /* 0x004ea80000300800 */
[----:B------:R-:W3:Y:S04]  /*e94e0*/  LDL.LU R18, [R1+0x44a0] ;  /* 0x0044a00001127983 */ /* 0x000ee80000300800 */
[----:B------:R1:W-:Y:S04]  /*e94f0*/  LDGSTS.E [R6+0x4c200], desc[UR32][R8.64], P1 ;  /* 0x4c20000008067fae */ /* 0x0003e80008921860 */
[----:B-1----:R-:W2:Y:S04]  /*e9500*/  LDL.LU R17, [R1+0x4504] ;  /* 0x0045040001117983 */ /* 0x002ea80000300800 */
[----:B------:R-:W2:Y:S01]  /*e9510*/  LDL.LU R16, [R1+0x4508] ;  /* 0x0045080001107983 */ /* 0x000ea20000300800 */
[----:B------:R-:W-:-:S04]  /*e9520*/  SEL R8, RZ, 0x4, !P2 ;  /* 0x00000004ff087807 */ /* 0x000fc80005000000 */
[----:B------:R-:W-:Y:S02]  /*e9530*/  SEL R8, R8, RZ, !P0 ;  /* 0x000000ff08087207 */ /* 0x000fe40004000000 */
[----:B------:R-:W-:-:S05]  /*e9540*/  IADD3 R20, P3, R20, R252, RZ ;  /* 0x000000fc14147210 */ /* 0x000fca0007f7e0ff */
        /* <DEDUP_REMOVED lines=9> */
[----:B------:R-:W-:Y:S04]  /*e95e0*/  STL [R1+0x4484], R15 ;  /* 0x0044840f01007387 */ /* 0x000fe80000100800 */
[----:B------:R-:W2:Y:S04]  /*e95f0*/  LDL.LU R23, [R1+0x450c] ;  /* 0x00450c0001177983 */ /* 0x000ea80000300800 */
[----:B------:R-:W2:Y:S04]  /*e9600*/  LDL.LU R22, [R1+0x4510] ;  /* 0x0045100001167983 */ /* 0x000ea80000300800 */
[----:B------:R1:W-:Y:S04]  /*e9610*/  LDGSTS.E [R6+0x4c300], desc[UR32][R8.64], P1 ;  /* 0x4c30000008067fae */ /* 0x0003e80008921860 */
[----:B-1----:R-:W2:Y:S04]  /*e9620*/  LDL.LU R21, [R1+0x4514] ;  /* 0x0045140001157983 */ /* 0x002ea80000300800 */
[----:B------:R-:W2:Y:S01]  /*e9630*/  LDL.LU R20, [R1+0x4518] ;  /* 0x0045180001147983 */ /* 0x000ea20000300800 */
[----:B------:R-:W-:-:S02]  /*e9640*/  IMAD.MOV.U32 R8, RZ, RZ, R14 ;  /* 0x000000ffff087224 */ /* 0x000fc400078e000e */
[----:B------:R-:W-:-:S05]  /*e9650*/  IMAD.MOV.U32 R9, RZ, RZ, R15 ;  /* 0x000000ffff097224 */ /* 0x000fca00078e000f */
[----:B------:R1:W-:Y:S01]  /*e9660*/  LDGSTS.E [R6+0x4d000], desc[UR32][R8.64], P2 ;  /* 0x4d00000008067fae */ /* 0x0003e20009121860 */
[----:B------:R-:W-:-:S05]  /*e9670*/  IADD3 R12, P1, R12, R252, RZ ;  /* 0x000000fc0c0c7210 */ /* 0x000fca0007f3e0ff */
[----:B------:R-:W-:Y:S02]  /*e9680*/  IMAD.X R13, R13, 0x1, R3, P1 ;  /* 0x000000010d0d7824 */ /* 0x000fe400008e0603 */
[----:B-1----:R-:W-:Y:S02]  /*e9690*/  IMAD.MOV.U32 R8, RZ, RZ, R12 ;  /* 0x000000ffff087224 */ /* 0x002fe400078e000c */
[----:B------:R-:W-:Y:S01]  /*e96a0*/  IMAD.MOV.U32 R9, RZ, RZ, R13 ;  /* 0x000000ffff097224 */ /* 0x000fe200078e000d */
[----:B------:R-:W-:Y:S04]  /*e96b0*/  STL [R1+0x4490], R12 ;  /* 0x0044900c01007387 */ /* 0x000fe80000100800 */
[----:B------:R-:W-:Y:S04]  /*e96c0*/  STL [R1+0x448c], R13 ;  /* 0x00448c0d01007387 */ /* 0x000fe80000100800 */
[----:B------:R1:W-:Y:S01]  /*e96d0*/  LDGSTS.E [R6+0x4d100], desc[UR32][R8.64], P2 ;  /* 0x4d10000008067fae */ /* 0x0003e20009121860 */
[----:B----4-:R-:W-:-:S05]  /*e96e0*/  IADD3 R10, P3, R10, R252, RZ ;  /* 0x000000fc0a0a7210 */ /* 0x010fca0007f7e0ff */
[----:B------:R-:W-:Y:S01]  /*e96f0*/  IMAD.X R11, R11, 0x1, R3, P3 ;  /* 0x000000010b0b7824 */ /* 0x000fe200018e0603 */
[----:B------:R-:W-:Y:S01]  /*e9700*/  STL [R1+0x4498], R10 ;  /* 0x0044980a01007387 */ /* 0x000fe20000100800 */
[----:B-1----:R-:W-:-:S03]  /*e9710*/  IMAD.MOV.U32 R8, RZ, RZ, R10 ;  /* 0x000000ffff087224 */ /* 0x002fc600078e000a */
[----:B------:R1:W-:Y:S01]  /*e9720*/  STL [R1+0x4494], R11 ;  /* 0x0044940b01007387 */ /* 0x0003e20000100800 */
[----:B------:R-:W-:Y:S02]  /*e9730*/  MOV R9, R11 ;  /* 0x0000000b00097202 */ /* 0x000fe40000000f00 */
[----:B------:R-:W-:-:S03]  /*e9740*/  ISETP.GT.AND P1, PT, R5, 0x38, PT ;  /* 0x000000380500780c */ /* 0x000fc60003f24270 */
[----:B------:R4:W-:Y:S04]  /*e9750*/  LDGSTS.E [R6+0x4d200], desc[UR32][R8.64], P2 ;  /* 0x4d20000008067fae */ /* 0x0009e80009121860 */
[----:B-1----:R-:W2:Y:S04]  /*e9760*/  LDL.LU R11, [R1+0x451c] ;  /* 0x00451c00010b7983 */ /* 0x002ea80000300800 */
[----:B------:R-:W2:Y:S01]  /*e9770*/  LDL.LU R10, [R1+0x4520] ;  /* 0x00452000010a7983 */ /* 0x000ea20000300800 */
[----:B----4-:R-:W-:-:S03]  /*e9780*/  SEL R8, RZ, 0x4, !P1 ;  /* 0x00000004ff087807 */ /* 0x010fc60004800000 */
[----:B------:R-:W4:Y:S04]  /*e9790*/  LDL.LU R15, [R1+0x4584] ;  /* 0x00458400010f7983 */ /* 0x000f280000300800 */
[----:B------:R-:W4:Y:S01]  /*e97a0*/  LDL.LU R14, [R1+0x4588] ;  /* 0x00458800010e7983 */ /* 0x000f220000300800 */
[----:B------:R-:W-:-:S03]  /*e97b0*/  SEL R8, R8, RZ, !P0 ;  /* 0x000000ff08087207 */ /* 0x000fc60004000000 */
[----:B------:R-:W4:Y:S04]  /*e97c0*/  LDL.LU R13, [R1+0x458c] ;  /* 0x00458c00010d7983 */ /* 0x000f280000300800 */
[----:B------:R-:W4:Y:S01]  /*e97d0*/  LDL.LU R12, [R1+0x4590] ;  /* 0x00459000010c7983 */ /* 0x000f220000300800 */
[----:B------:R-:W-:Y:S02]  /*e97e0*/  ISETP.NE.U32.AND P1, PT, R8, RZ, PT ;  /* 0x000000ff0800720c */ /* 0x000fe40003f25070 */
[----:B---3--:R-:W-:-:S05]  /*e97f0*/  IADD3 R18, P3, R18, R252, RZ ;  /* 0x000000fc12127210 */ /* 0x008fca0007f7e0ff */
[----:B--2---:R-:W-:Y:S02]  /*e9800*/  IMAD.X R19, R19, 0x1, R3, P3 ;  /* 0x0000000113137824 */ /* 0x004fe400018e0603 */
[----:B------:R-:W-:Y:S02]  /*e9810*/  IMAD.MOV.U32 R8, RZ, RZ, R18 ;  /* 0x000000ffff087224 */ /* 0x000fe400078e0012 */
[----:B------:R-:W-:Y:S01]  /*e9820*/  IMAD.MOV.U32 R9, RZ, RZ, R19 ;  /* 0x000000ffff097224 */ /* 0x000fe200078e0013 */
[----:B------:R-:W-:-:S04]  /*e9830*/  IADD3 R16, P4, R16, R252, RZ ;  /* 0x000000fc10107210 */ /* 0x000fc80007f9e0ff */
[----:B------:R1:W-:Y:S01]  /*e9840*/  LDGSTS.E [R6+0x4d300], desc[UR32][R8.64], P2 ;  /* 0x4d30000008067fae */ /* 0x0003e20009121860 */
[----:B------:R-:W-:-:S03]  /*e9850*/  IMAD.X R17, R17, 0x1, R3, P4 ;  /* 0x0000000111117824 */ /* 0x000fc600020e0603 */
[----:B------:R-:W-:Y:S04]  /*e9860*/  STL [R1+0x44a0], R18 ;  /* 0x0044a01201007387 */ /* 0x000fe80000100800 */
[----:B------:R2:W-:Y:S01]  /*e9870*/  STL [R1+0x449c], R19 ;  /* 0x00449c1301007387 */ /* 0x0005e20000100800 */
[----:B-1----:R-:W-:Y:S02]  /*e9880*/  IMAD.MOV.U32 R8, RZ, RZ, R16 ;  /* 0x000000ffff087224 */ /* 0x002fe400078e0010 */
        /* <DEDUP_REMOVED lines=8> */
[----:B------:R-:W-:-:S05]  /*e9910*/  IADD3 R22, P2, R22, R252, RZ ;  /* 0x000000fc16167210 */ /* 0x000fca0007f5e0ff */
[----:B------:R-:W-:Y:S02]  /*e9920*/  IMAD.X R23, R23, 0x1, R3, P2 ;  /* 0x0000000117177824 */ /* 0x000fe400010e0603 */
[----:B------:R-:W-:Y:S02]  /*e9930*/  IMAD.MOV.U32 R8, RZ, RZ, R22 ;  /* 0x000000ffff087224 */ /* 0x000fe400078e0016 */
[----:B------:R-:W-:Y:S01]  /*e9940*/  IMAD.MOV.U32 R9, RZ, RZ, R23 ;  /* 0x000000ffff097224 */ /* 0x000fe200078e0017 */
[----:B------:R-:W-:-:S04]  /*e9950*/  IADD3 R20, P3, R20, R252, RZ ;  /* 0x000000fc14147210 */ /* 0x000fc80007f7e0ff */
[----:B------:R1:W-:Y:S01]  /*e9960*/  LDGSTS.E [R6+0x4e100], desc[UR32][R8.64], P1 ;  /* 0x4e10000008067fae */ /* 0x0003e20008921860 */
[----:B------:R-:W-:Y:S02]  /*e9970*/  IADD3.X R21, R21, R3, RZ, P3, !PT ;  /* 0x0000000315157210 */ /* 0x000fe40001ffe4ff */
[----:B------:R-:W-:Y:S01]  /*e9980*/  ISETP.GT.AND P2, PT, R5, 0x3c, PT ;  /* 0x0000003c0500780c */ /* 0x000fe20003f44270 */
[----:B-1----:R-:W-:Y:S02]  /*e9990*/  IMAD.MOV.U32 R8, RZ, RZ, R20 ;  /* 0x000000ffff087224 */ /* 0x002fe400078e0014 */
[----:B------:R-:W-:Y:S01]  /*e99a0*/  IMAD.MOV.U32 R9, RZ, RZ, R21 ;  /* 0x000000ffff097224 */ /* 0x000fe200078e0015 */
[----:B------:R-:W-:Y:S04]  /*e99b0*/  STL [R1+0x4510], R22 ;  /* 0x0045101601007387 */ /* 0x000fe80000100800 */
[----:B------:R1:W-:Y:S04]  /*e99c0*/  LDGSTS.E [R6+0x4e200], desc[UR32][R8.64], P1 ;  /* 0x4e20000008067fae */ /* 0x0003e80008921860 */
[----:B------:R-:W-:Y:S01]  /*e99d0*/  STL [R1+0x450c], R23 ;  /* 0x00450c1701007387 */ /* 0x000fe20000100800 */
[----:B-1----:R-:W-:-:S03]  /*e99e0*/  SEL R8, RZ, 0x4, !P2 ;  /* 0x00000004ff087807 */ /* 0x002fc60005000000 */
[----:B------:R-:W-:Y:S01]  /*e99f0*/  STL [R1+0x4518], R20 ;  /* 0x0045181401007387 */ /* 0x000fe20000100800 */
[----:B------:R-:W-:-:S03]  /*e9a00*/  SEL R8, R8, RZ, !P0 ;  /* 0x000000ff08087207 */ /* 0x000fc60004000000 */
[----:B------:R-:W-:Y:S01]  /*e9a10*/  STL [R1+0x4514], R21 ;  /* 0x0045141501007387 */ /* 0x000fe20000100800 */
[----:B------:R-:W-:Y:S02]  /*e9a20*/  ISETP.NE.U32.AND P2, PT, R8, RZ, PT ;  /* 0x000000ff0800720c */ /* 0x000fe40003f45070 */
[----:B------:R-:W-:-:S05]  /*e9a30*/  IADD3 R10, P3, R10, R252, RZ ;  /* 0x000000fc0a0a7210 */ /* 0x000fca0007f7e0ff */
[----:B------:R-:W-:Y:S01]  /*e9a40*/  IMAD.X R11, R11, 0x1, R3, P3 ;  /* 0x000000010b0b7824 */ /* 0x000fe200018e0603 */
[----:B------:R-:W-:Y:S01]  /*e9a50*/  STL [R1+0x4520], R10 ;  /* 0x0045200a01007387 */ /* 0x000fe20000100800 */
[----:B------:R-:W-:Y:S02]  /*e9a60*/  IMAD.MOV.U32 R8, RZ, RZ, R10 ;  /* 0x000000ffff087224 */ /* 0x000fe400078e000a */
[----:B------:R-:W-:Y:S01]  /*e9a70*/  IMAD.MOV.U32 R9, RZ, RZ, R11 ;  /* 0x000000ffff097224 */ /* 0x000fe200078e000b */
[----:B------:R1:W-:Y:S04]  /*e9a80*/  STL [R1+0x451c], R11 ;  /* 0x00451c0b01007387 */ /* 0x0003e80000100800 */
[----:B------:R4:W-:Y:S04]  /*e9a90*/  LDGSTS.E [R6+0x4e300], desc[UR32][R8.64], P1 ;  /* 0x4e30000008067fae */ /* 0x0009e80008921860 */
[----:B-1----:R-:W2:Y:S04]  /*e9aa0*/  LDL.LU R11, [R1+0x4c3c] ;  /* 0x004c3c00010b7983 */ /* 0x002ea80000300800 */
[----:B------:R-:W2:Y:S01]  /*e9ab0*/  LDL.LU R10, [R1+0x4c40] ;  /* 0x004c4000010a7983 */ /* 0x000ea20000300800 */
[----:B----4-:R-:W-:-:S02]  /*e9ac0*/  IADD3 R14, P1, R14, R252, RZ ;  /* 0x000000fc0e0e7210 */ /* 0x010fc40007f3e0ff */
[----:B------:R-:W-:Y:S02]  /*e9ad0*/  IADD3 R12, P3, R12, R252, RZ ;  /* 0x000000fc0c0c7210 */ /* 0x000fe40007f7e0ff */
[----:B------:R-:W-:Y:S01]  /*e9ae0*/  IADD3.X R15, R15, R3, RZ, P1, !PT ;  /* 0x000000030f0f7210 */ /* 0x000fe20000ffe4ff */
[----:B------:R-:W-:Y:S02]  /*e9af0*/  STL [R1+0x4588], R14 ;  /* 0x0045880e01007387 */ /* 0x000fe40000100800 */
[----:B------:R-:W-:Y:S02]  /*e9b00*/  IMAD.X R13, R13, 0x1, R3, P3 ;  /* 0x000000010d0d7824 */ /* 0x000fe400018e0603 */
[----:B------:R-:W-:Y:S01]  /*e9b10*/  IMAD.MOV.U32 R8, RZ, RZ, R14 ;  /* 0x000000ffff087224 */ /* 0x000fe200078e000e */
        /* <DEDUP_REMOVED lines=13> */
[--C-:B--2---:R-:W-:Y:S01]  /*e9bf0*/  IMAD.X R19, R19, 0x1, R3.reuse, P1 ;  /* 0x0000000113137824 */ /* 0x104fe200008e0603 */
[----:B------:R-:W-:Y:S01]  /*e9c00*/  IADD3 R16, P3, R16, R252, RZ ;  /* 0x000000fc10107210 */ /* 0x000fe20007f7e0ff */
[----:B------:R-:W-:Y:S04]  /*e9c10*/  STL [R1+0x4598], R18 ;  /* 0x0045981201007387 */ /* 0x000fe80000100800 */
[----:B------:R-:W-:Y:S01]  /*e9c20*/  IMAD.X R17, R17, 0x1, R3, P3 ;  /* 0x0000000111117824 */ /* 0x000fe200018e0603 */
[----:B------:R2:W-:Y:S01]  /*e9c30*/  STL [R1+0x4594], R19 ;  /* 0x0045941301007387 */ /* 0x0005e20000100800 */
[----:B-1----:R-:W-:Y:S01]  /*e9c40*/  MOV R8, R18 ;  /* 0x0000001200087202 */ /* 0x002fe20000000f00 */
[----:B------:R-:W-:Y:S02]  /*e9c50*/  IMAD.MOV.U32 R9, RZ, RZ, R19 ;  /* 0x000000ffff097224 */ /* 0x000fe400078e0013 */
[----:B------:R-:W-:Y:S04]  /*e9c60*/  STL [R1+0x45a0], R16 ;  /* 0x0045a01001007387 */ /* 0x000fe80000100800 */
[----:B------:R1:W-:Y:S04]  /*e9c70*/  STL [R1+0x459c], R17 ;  /* 0x00459c1101007387 */ /* 0x0003e80000100800 */
[----:B------:R-:W3:Y:S04]  /*e9c80*/  LDL.LU R21, [R1+0x4c54] ;  /* 0x004c540001157983 */ /* 0x000ee80000300800 */
[----:B------:R-:W3:Y:S04]  /*e9c90*/  LDL.LU R20, [R1+0x4c58] ;  /* 0x004c580001147983 */ /* 0x000ee80000300800 */
[----:B------:R1:W-:Y:S04]  /*e9ca0*/  LDGSTS.E [R6+0x4f200], desc[UR32][R8.64], P2 ;  /* 0x4f20000008067fae */ /* 0x0003e80009121860 */
[----:B--2---:R-:W2:Y:S04]  /*e9cb0*/  LDL.LU R19, [R1+0x3ea4] ;  /* 0x003ea40001137983 */ /* 0x004ea80000300800 */
[----:B------:R-:W2:Y:S01]  /*e9cc0*/  LDL.LU R18, [R1+0x3ea8] ;  /* 0x003ea80001127983 */ /* 0x000ea20000300800 */
[----:B-1----:R-:W-:-:S02]  /*e9cd0*/  IMAD.MOV.U32 R8, RZ, RZ, R16 ;  /* 0x000000ffff087224 */ /* 0x002fc400078e0010 */
[----:B------:R-:W-:-:S05]  /*e9ce0*/  IMAD.MOV.U32 R9, RZ, RZ, R17 ;  /* 0x000000ffff097224 */ /* 0x000fca00078e0011 */
[----:B------:R1:W-:Y:S01]  /*e9cf0*/  LDGSTS.E [R6+0x4f300], desc[UR32][R8.64], P2 ;  /* 0x4f30000008067fae */ /* 0x0003e20009121860 */
[----:B------:R-:W-:-:S05]  /*e9d00*/  IADD3 R10, P2, R10, R252, RZ ;  /* 0x000000fc0a0a7210 */ /* 0x000fca0007f5e0ff */
[----:B------:R-:W-:Y:S01]  /*e9d10*/  IMAD.X R11, R11, 0x1, R3, P2 ;  /* 0x000000010b0b7824 */ /* 0x000fe200010e0603 */
[----:B------:R-:W-:Y:S04]  /*e9d20*/  STL [R1+0x4c40], R10 ;  /* 0x004c400a01007387 */ /* 0x000fe80000100800 */
[----:B------:R1:W-:Y:S02]  /*e9d30*/  STL [R1+0x4c3c], R11 ;  /* 0x004c3c0b01007387 */ /* 0x0003e40000100800 */
[----:B-1----:R-:W-:Y:S02]  /*e9d40*/  MOV R9, R11 ;  /* 0x0000000b00097202 */ /* 0x002fe40000000f00 */
[----:B------:R-:W2:Y:S01]  /*e9d50*/  LDL.LU R17, [R1+0x3eac] ;  /* 0x003eac0001117983 */ /* 0x000ea20000300800 */
[----:B------:R-:W-:-:S03]  /*e9d60*/  IMAD.MOV.U32 R8, RZ, RZ, R10 ;  /* 0x000000ffff087224 */ /* 0x000fc600078e000a */
[----:B------:R-:W2:Y:S04]  /*e9d70*/  LDL.LU R16, [R1+0x3eb0] ;  /* 0x003eb00001107983 */ /* 0x000ea80000300800 */
[----:B------:R-:W2:Y:S04]  /*e9d80*/  LDL.LU R11, [R1+0x3eb4] ;  /* 0x003eb400010b7983 */ /* 0x000ea80000300800 */
[----:B------:R-:W2:Y:S01]  /*e9d90*/  LDL.LU R10, [R1+0x3eb8] ;  /* 0x003eb800010a7983 */ /* 0x000ea20000300800 */
[----:B------:R-:W-:-:S04]  /*e9da0*/  ISETP.GT.AND P1, PT, R5, 0x1, PT ;  /* 0x000000010500780c */ /* 0x000fc80003f24270 */
[----:B------:R-:W-:Y:S01]  /*e9db0*/  SEL R6, RZ, 0x4, !P1 ;  /* 0x00000004ff067807 */ /* 0x000fe20004800000 */
[----:B------:R-:W-:-:S03]  /*e9dc0*/  IMAD.SHL.U32 R129, R133, 0x4, RZ ;  /* 0x0000000485817824 */ /* 0x000fc600078e00ff */
[----:B------:R-:W-:-:S04]  /*e9dd0*/  SEL R6, R6, RZ, !P0 ;  /* 0x000000ff06067207 */ /* 0x000fc80004000000 */
[----:B------:R-:W-:Y:S02]  /*e9de0*/  ISETP.NE.U32.AND P1, PT, R6, RZ, PT ;  /* 0x000000ff0600720c */ /* 0x000fe40003f25070 */
[----:B------:R-:W-:Y:S02]  /*e9df0*/  LOP3.LUT R91, R129, 0x20, RZ, 0x3c, !PT ;  /* 0x00000020815b7812 */ /* 0x000fe400078e3cff */
[----:B------:R-:W-:-:S03]  /*e9e00*/  IADD3 R14, P2, R14, R252, RZ ;  /* 0x000000fc0e0e7210 */ /* 0x000fc60007f5e0ff */
[----:B------:R-:W-:Y:S01]  /*e9e10*/  VIADD R6, R91, UR7 ;  /* 0x000000075b067c36 */ /* 0x000fe20008000000 */
[----:B----4-:R-:W-:Y:S01]  /*e9e20*/  IADD3 R12, P3, R12, R252, RZ ;  /* 0x000000fc0c0c7210 */ /* 0x010fe20007f7e0ff */
[--C-:B------:R-:W-:Y:S01]  /*e9e30*/  IMAD.X R15, R15, 0x1, R3.reuse, P2 ;  /* 0x000000010f0f7824 */ /* 0x100fe200010e0603 */
[----:B------:R-:W-:Y:S03]  /*e9e40*/  STL [R1+0x4c48], R14 ;  /* 0x004c480e01007387 */ /* 0x000fe60000100800 */
[----:B------:R-:W-:Y:S01]  /*e9e50*/  IMAD.X R13, R13, 0x1, R3, P3 ;  /* 0x000000010d0d7824 */ /* 0x000fe200018e0603 */
[----:B------:R1:W-:Y:S04]  /*e9e60*/  LDGSTS.E [R6+0x40400], desc[UR32][R8.64], P1 ;  /* 0x4040000008067fae */ /* 0x0003e80008921860 */
[----:B------:R4:W-:Y:S04]  /*e9e70*/  STL [R1+0x4c44], R15 ;  /* 0x004c440f01007387 */ /* 0x0009e80000100800 */
[----:B------:R-:W-:Y:S01]  /*e9e80*/  STL [R1+0x4c50], R12 ;  /* 0x004c500c01007387 */ /* 0x000fe20000100800 */
[----:B-1----:R-:W-:-:S02]  /*e9e90*/  IMAD.MOV.U32 R8, RZ, RZ, R14 ;  /* 0x000000ffff087224 */ /* 0x002fc400078e000e */
[----:B------:R-:W-:Y:S01]  /*e9ea0*/  IMAD.MOV.U32 R9, RZ, RZ, R15 ;  /* 0x000000ffff097224 */ /* 0x000fe200078e000f */
[----:B------:R1:W-:Y:S01]  /*e9eb0*/  STL [R1+0x4c4c], R13 ;  /* 0x004c4c0d01007387 */ /* 0x0003e20000100800 */
[----:B------:R-:W-:-:S03]  /*e9ec0*/  ISETP.GT.AND P2, PT, R5, 0x5, PT ;  /* 0x000000050500780c */ /* 0x000fc60003f44270 */
[----:B------:R1:W-:Y:S04]  /*e9ed0*/  LDGSTS.E [R6+0x40500], desc[UR32][R8.64], P1 ;  /* 0x4050000008067fae */ /* 0x0003e80008921860 */
[----:B----4-:R-:W4:Y:S04]  /*e9ee0*/  LDL.LU R15, [R1+0x3ebc] ;  /* 0x003ebc00010f7983 */ /* 0x010f280000300800 */
[----:B------:R-:W4:Y:S01]  /*e9ef0*/  LDL.LU R14, [R1+0x3ec0] ;  /* 0x003ec000010e7983 */ /* 0x000f220000300800 */
[----:B-1----:R-:W-:Y:S02]  /*e9f00*/  IMAD.MOV.U32 R8, RZ, RZ, R12 ;  /* 0x000000ffff087224 */ /* 0x002fe400078e000c */
[----:B------:R-:W-:-:S02]  /*e9f10*/  IMAD.MOV.U32 R9, RZ, RZ, R13 ;  /* 0x000000ffff097224 */ /* 0x000fc400078e000d */
[----:B------:R-:W4:Y:S04]  /*e9f20*/  LDL.LU R13, [R1+0x3f24] ;  /* 0x003f2400010d7983 */ /* 0x000f280000300800 */
[----:B------:R-:W4:Y:S04]  /*e9f30*/  LDL.LU R12, [R1+0x3f28] ;  /* 0x003f2800010c7983 */ /* 0x000f280000300800 */
[----:B------:R1:W-:Y:S02]  /*e9f40*/  LDGSTS.E [R6+0x40600], desc[UR32][R8.64], P1 ;  /* 0x4060000008067fae */ /* 0x0003e40008921860 */
[----:B-1----:R-:W-:-:S04]  /*e9f50*/  SEL R8, RZ, 0x4, !P2 ;  /* 0x00000004ff087807 */ /* 0x002fc80005000000 */
[----:B------:R-:W-:-:S04]  /*e9f60*/  SEL R8, R8, RZ, !P0 ;  /* 0x000000ff08087207 */ /* 0x000fc80004000000 */
[----:B------:R-:W-:Y:S02]  /*e9f70*/  ISETP.NE.U32.AND P2, PT, R8, RZ, PT ;  /* 0x000000ff0800720c */ /* 0x000fe40003f45070 */
[----:B---3--:R-:W-:-:S05]  /*e9f80*/  IADD3 R20, P3, R20, R252, RZ ;  /* 0x000000fc14147210 */ /* 0x008fca0007f7e0ff */
[----:B------:R-:W-:Y:S01]  /*e9f90*/  IMAD.X R21, R21, 0x1, R3, P3 ;  /* 0x0000000115157824 */ /* 0x000fe200018e0603 */
[----:B------:R-:W-:Y:S01]  /*e9fa0*/  STL [R1+0x4c58], R20 ;  /* 0x004c581401007387 */ /* 0x000fe20000100800 */
[----:B--2---:R-:W-:Y:S01]  /*e9fb0*/  IADD3 R18, P4, R18, R252, RZ ;  /* 0x000000fc12127210 */ /* 0x004fe20007f9e0ff */
[----:B------:R-:W-:-:S03]  /*e9fc0*/  IMAD.MOV.U32 R8, RZ, RZ, R20 ;  /* 0x000000ffff087224 */ /* 0x000fc600078e0014 */
[----:B------:R-:W-:Y:S01]  /*e9fd0*/  IADD3.X R19, R19, R3, RZ, P4, !PT ;  /* 0x0000000313137210 */ /* 0x000fe200027fe4ff */
[----:B------:R-:W-:Y:S01]  /*e9fe0*/  IMAD.MOV.U32 R9, RZ, RZ, R21 ;  /* 0x000000ffff097224 */ /* 0x000fe200078e0015 */
[----:B------:R1:W-:Y:S04]  /*e9ff0*/  STL [R1+0x4c54], R21 ;  /* 0x004c541501007387 */ /* 0x0003e80000100800 */
[----:B------:R-:W-:Y:S04]  /*ea000*/  STL [R1+0x3ea8], R18 ;  /* 0x003ea81201007387 */ /* 0x000fe80000100800 */
[----:B------:R2:W-:Y:S04]  /*ea010*/  STL [R1+0x3ea4], R19 ;  /* 0x003ea41301007387 */ /* 0x0005e80000100800 */
[----:B-1----:R-:W3:Y:S04]  /*ea020*/  LDL.LU R21, [R1+0x3f2c] ;  /* 0x003f2c0001157983 */ /* 0x002ee80000300800 */
[----:B------:R1:W-:Y:S04]  /*ea030*/  LDGSTS.E [R6+0x40700], desc[UR32][R8.64], P1 ;  /* 0x4070000008067fae */ /* 0x0003e80008921860 */
[----:B------:R-:W3:Y:S01]  /*ea040*/  LDL.LU R20, [R1+0x3f30] ;  /* 0x003f300001147983 */ /* 0x000ee20000300800 */
[----:B-1----:R-:W-:-:S02]  /*ea050*/  IMAD.MOV.U32 R9, RZ, RZ, R19 ;  /* 0x000000ffff097224 */ /* 0x002fc400078e0013 */
[----:B------:R-:W-:Y:S01]  /*ea060*/  IMAD.MOV.U32 R8, RZ, RZ, R18 ;  /* 0x000000ffff087224 */ /* 0x000fe200078e0012 */
[----:B--2---:R-:W2:Y:S04]  /*ea070*/  LDL.LU R19, [R1+0x3f34] ;  /* 0x003f340001137983 */ /* 0x004ea80000300800 */
[----:B------:R-:W2:Y:S04]  /*ea080*/  LDL.LU R18, [R1+0x3f38] ;  /* 0x003f380001127983 */ /* 0x000ea80000300800 */
[----:B------:R1:W-:Y:S01]  /*ea090*/  LDGSTS.E [R6+0x41400], desc[UR32][R8.64], P2 ;  /* 0x4140000008067fae */ /* 0x0003e20009121860 */
[----:B------:R-:W-:-:S05]  /*ea0a0*/  IADD3 R16, P1, R16, R252, RZ ;  /* 0x000000fc10107210 */ /* 0x000fca0007f3e0ff */
[--C-:B------:R-:W-:Y:S01]  /*ea0b0*/  IMAD.X R17, R17, 0x1, R3.reuse, P1 ;  /* 0x0000000111117824 */ /* 0x100fe200008e0603 */
[----:B------:R-:W-:Y:S01]  /*ea0c0*/  IADD3 R10, P3, R10, R252, RZ ;  /* 0x000000fc0a0a7210 */ /* 0x000fe20007f7e0ff */
[----:B------:R-:W-:Y:S01]  /*ea0d0*/  STL [R1+0x3eb0], R16 ;  /* 0x003eb01001007387 */ /* 0x000fe20000100800 */
[----:B-1----:R-:W-:Y:S02]  /*ea0e0*/  IMAD.MOV.U32 R8, RZ, RZ, R16 ;  /* 0x000000ffff087224 */ /* 0x002fe400078e0010 */
[----:B------:R-:W-:Y:S01]  /*ea0f0*/  MOV R9, R17 ;  /* 0x0000001100097202 */ /* 0x000fe20000000f00 */
[----:B------:R-:W-:Y:S01]  /*ea100*/  IMAD.X R11, R11, 0x1, R3, P3 ;  /* 0x000000010b0b7824 */ /* 0x000fe200018e0603 */
[----:B------:R1:W-:Y:S04]  /*ea110*/  STL [R1+0x3eac], R17 ;  /* 0x003eac1101007387 */ /* 0x0003e80000100800 */
[----:B------:R-:W-:Y:S04]  /*ea120*/  STL [R1+0x3eb8], R10 ;  /* 0x003eb80a01007387 */ /* 0x000fe80000100800 */
[----:B------:R1:W-:Y:S04]  /*ea130*/  STL [R1+0x3eb4], R11 ;  /* 0x003eb40b01007387 */ /* 0x0003e80000100800 */
[----:B-1----:R-:W2:Y:S04]  /*ea140*/  LDL.LU R17, [R1+0x3f3c] ;  /* 0x003f3c0001117983 */ /* 0x002ea80000300800 */
[----:B------:R1:W-:Y:S04]  /*ea150*/  LDGSTS.E [R6+0x41500], desc[UR32][R8.64], P2 ;  /* 0x4150000008067fae */ /* 0x0003e80009121860 */
[----:B------:R-:W2:Y:S01]  /*ea160*/  LDL.LU R16, [R1+0x3f40] ;  /* 0x003f400001107983 */ /* 0x000ea20000300800 */
[----:B-1----:R-:W-:-:S02]  /*ea170*/  IMAD.MOV.U32 R9, RZ, RZ, R11 ;  /* 0x000000ffff097224 */ /* 0x002fc400078e000b */
[----:B------:R-:W-:Y:S01]  /*ea180*/  IMAD.MOV.U32 R8, RZ, RZ, R10 ;  /* 0x000000ffff087224 */ /* 0x000fe200078e000a */
[----:B------:R-:W2:Y:S04]  /*ea190*/  LDL.LU R11, [R1+0x3fa4] ;  /* 0x003fa400010b7983 */ /* 0x000ea80000300800 */
[----:B------:R-:W2:Y:S01]  /*ea1a0*/  LDL.LU R10, [R1+0x3fa8] ;  /* 0x003fa800010a7983 */ /* 0x000ea20000300800 */
[----:B------:R-:W-:-:S03]  /*ea1b0*/  ISETP.GT.AND P1, PT, R5, 0x9, PT ;  /* 0x000000090500780c */ /* 0x000fc60003f24270 */
[----:B------:R1:W-:Y:S01]  /*ea1c0*/  LDGSTS.E [R6+0x41600], desc[UR32][R8.64], P2 ;  /* 0x4160000008067fae */ /* 0x0003e20009121860 */
[----:B----4-:R-:W-:Y:S02]  /*ea1d0*/  IADD3 R14, P3, R14, R252, RZ ;  /* 0x000000fc0e0e7210 */ /* 0x010fe40007f7e0ff */
[----:B-1----:R-:W-:-:S03]  /*ea1e0*/  SEL R8, RZ, 0x4, !P1 ;  /* 0x00000004ff087807 */ /* 0x002fc60004800000 */
[--C-:B------:R-:W-:Y:S01]  /*ea1f0*/  IMAD.X R15, R15, 0x1, R3.reuse, P3 ;  /* 0x000000010f0f7824 */ /* 0x100fe200018e0603 */
[----:B------:R-:W-:Y:S02]  /*ea200*/  SEL R8, R8, RZ, !P0 ;  /* 0x000000ff08087207 */ /* 0x000fe40004000000 */
[----:B------:R-:W-:Y:S01]  /*ea210*/  IADD3 R12, P4, R12, R252, RZ ;  /* 0x000000fc0c0c7210 */ /* 0x000fe20007f9e0ff */
[----:B------:R-:W-:Y:S04]  /*ea220*/  STL [R1+0x3ec0], R14 ;  /* 0x003ec00e01007387 */ /* 0x000fe80000100800 */
[----:B------:R-:W-:Y:S01]  /*ea230*/  IMAD.X R13, R13, 0x1, R3, P4 ;  /* 0x000000010d0d7824 */ /* 0x000fe200020e0603 */
[----:B------:R1:W-:Y:S01]  /*ea240*/  STL [R1+0x3ebc], R15 ;  /* 0x003ebc0f01007387 */ /* 0x0003e20000100800 */
[----:B------:R-:W-:Y:S01]  /*ea250*/  ISETP.NE.U32.AND P1, PT, R8, RZ, PT ;  /* 0x000000ff0800720c */ /* 0x000fe20003f25070 */
[----:B------:R-:W-:-:S02]  /*ea260*/  IMAD.MOV.U32 R8, RZ, RZ, R14 ;  /* 0x000000ffff087224 */ /* 0x000fc400078e000e */
[----:B------:R-:W-:Y:S01]  /*ea270*/  STL [R1+0x3f28], R12 ;  /* 0x003f280c01007387 */ /* 0x000fe20000100800 */
[----:B------:R-:W-:-:S03]  /*ea280*/  IMAD.MOV.U32 R9, RZ, RZ, R15 ;  /* 0x000000ffff097224 */ /* 0x000fc600078e000f */
[----:B------:R4:W-:Y:S04]  /*ea290*/  STL [R1+0x3f24], R13 ;  /* 0x003f240d01007387 */ /* 0x0009e80000100800 */
[----:B-1----:R-:W2:Y:S04]  /*ea2a0*/  LDL.LU R15, [R1+0x3fac] ;  /* 0x003fac00010f7983 */ /* 0x002ea80000300800 */
[----:B------:R-:W2:Y:S04]  /*ea2b0*/  LDL.LU R14, [R1+0x3fb0] ;  /* 0x003fb000010e7983 */ /* 0x000ea80000300800 */
[----:B------:R1:W-:Y:S02]  /*ea2c0*/  LDGSTS.E [R6+0x41700], desc[UR32][R8.64], P2 ;  /* 0x4170000008067fae */ /* 0x0003e40009121860 */
[----:B-1----:R-:W-:Y:S01]  /*ea2d0*/  MOV R9, R13 ;  /* 0x0000000d00097202 */ /* 0x002fe20000000f00 */
[----:B------:R-:W-:Y:S01]  /*ea2e0*/  IMAD.MOV.U32 R8, RZ, RZ, R12 ;  /* 0x000000ffff087224 */ /* 0x000fe200078e000c */
[----:B----4-:R-:W4:Y:S04]  /*ea2f0*/  LDL.LU R13, [R1+0x3fb4] ;  /* 0x003fb400010d7983 */ /* 0x010f280000300800 */
[----:B------:R-:W4:Y:S04]  /*ea300*/  LDL.LU R12, [R1+0x3fb8] ;  /* 0x003fb800010c7983 */ /* 0x000f280000300800 */
[----:B------:R1:W-:Y:S01]  /*ea310*/  LDGSTS.E [R6+0x42400], desc[UR32][R8.64], P1 ;  /* 0x4240000008067fae */ /* 0x0003e20008921860 */
[----:B---3--:R-:W-:-:S05]  /*ea320*/  IADD3 R20, P2, R20, R252, RZ ;  /* 0x000000fc14147210 */ /* 0x008fca0007f5e0ff */
[----:B------:R-:W-:Y:S01]  /*ea330*/  IMAD.X R21, R21, 0x1, R3, P2 ;  /* 0x0000000115157824 */ /* 0x000fe200010e0603 */
[----:B------:R-:W-:Y:S01]  /*ea340*/  STL [R1+0x3f30], R20 ;  /* 0x003f301401007387 */ /* 0x000fe20000100800 */
[----:B-1----:R-:W-:Y:S02]  /*ea350*/  IMAD.MOV.U32 R8, RZ, RZ, R20 ;  /* 0x000000ffff087224 */ /* 0x002fe400078e0014 */
[----:B------:R-:W-:Y:S01]  /*ea360*/  IMAD.MOV.U32 R9, RZ, RZ, R21 ;  /* 0x000000ffff097224 */ /* 0x000fe200078e0015 */
[----:B--2---:R-:W-:Y:S01]  /*ea370*/  IADD3 R18, P3, R18, R252, RZ ;  /* 0x000000fc12127210 */ /* 0x004fe20007f7e0ff */
[----:B------:R1:W-:Y:S04]  /*ea380*/  STL [R1+0x3f2c], R21 ;  /* 0x003f2c1501007387 */ /* 0x0003e80000100800 */
[----:B------:R-:W-:Y:S01]  /*ea390*/  IMAD.X R19, R19, 0x1, R3, P3 ;  /* 0x0000000113137824 */ /* 0x000fe200018e0603 */
[----:B------:R-:W-:Y:S04]  /*ea3a0*/  STL [R1+0x3f38], R18 ;  /* 0x003f381201007387 */ /* 0x000fe80000100800 */
[----:B------:R2:W-:Y:S04]  /*ea3b0*/  STL [R1+0x3f34], R19 ;  /* 0x003f341301007387 */ /* 0x0005e80000100800 */
[----:B------:R3:W-:Y:S04]  /*ea3c0*/  LDGSTS.E [R6+0x42500], desc[UR32][R8.64], P1 ;  /* 0x4250000008067fae */ /* 0x0007e80008921860 */
[----:B-1----:R-:W4:Y:S01]  /*ea3d0*/  LDL.LU R21, [R1+0x3fbc] ;  /* 0x003fbc0001157983 */ /* 0x002f220000300800 */
[----:B------:R-:W-:-:S03]  /*ea3e0*/  ISETP.GT.AND P2, PT, R5, 0xd, PT ;  /* 0x0000000d0500780c */ /* 0x000fc60003f44270 */
[----:B------:R-:W4:Y:S01]  /*ea3f0*/  LDL.LU R20, [R1+0x3fc0] ;  /* 0x003fc00001147983 */ /* 0x000f220000300800 */
[----:B---3--:R-:W-:Y:S02]  /*ea400*/  IMAD.MOV.U32 R9, RZ, RZ, R19 ;  /* 0x000000ffff097224 */ /* 0x008fe400078e0013 */
[----:B------:R-:W-:Y:S01]  /*ea410*/  IMAD.MOV.U32 R8, RZ, RZ, R18 ;  /* 0x000000ffff087224 */ /* 0x000fe200078e0012 */
[----:B--2---:R-:W2:Y:S04]  /*ea420*/  LDL.LU R19, [R1+0x4024] ;  /* 0x0040240001137983 */ /* 0x004ea80000300800 */
[----:B------:R-:W3:Y:S04]  /*ea430*/  LDL.LU R18, [R1+0x4028] ;  /* 0x0040280001127983 */ /* 0x000ee80000300800 */
[----:B------:R1:W-:Y:S02]  /*ea440*/  LDGSTS.E [R6+0x42600], desc[UR32][R8.64], P1 ;  /* 0x4260000008067fae */ /* 0x0003e40008921860 */
[----:B-1----:R-:W-:-:S04]  /*ea450*/  SEL R8, RZ, 0x4, !P2 ;  /* 0x00000004ff087807 */ /* 0x002fc80005000000 */
[----:B------:R-:W-:-:S04]  /*ea460*/  SEL R8, R8, RZ, !P0 ;  /* 0x000000ff08087207 */ /* 0x000fc80004000000 */
[----:B------:R-:W-:Y:S02]  /*ea470*/  ISETP.NE.U32.AND P2, PT, R8, RZ, PT ;  /* 0x000000ff0800720c */ /* 0x000fe40003f45070 */
[----:B------:R-:W-:-:S05]  /*ea480*/  IADD3 R16, P3, R16, R252, RZ ;  /* 0x000000fc10107210 */ /* 0x000fca0007f7e0ff */
[----:B------:R-:W-:Y:S01]  /*ea490*/  IMAD.X R17, R17, 0x1, R3, P3 ;  /* 0x0000000111117824 */ /* 0x000fe200018e0603 */
[----:B------:R-:W-:Y:S01]  /*ea4a0*/  STL [R1+0x3f40], R16 ;  /* 0x003f401001007387 */ /* 0x000fe20000100800 */
[----:B------:R-:W-:Y:S02]  /*ea4b0*/  IMAD.MOV.U32 R8, RZ, RZ, R16 ;  /* 0x000000ffff087224 */ /* 0x000fe400078e0010 */
[----:B------:R-:W-:Y:S01]  /*ea4c0*/  IMAD.MOV.U32 R9, RZ, RZ, R17 ;  /* 0x000000ffff097224 */ /* 0x000fe200078e0011 */
[----:B------:R-:W-:Y:S01]  /*ea4d0*/  IADD3 R10, P4, R10, R252, RZ ;  /* 0x000000fc0a0a7210 */ /* 0x000fe20007f9e0ff */
[----:B------:R1:W-:Y:S03]  /*ea4e0*/  STL [R1+0x3f3c], R17 ;  /* 0x003f3c1101007387 */ /* 0x0003e60000100800 */
[----:B------:R-:W-:Y:S01]  /*ea4f0*/  IADD3.X R11, R11, R3, RZ, P4, !PT ;  /* 0x000000030b0b7210 */ /* 0x000fe200027fe4ff */
        /* <DEDUP_REMOVED lines=8> */
[----:B------:R-:W2:Y:S04]  /*ea580*/  LDL.LU R10, [R1+0x4038] ;  /* 0x00403800010a7983 */ /* 0x000ea80000300800 */
[----:B------:R1:W-:Y:S01]  /*ea590*/  LDGSTS.E [R6+0x43400], desc[UR32][R8.64], P2 ;  /* 0x4340000008067fae */ /* 0x0003e20009121860 */
[----:B------:R-:W-:-:S05]  /*ea5a0*/  IADD3 R14, P1, R14, R252, RZ ;  /* 0x000000fc0e0e7210 */ /* 0x000fca0007f3e0ff */
[----:B------:R-:W-:Y:S02]  /*ea5b0*/  IMAD.X R15, R15, 0x1, R3, P1 ;  /* 0x000000010f0f7824 */ /* 0x000fe400008e0603 */
[----:B-1----:R-:W-:-:S03]  /*ea5c0*/  IMAD.MOV.U32 R8, RZ, RZ, R14 ;  /* 0x000000ffff087224 */ /* 0x002fc600078e000e */
[----:B------:R-:W-:Y:S01]  /*ea5d0*/  MOV R9, R15 ;  /* 0x0000000f00097202 */ /* 0x000fe20000000f00 */
[----:B------:R-:W-:Y:S01]  /*ea5e0*/  STL [R1+0x3fb0], R14 ;  /* 0x003fb00e01007387 */ /* 0x000fe20000100800 */
[----:B----4-:R-:W-:-:S03]  /*ea5f0*/  IADD3 R12, P3, R12, R252, RZ ;  /* 0x000000fc0c0c7210 */ /* 0x010fc60007f7e0ff */
[----:B------:R1:W-:Y:S02]  /*ea600*/  STL [R1+0x3fac], R15 ;  /* 0x003fac0f01007387 */ /* 0x0003e40000100800 */
[----:B------:R-:W-:Y:S02]  /*ea610*/  IMAD.X R13, R13, 0x1, R3, P3 ;  /* 0x000000010d0d7824 */ /* 0x000fe400018e0603 */
[----:B------:R-:W-:Y:S01]  /*ea620*/  STL [R1+0x3fb8], R12 ;  /* 0x003fb80c01007387 */ /* 0x000fe20000100800 */
[----:B------:R-:W-:-:S03]  /*ea630*/  ISETP.GT.AND P1, PT, R5, 0x11, PT ;  /* 0x000000110500780c */ /* 0x000fc60003f24270 */
[----:B------:R4:W-:Y:S04]  /*ea640*/  LDGSTS.E [R6+0x43500], desc[UR32][R8.64], P2 ;  /* 0x4350000008067fae */ /* 0x0009e80009121860 */
[----:B------:R4:W-:Y:S04]  /*ea650*/  STL [R1+0x3fb4], R13 ;  /* 0x003fb40d01007387 */ /* 0x0009e80000100800 */
[----:B-1----:R-:W2:Y:S01]  /*ea660*/  LDL.LU R15, [R1+0x403c] ;  /* 0x00403c00010f7983 */ /* 0x002ea20000300800 */
[----:B----4-:R-:W-:-:S03]  /*ea670*/  IMAD.MOV.U32 R8, RZ, RZ, R12 ;  /* 0x000000ffff087224 */ /* 0x010fc600078e000c */
[----:B------:R-:W4:Y:S01]  /*ea680*/  LDL.LU R14, [R1+0x4040] ;  /* 0x00404000010e7983 */ /* 0x000f220000300800 */
[----:B------:R-:W-:-:S03]  /*ea690*/  IMAD.MOV.U32 R9, RZ, RZ, R13 ;  /* 0x000000ffff097224 */ /* 0x000fc600078e000d */
[----:B------:R-:W4:Y:S04]  /*ea6a0*/  LDL.LU R13, [R1+0x40a4] ;  /* 0x0040a400010d7983 */ /* 0x000f280000300800 */
[----:B------:R-:W4:Y:S04]  /*ea6b0*/  LDL.LU R12, [R1+0x40a8] ;  /* 0x0040a800010c7983 */ /* 0x000f280000300800 */
[----:B------:R1:W-:Y:S02]  /*ea6c0*/  LDGSTS.E [R6+0x43600], desc[UR32][R8.64], P2 ;  /* 0x4360000008067fae */ /* 0x0003e40009121860 */
[----:B-1----:R-:W-:-:S04]  /*ea6d0*/  SEL R8, RZ, 0x4, !P1 ;  /* 0x00000004ff087807 */ /* 0x002fc80004800000 */
[----:B------:R-:W-:-:S04]  /*ea6e0*/  SEL R8, R8, RZ, !P0 ;  /* 0x000000ff08087207 */ /* 0x000fc80004000000 */
[----:B------:R-:W-:Y:S02]  /*ea6f0*/  ISETP.NE.U32.AND P1, PT, R8, RZ, PT ;  /* 0x000000ff0800720c */ /* 0x000fe40003f25070 */
[----:B------:R-:W-:-:S05]  /*ea700*/  IADD3 R20, P3, R20, R252, RZ ;  /* 0x000000fc14147210 */ /* 0x000fca0007f7e0ff */
[----:B------:R-:W-:Y:S01]  /*ea710*/  IMAD.X R21, R21, 0x1, R3, P3 ;  /* 0x0000000115157824 */ /* 0x000fe200018e0603 */
[----:B---3--:R-:W-:Y:S01]  /*ea720*/  IADD3 R18, P4, R18, R252, RZ ;  /* 0x000000fc12127210 */ /* 0x008fe20007f9e0ff */
[----:B------:R-:W-:Y:S01]  /*ea730*/  STL [R1+0x3fc0], R20 ;  /* 0x003fc01401007387 */ /* 0x000fe20000100800 */
[----:B------:R-:W-:-:S03]  /*ea740*/  IMAD.MOV.U32 R8, RZ, RZ, R20 ;  /* 0x000000ffff087224 */ /* 0x000fc600078e0014 */
[----:B--2---:R-:W-:Y:S01]  /*ea750*/  IMAD.X R19, R19, 0x1, R3, P4 ;  /* 0x0000000113137824 */ /* 0x004fe200020e0603 */
[----:B------:R1:W-:Y:S01]  /*ea760*/  STL [R1+0x3fbc], R21 ;  /* 0x003fbc1501007387 */ /* 0x0003e20000100800 */
[----:B------:R-:W-:-:S03]  /*ea770*/  IMAD.MOV.U32 R9, RZ, RZ, R21 ;  /* 0x000000ffff097224 */ /* 0x000fc600078e0015 */
[----:B------:R-:W-:Y:S04]  /*ea780*/  STL [R1+0x4028], R18 ;  /* 0x0040281201007387 */ /* 0x000fe80000100800 */
[----:B------:R2:W-:Y:S04]  /*ea790*/  STL [R1+0x4024], R19 ;  /* 0x0040241301007387 */ /* 0x0005e80000100800 */
[----:B-1----:R-:W3:Y:S04]  /*ea7a0*/  LDL.LU R21, [R1+0x40ac] ;  /* 0x0040ac0001157983 */ /* 0x002ee80000300800 */
[----:B------:R-:W3:Y:S04]  /*ea7b0*/  LDL.LU R20, [R1+0x40b0] ;  /* 0x0040b00001147983 */ /* 0x000ee80000300800 */
[----:B------:R1:W-:Y:S02]  /*ea7c0*/  LDGSTS.E [R6+0x43700], desc[UR32][R8.64], P2 ;  /* 0x4370000008067fae */ /* 0x0003e40009121860 */
[----:B-1----:R-:W-:Y:S01]  /*ea7d0*/  MOV R9, R19 ;  /* 0x0000001300097202 */ /* 0x002fe20000000f00 */
[----:B------:R-:W-:Y:S01]  /*ea7e0*/  IMAD.MOV.U32 R8, RZ, RZ, R18 ;  /* 0x000000ffff087224 */ /* 0x000fe200078e0012 */
[----:B--2---:R-:W2:Y:S04]  /*ea7f0*/  LDL.LU R19, [R1+0x40b4] ;  /* 0x0040b40001137983 */ /* 0x004ea80000300800 */
[----:B------:R-:W2:Y:S04]  /*ea800*/  LDL.LU R18, [R1+0x40b8] ;  /* 0x0040b80001127983 */ /* 0x000ea80000300800 */
[----:B------:R1:W-:Y:S01]  /*ea810*/  LDGSTS.E [R6+0x44400], desc[UR32][R8.64], P1 ;  /* 0x4440000008067fae */ /* 0x0003e20008921860 */
[----:B------:R-:W-:-:S05]  /*ea820*/  IADD3 R16, P2, R16, R252, RZ ;  /* 0x000000fc10107210 */ /* 0x000fca0007f5e0ff */
[----:B------:R-:W-:Y:S01]  /*ea830*/  IMAD.X R17, R17, 0x1, R3, P2 ;  /* 0x0000000111117824 */ /* 0x000fe200010e0603 */
[----:B------:R-:W-:Y:S01]  /*ea840*/  STL [R1+0x4030], R16 ;  /* 0x0040301001007387 */ /* 0x000fe20000100800 */
[----:B-1----:R-:W-:Y:S02]  /*ea850*/  IMAD.MOV.U32 R8, RZ, RZ, R16 ;  /* 0x000000ffff087224 */ /* 0x002fe400078e0010 */
[----:B------:R-:W-:Y:S01]  /*ea860*/  IMAD.MOV.U32 R9, RZ, RZ, R17 ;  /* 0x000000ffff097224 */ /* 0x000fe200078e0011 */
[----:B------:R-:W-:Y:S01]  /*ea870*/  IADD3 R10, P3, R10, R252, RZ ;  /* 0x000000fc0a0a7210 */ /* 0x000fe20007f7e0ff */
[----:B------:R1:W-:Y:S04]  /*ea880*/  STL [R1+0x402c], R17 ;  /* 0x00402c1101007387 */ /* 0x0003e80000100800 */
[----:B------:R-:W-:Y:S01]  /*ea890*/  IMAD.X R11, R11, 0x1, R3, P3 ;  /* 0x000000010b0b7824 */ /* 0x000fe200018e0603 */
[----:B------:R-:W-:Y:S04]  /*ea8a0*/  STL [R1+0x4038], R10 ;  /* 0x0040380a01007387 */ /* 0x000fe80000100800 */
[----:B------:R1:W-:Y:S04]  /*ea8b0*/  STL [R1+0x4034], R11 ;  /* 0x0040340b01007387 */ /* 0x0003e80000100800 */
[----:B------:R1:W-:Y:S04]  /*ea8c0*/  LDGSTS.E [R6+0x44500], desc[UR32][R8.64], P1 ;  /* 0x4450000008067fae */ /* 0x0003e80008921860 */
[----:B-1----:R-:W2:Y:S04]  /*ea8d0*/  LDL.LU R17, [R1+0x40bc] ;  /* 0x0040bc0001117983 */ /* 0x002ea80000300800 */
[----:B------:R-:W2:Y:S01]  /*ea8e0*/  LDL.LU R16, [R1+0x40c0] ;  /* 0x0040c00001107983 */ /* 0x000ea20000300800 */
[----:B------:R-:W-:-:S02]  /*ea8f0*/  IMAD.MOV.U32 R9, RZ, RZ, R11 ;  /* 0x000000ffff097224 */ /* 0x000fc400078e000b */
[----:B------:R-:W-:Y:S01]  /*ea900*/  IMAD.MOV.U32 R8, RZ, RZ, R10 ;  /* 0x000000ffff087224 */ /* 0x000fe200078e000a */
[----:B------:R-:W2:Y:S04]  /*ea910*/  LDL.LU R11, [R1+0x4124] ;  /* 0x00412400010b7983 */ /* 0x000ea80000300800 */
[----:B------:R-:W2:Y:S01]  /*ea920*/  LDL.LU R10, [R1+0x4128] ;  /* 0x00412800010a7983 */ /* 0x000ea20000300800 */
[----:B------:R-:W-:-:S03]  /*ea930*/  ISETP.GT.AND P2, PT, R5, 0x15, PT ;  /* 0x000000150500780c */ /* 0x000fc60003f44270 */
[----:B------:R1:W-:Y:S02]  /*ea940*/  LDGSTS.E [R6+0x44600], desc[UR32][R8.64], P1 ;  /* 0x4460000008067fae */ /* 0x0003e40008921860 */
[----:B-1----:R-:W-:Y:S02]  /*ea950*/  SEL R8, RZ, 0x4, !P2 ;  /* 0x00000004ff087807 */ /* 0x002fe40005000000 */
[----:B----4-:R-:W-:Y:S02]  /*ea960*/  IADD3 R14, P3, R14, R252, RZ ;  /* 0x000000fc0e0e7210 */ /* 0x010fe40007f7e0ff */
[----:B------:R-:W-:-:S03]  /*ea970*/  SEL R8, R8, RZ, !P0 ;  /* 0x000000ff08087207 */ /* 0x000fc60004000000 */
[----:B------:R-:W-:Y:S01]  /*ea980*/  IMAD.X R15, R15, 0x1, R3, P3 ;  /* 0x000000010f0f7824 */ /* 0x000fe200018e0603 */
[----:B------:R-:W-:Y:S01]  /*ea990*/  IADD3 R12, P4, R12, R252, RZ ;  /* 0x000000fc0c0c7210 */ /* 0x000fe20007f9e0ff */
[----:B------:R-:W-:Y:S03]  /*ea9a0*/  STL [R1+0x4040], R14 ;  /* 0x0040400e01007387 */ /* 0x000fe60000100800 */
[----:B------:R-:W-:Y:S01]  /*ea9b0*/  IADD3.X R13, R13, R3, RZ, P4, !PT ;  /* 0x000000030d0d7210 */ /* 0x000fe200027fe4ff */
[----:B------:R1:W-:Y:S01]  /*ea9c0*/  STL [R1+0x403c], R15 ;  /* 0x00403c0f01007387 */ /* 0x0003e20000100800 */
[----:B------:R-:W-:Y:S01]  /*ea9d0*/  ISETP.NE.U32.AND P2, PT, R8, RZ, PT ;  /* 0x000000ff0800720c */ /* 0x000fe20003f45070 */
        /* <DEDUP_REMOVED lines=13> */
[----:B------:R-:W-:Y:S01]  /*eaab0*/  IMAD.X R21, R21, 0x1, R3, P1 ;  /* 0x0000000115157824 */ /* 0x000fe200008e0603 */
[----:B------:R-:W-:Y:S01]  /*eaac0*/  STL [R1+0x40b0], R20 ;  /* 0x0040b01401007387 */ /* 0x000fe20000100800 */
[----:B-1----:R-:W-:-:S03]  /*eaad0*/  IMAD.MOV.U32 R8, RZ, RZ, R20 ;  /* 0x000000ffff087224 */ /* 0x002fc600078e0014 */
[----:B------:R-:W-:Y:S01]  /*eaae0*/  MOV R9, R21 ;  /* 0x0000001500097202 */ /* 0x000fe20000000f00 */
[----:B------:R1:W-:Y:S01]  /*eaaf0*/  STL [R1+0x40ac], R21 ;  /* 0x0040ac1501007387 */ /* 0x0003e20000100800 */
[----:B--2---:R-:W-:-:S03]  /*eab00*/  IADD3 R18, P3, R18, R252, RZ ;  /* 0x000000fc12127210 */ /* 0x004fc60007f7e0ff */
[----:B------:R2:W-:Y:S02]  /*eab10*/  LDGSTS.E [R6+0x45500], desc[UR32][R8.64], P2 ;  /* 0x4550000008067fae */ /* 0x0005e40009121860 */
[----:B------:R-:W-:Y:S02]  /*eab20*/  IMAD.X R19, R19, 0x1, R3, P3 ;  /* 0x0000000113137824 */ /* 0x000fe400018e0603 */
[----:B------:R-:W-:Y:S04]  /*eab30*/  STL [R1+0x40b8], R18 ;  /* 0x0040b81201007387 */ /* 0x000fe80000100800 */
[----:B------:R3:W-:Y:S01]  /*eab40*/  STL [R1+0x40b4], R19 ;  /* 0x0040b41301007387 */ /* 0x0007e20000100800 */
[----:B------:R-:W-:Y:S01]  /*eab50*/  ISETP.GT.AND P1, PT, R5, 0x19, PT ;  /* 0x000000190500780c */ /* 0x000fe20003f24270 */
[----:B--2---:R-:W-:-:S02]  /*eab60*/  IMAD.MOV.U32 R8, RZ, RZ, R18 ;  /* 0x000000ffff087224 */ /* 0x004fc400078e0012 */
[----:B-1----:R-:W2:Y:S01]  /*eab70*/  LDL.LU R21, [R1+0x413c] ;  /* 0x00413c0001157983 */ /* 0x002ea20000300800 */
[----:B------:R-:W-:-:S03]  /*eab80*/  IMAD.MOV.U32 R9, RZ, RZ, R19 ;  /* 0x000000ffff097224 */ /* 0x000fc600078e0013 */
[----:B------:R-:W2:Y:S04]  /*eab90*/  LDL.LU R20, [R1+0x4140] ;  /* 0x0041400001147983 */ /* 0x000ea80000300800 */
[----:B---3--:R-:W3:Y:S04]  /*eaba0*/  LDL.LU R19, [R1+0x41a4] ;  /* 0x0041a40001137983 */ /* 0x008ee80000300800 */
[----:B------:R-:W3:Y:S04]  /*eabb0*/  LDL.LU R18, [R1+0x41a8] ;  /* 0x0041a80001127983 */ /* 0x000ee80000300800 */
[----:B------:R1:W-:Y:S02]  /*eabc0*/  LDGSTS.E [R6+0x45600], desc[UR32][R8.64], P2 ;  /* 0x4560000008067fae */ /* 0x0003e40009121860 */
[----:B-1----:R-:W-:-:S04]  /*eabd0*/  SEL R8, RZ, 0x4, !P1 ;  /* 0x00000004ff087807 */ /* 0x002fc80004800000 */
[----:B------:R-:W-:-:S04]  /*eabe0*/  SEL R8, R8, RZ, !P0 ;  /* 0x000000ff08087207 */ /* 0x000fc80004000000 */
[----:B------:R-:W-:Y:S02]  /*eabf0*/  ISETP.NE.U32.AND P1, PT, R8, RZ, PT ;  /* 0x000000ff0800720c */ /* 0x000fe40003f25070 */
[----:B------:R-:W-:-:S05]  /*eac00*/  IADD3 R16, P3, R16, R252, RZ ;  /* 0x000000fc10107210 */ /* 0x000fca0007f7e0ff */
        /* <DEDUP_REMOVED lines=10> */
[----:B------:R1:W-:Y:S04]  /*eacb0*/  LDGSTS.E [R6+0x45700], desc[UR32][R8.64], P2 ;  /* 0x4570000008067fae */ /* 0x0003e80009121860 */
[----:B------:R-:W3:Y:S01]  /*eacc0*/  LDL.LU R16, [R1+0x41b0] ;  /* 0x0041b00001107983 */ /* 0x000ee20000300800 */
[----:B-1----:R-:W-:Y:S01]  /*eacd0*/  MOV R9, R11 ;  /* 0x0000000b00097202 */ /* 0x002fe20000000f00 */
[----:B------:R-:W-:-:S02]  /*eace0*/  IMAD.MOV.U32 R8, RZ, RZ, R10 ;  /* 0x000000ffff087224 */ /* 0x000fc400078e000a */
[----:B------:R-:W3:Y:S04]  /*eacf0*/  LDL.LU R11, [R1+0x41b4] ;  /* 0x0041b400010b7983 */ /* 0x000ee80000300800 */
[----:B------:R-:W3:Y:S04]  /*ead00*/  LDL.LU R10, [R1+0x41b8] ;  /* 0x0041b800010a7983 */ /* 0x000ee80000300800 */
[----:B------:R1:W-:Y:S01]  /*ead10*/  LDGSTS.E [R6+0x46400], desc[UR32][R8.64], P1 ;  /* 0x4640000008067fae */ /* 0x0003e20008921860 */
[----:B------:R-:W-:-:S05]  /*ead20*/  IADD3 R14, P2, R14, R252, RZ ;  /* 0x000000fc0e0e7210 */ /* 0x000fca0007f5e0ff */
[----:B------:R-:W-:Y:S02]  /*ead30*/  IMAD.X R15, R15, 0x1, R3, P2 ;  /* 0x000000010f0f7824 */ /* 0x000fe400010e0603 */
[----:B-1----:R-:W-:Y:S02]  /*ead40*/  IMAD.MOV.U32 R8, RZ, RZ, R14 ;  /* 0x000000ffff087224 */ /* 0x002fe400078e000e */
[----:B------:R-:W-:Y:S01]  /*ead50*/  IMAD.MOV.U32 R9, RZ, RZ, R15 ;  /* 0x000000ffff097224 */ /* 0x000fe200078e000f */
[----:B------:R-:W-:Y:S04]  /*ead60*/  STL [R1+0x4130], R14 ;  /* 0x0041300e01007387 */ /* 0x000fe80000100800 */
[----:B------:R1:W-:Y:S01]  /*ead70*/  STL [R1+0x412c], R15 ;  /* 0x00412c0f01007387 */ /* 0x0003e20000100800 */
[----:B----4-:R-:W-:-:S03]  /*ead80*/  IADD3 R12, P3, R12, R252, RZ ;  /* 0x000000fc0c0c7210 */ /* 0x010fc60007f7e0ff */
[----:B------:R4:W-:Y:S02]  /*ead90*/  LDGSTS.E [R6+0x46500], desc[UR32][R8.64], P1 ;  /* 0x4650000008067fae */ /* 0x0009e40008921860 */
[----:B------:R-:W-:Y:S02]  /*eada0*/  IMAD.X R13, R13, 0x1, R3, P3 ;  /* 0x000000010d0d7824 */ /* 0x000fe400018e0603 */
[----:B------:R-:W-:Y:S01]  /*eadb0*/  STL [R1+0x4138], R12 ;  /* 0x0041380c01007387 */ /* 0x000fe20000100800 */
[----:B------:R-:W-:-:S03]  /*eadc0*/  ISETP.GT.AND P2, PT, R5, 0x1d, PT ;  /* 0x0000001d0500780c */ /* 0x000fc60003f44270 */
[----:B------:R1:W-:Y:S01]  /*eadd0*/  STL [R1+0x4134], R13 ;  /* 0x0041340d01007387 */ /* 0x0003e20000100800 */
[----:B----4-:R-:W-:-:S03]  /*eade0*/  IMAD.MOV.U32 R8, RZ, RZ, R12 ;  /* 0x000000ffff087224 */ /* 0x010fc600078e000c */
[----:B-1----:R-:W4:Y:S01]  /*eadf0*/  LDL.LU R15, [R1+0x41bc] ;  /* 0x0041bc00010f7983 */ /* 0x002f220000300800 */
[----:B------:R-:W-:-:S03]  /*eae00*/  IMAD.MOV.U32 R9, RZ, RZ, R13 ;  /* 0x000000ffff097224 */ /* 0x000fc600078e000d */
[----:B------:R-:W4:Y:S04]  /*eae10*/  LDL.LU R14, [R1+0x41c0] ;  /* 0x0041c000010e7983 */ /* 0x000f280000300800 */
[----:B------:R-:W4:Y:S04]  /*eae20*/  LDL.LU R13, [R1+0x4224] ;  /* 0x00422400010d7983 */ /* 0x000f280000300800 */
[----:B------:R-:W4:Y:S04]  /*eae30*/  LDL.LU R12, [R1+0x4228] ;  /* 0x00422800010c7983 */ /* 0x000f280000300800 */
[----:B------:R1:W-:Y:S02]  /*eae40*/  LDGSTS.E [R6+0x46600], desc[UR32][R8.64], P1 ;  /* 0x4660000008067fae */ /* 0x0003e40008921860 */
[----:B-1----:R-:W-:-:S04]  /*eae50*/  SEL R8, RZ, 0x4, !P2 ;  /* 0x00000004ff087807 */ /* 0x002fc80005000000 */
[----:B------:R-:W-:-:S04]  /*eae60*/  SEL R8, R8, RZ, !P0 ;  /* 0x000000ff08087207 */ /* 0x000fc80004000000 */
[----:B------:R-:W-:Y:S02]  /*eae70*/  ISETP.NE.U32.AND P2, PT, R8, RZ, PT ;  /* 0x000000ff0800720c */ /* 0x000fe40003f45070 */
[----:B--2---:R-:W-:-:S05]  /*eae80*/  IADD3 R20, P3, R20, R252, RZ ;  /* 0x000000fc14147210 */ /* 0x004fca0007f7e0ff */
[----:B------:R-:W-:Y:S01]  /*eae90*/  IMAD.X R21, R21, 0x1, R3, P3 ;  /* 0x0000000115157824 */ /* 0x000fe200018e0603 */
[----:B---3--:R-:W-:Y:S01]  /*eaea0*/  IADD3 R18, P4, R18, R252, RZ ;  /* 0x000000fc12127210 */ /* 0x008fe20007f9e0ff */
[----:B------:R-:W-:Y:S03]  /*eaeb0*/  STL [R1+0x4140], R20 ;  /* 0x0041401401007387 */ /* 0x000fe60000100800 */
[----:B------:R-:W-:Y:S01]  /*eaec0*/  IADD3.X R19, R19, R3, RZ, P4, !PT ;  /* 0x0000000313137210 */ /* 0x000fe200027fe4ff */
        /* <DEDUP_REMOVED lines=11> */
[----:B------:R-:W2:Y:S04]  /*eaf80*/  LDL.LU R18, [R1+0x4238] ;  /* 0x0042380001127983 */ /* 0x000ea80000300800 */
[----:B------:R1:W-:Y:S01]  /*eaf90*/  LDGSTS.E [R6+0x47400], desc[UR32][R8.64], P2 ;  /* 0x4740000008067fae */ /* 0x0003e20009121860 */
[----:B------:R-:W-:-:S05]  /*eafa0*/  IADD3 R16, P1, R16, R252, RZ ;  /* 0x000000fc10107210 */ /* 0x000fca0007f3e0ff */
[--C-:B------:R-:W-:Y:S01]  /*eafb0*/  IMAD.X R17, R17, 0x1, R3.reuse, P1 ;  /* 0x0000000111117824 */ /* 0x100fe200008e0603 */
[----:B------:R-:W-:Y:S01]  /*eafc0*/  STL [R1+0x41b0], R16 ;  /* 0x0041b01001007387 */ /* 0x000fe20000100800 */
[----:B-1----:R-:W-:Y:S01]  /*eafd0*/  IMAD.MOV.U32 R8, RZ, RZ, R16 ;  /* 0x000000ffff087224 */ /* 0x002fe200078e0010 */
[----:B------:R-:W-:Y:S02]  /*eafe0*/  IADD3 R10, P3, R10, R252, RZ ;  /* 0x000000fc0a0a7210 */ /* 0x000fe40007f7e0ff */
[----:B------:R1:W-:Y:S01]  /*eaff0*/  STL [R1+0x41ac], R17 ;  /* 0x0041ac1101007387 */ /* 0x0003e20000100800 */
[----:B------:R-:W-:Y:S02]  /*eb000*/  MOV R9, R17 ;  /* 0x0000001100097202 */ /* 0x000fe40000000f00 */
[----:B------:R-:W-:Y:S01]  /*eb010*/  IMAD.X R11, R11, 0x1, R3, P3 ;  /* 0x000000010b0b7824 */ /* 0x000fe200018e0603 */
        /* <DEDUP_REMOVED lines=10> */
[----:B------:R1:W-:Y:S02]  /*eb0c0*/  LDGSTS.E [R6+0x47600], desc[UR32][R8.64], P2 ;  /* 0x4760000008067fae */ /* 0x0003e40009121860 */
[----:B-1----:R-:W-:Y:S02]  /*eb0d0*/  SEL R8, RZ, 0x4, !P1 ;  /* 0x00000004ff087807 */ /* 0x002fe40004800000 */
[-C--:B----4-:R-:W-:Y:S02]  /*eb0e0*/  IADD3 R14, P3, R14, R252.reuse, RZ ;  /* 0x000000fc0e0e7210 */ /* 0x090fe40007f7e0ff */
[----:B------:R-:W-:Y:S02]  /*eb0f0*/  SEL R8, R8, RZ, !P0 ;  /* 0x000000ff08087207 */ /* 0x000fe40004000000 */
[----:B------:R-:W-:Y:S01]  /*eb100*/  IADD3 R12, P4, R12, R252, RZ ;  /* 0x000000fc0c0c7210 */ /* 0x000fe20007f9e0ff */
[--C-:B------:R-:W-:Y:S01]  /*eb110*/  IMAD.X R15, R15, 0x1, R3.reuse, P3 ;  /* 0x000000010f0f7824 */ /* 0x100fe200018e0603 */
[----:B------:R-:W-:Y:S01]  /*eb120*/  ISETP.NE.U32.AND P1, PT, R8, RZ, PT ;  /* 0x000000ff0800720c */ /* 0x000fe20003f25070 */
[----:B------:R-:W-:Y:S02]  /*eb130*/  STL [R1+0x41c0], R14 ;  /* 0x0041c00e01007387 */ /* 0x000fe40000100800 */
[----:B------:R-:W-:-:S02]  /*eb140*/  IMAD.X R13, R13, 0x1, R3, P4 ;  /* 0x000000010d0d7824 */ /* 0x000fc400020e0603 */
        /* <DEDUP_REMOVED lines=45> */
[----:B-1----:R-:W3:Y:S04]  /*eb420*/  LDL.LU R17, [R1+0x432c] ;  /* 0x00432c0001117983 */ /* 0x002ee80000300800 */
[----:B------:R1:W-:Y:S04]  /*eb430*/  LDGSTS.E [R6+0x48700], desc[UR32][R8.64], P1 ;  /* 0x4870000008067fae */ /* 0x0003e80008921860 */
[----:B------:R-:W3:Y:S01]  /*eb440*/  LDL.LU R16, [R1+0x4330] ;  /* 0x0043300001107983 */ /* 0x000ee20000300800 */
        /* <DEDUP_REMOVED lines=8> */
[----:B-1----:R-:W-:-:S03]  /*eb4d0*/  IMAD.MOV.U32 R8, RZ, RZ, R14 ;  /* 0x000000ffff087224 */ /* 0x002fc600078e000e */
[----:B------:R-:W-:Y:S01]  /*eb4e0*/  MOV R9, R15 ;  /* 0x0000000f00097202 */ /* 0x000fe20000000f00 */
[----:B------:R1:W-:Y:S01]  /*eb4f0*/  STL [R1+0x42ac], R15 ;  /* 0x0042ac0f01007387 */ /* 0x0003e20000100800 */
[----:B----4-:R-:W-:-:S03]  /*eb500*/  IADD3 R12, P3, R12, R252, RZ ;  /* 0x000000fc0c0c7210 */ /* 0x010fc60007f7e0ff */
[----:B------:R4:W-:Y:S02]  /*eb510*/  LDGSTS.E [R6+0x49500], desc[UR32][R8.64], P2 ;  /* 0x4950000008067fae */ /* 0x0009e40009121860 */
[----:B------:R-:W-:Y:S02]  /*eb520*/  IMAD.X R13, R13, 0x1, R3, P3 ;  /* 0x000000010d0d7824 */ /* 0x000fe400018e0603 */
[----:B------:R-:W-:Y:S04]  /*eb530*/  STL [R1+0x42b8], R12 ;  /* 0x0042b80c01007387 */ /* 0x000fe80000100800 */
[----:B------:R1:W-:Y:S01]  /*eb540*/  STL [R1+0x42b4], R13 ;  /* 0x0042b40d01007387 */ /* 0x0003e20000100800 */
[----:B------:R-:W-:Y:S01]  /*eb550*/  ISETP.GT.AND P1, PT, R5, 0x29, PT ;  /* 0x000000290500780c */ /* 0x000fe20003f24270 */
[----:B----4-:R-:W-:-:S02]  /*eb560*/  IMAD.MOV.U32 R8, RZ, RZ, R12 ;  /* 0x000000ffff087224 */ /* 0x010fc400078e000c */
        /* <DEDUP_REMOVED lines=69> */
[----:B-1----:R-:W-:-:S03]  /*eb9c0*/  IMAD.MOV.U32 R8, RZ, RZ, R20 ;  /* 0x000000ffff087224 */ /* 0x002fc600078e0014 */
[----:B------:R-:W-:Y:S01]  /*eb9d0*/  MOV R9, R21 ;  /* 0x0000001500097202 */ /* 0x000fe20000000f00 */
[----:B------:R-:W-:Y:S01]  /*eb9e0*/  STL [R1+0x43b0], R20 ;  /* 0x0043b01401007387 */ /* 0x000fe20000100800 */
[----:B--2---:R-:W-:-:S03]  /*eb9f0*/  IADD3 R18, P3, R18, R252, RZ ;  /* 0x000000fc12127210 */ /* 0x004fc60007f7e0ff */
[----:B------:R1:W-:Y:S02]  /*eba00*/  STL [R1+0x43ac], R21 ;  /* 0x0043ac1501007387 */ /* 0x0003e40000100800 */
[----:B------:R-:W-:Y:S02]  /*eba10*/  IMAD.X R19, R19, 0x1, R3, P3 ;  /* 0x0000000113137824 */ /* 0x000fe400018e0603 */
[----:B------:R-:W-:Y:S01]  /*eba20*/  STL [R1+0x43b8], R18 ;  /* 0x0043b81201007387 */ /* 0x000fe20000100800 */
[----:B------:R-:W-:-:S03]  /*eba30*/  ISETP.GT.AND P1, PT, R5, 0x31, PT ;  /* 0x000000310500780c */ /* 0x000fc60003f24270 */
[----:B------:R2:W-:Y:S04]  /*eba40*/  LDGSTS.E [R6+0x4b500], desc[UR32][R8.64], P2 ;  /* 0x4b50000008067fae */ /* 0x0005e80009121860 */
[----:B------:R3:W-:Y:S04]  /*eba50*/  STL [R1+0x43b4], R19 ;  /* 0x0043b41301007387 */ /* 0x0007e80000100800 */
[----:B-1----:R-:W4:Y:S01]  /*eba60*/  LDL.LU R21, [R1+0x443c] ;  /* 0x00443c0001157983 */ /* 0x002f220000300800 */
[----:B--2---:R-:W-:-:S03]  /*eba70*/  IMAD.MOV.U32 R8, RZ, RZ, R18 ;  /* 0x000000ffff087224 */ /* 0x004fc600078e0012 */
[----:B------:R-:W2:Y:S01]  /*eba80*/  LDL.LU R20, [R1+0x4440] ;  /* 0x0044400001147983 */ /* 0x000ea20000300800 */
[----:B------:R-:W-:-:S03]  /*eba90*/  IMAD.MOV.U32 R9, RZ, RZ, R19 ;  /* 0x000000ffff097224 */ /* 0x000fc600078e0013 */
[----:B---3--:R-:W3:Y:S04]  /*ebaa0*/  LDL.LU R19, [R1+0x44a4] ;  /* 0x0044a40001137983 */ /* 0x008ee80000300800 */
[----:B------:R-:W3:Y:S04]  /*ebab0*/  LDL.LU R18, [R1+0x44a8] ;  /* 0x0044a80001127983 */ /* 0x000ee80000300800 */
[----:B------:R1:W-:Y:S02]  /*ebac0*/  LDGSTS.E [R6+0x4b600], desc[UR32][R8.64], P2 ;  /* 0x4b60000008067fae */ /* 0x0003e40009121860 */
[----:B-1----:R-:W-:-:S04]  /*ebad0*/  SEL R8, RZ, 0x4, !P1 ;  /* 0x00000004ff087807 */ /* 0x002fc80004800000 */
[----:B------:R-:W-:-:S04]  /*ebae0*/  SEL R8, R8, RZ, !P0 ;  /* 0x000000ff08087207 */ /* 0x000fc80004000000 */
[----:B------:R-:W-:Y:S02]  /*ebaf0*/  ISETP.NE.U32.AND P1, PT, R8, RZ, PT ;  /* 0x000000ff0800720c */ /* 0x000fe40003f25070 */
[----:B------:R-:W-:-:S05]  /*ebb00*/  IADD3 R16, P3, R16, R252, RZ ;  /* 0x000000fc10107210 */ /* 0x000fca0007f7e0ff */
[--C-:B------:R-:W-:Y:S01]  /*ebb10*/  IMAD.X R17, R17, 0x1, R3.reuse, P3 ;  /* 0x0000000111117824 */ /* 0x100fe200018e0603 */
[-C--:B------:R-:W-:Y:S01]  /*ebb20*/  IADD3 R10, P4, R10, R252.reuse, RZ ;  /* 0x000000fc0a0a7210 */ /* 0x080fe20007f9e0ff */
        /* <DEDUP_REMOVED lines=12> */
[----:B------:R-:W3:Y:S04]  /*ebbf0*/  LDL.LU R11, [R1+0x44b4] ;  /* 0x0044b400010b7983 */ /* 0x000ee80000300800 */
[----:B------:R-:W3:Y:S04]  /*ebc00*/  LDL.LU R10, [R1+0x44b8] ;  /* 0x0044b800010a7983 */ /* 0x000ee80000300800 */
[----:B------:R1:W-:Y:S01]  /*ebc10*/  LDGSTS.E [R6+0x4c400], desc[UR32][R8.64], P1 ;  /* 0x4c40000008067fae */ /* 0x0003e20008921860 */
[----:B------:R-:W-:-:S05]  /*ebc20*/  IADD3 R14, P2, R14, R252, RZ ;  /* 0x000000fc0e0e7210 */ /* 0x000fca0007f5e0ff */
[----:B------:R-:W-:Y:S02]  /*ebc30*/  IMAD.X R15, R15, 0x1, R3, P2 ;  /* 0x000000010f0f7824 */ /* 0x000fe400010e0603 */
[----:B-1----:R-:W-:Y:S02]  /*ebc40*/  IMAD.MOV.U32 R8, RZ, RZ, R14 ;  /* 0x000000ffff087224 */ /* 0x002fe400078e000e */
[----:B------:R-:W-:Y:S01]  /*ebc50*/  IMAD.MOV.U32 R9, RZ, RZ, R15 ;  /* 0x000000ffff097224 */ /* 0x000fe200078e000f */
[----:B------:R-:W-:Y:S01]  /*ebc60*/  STL [R1+0x4430], R14 ;  /* 0x0044300e01007387 */ /* 0x000fe20000100800 */
[----:B----4-:R-:W-:-:S03]  /*ebc70*/  IADD3 R12, P3, R12, R252, RZ ;  /* 0x000000fc0c0c7210 */ /* 0x010fc60007f7e0ff */
[----:B------:R1:W-:Y:S02]  /*ebc80*/  LDGSTS.E [R6+0x4c500], desc[UR32][R8.64], P1 ;  /* 0x4c50000008067fae */ /* 0x0003e40008921860 */
[----:B------:R-:W-:Y:S02]  /*ebc90*/  IMAD.X R13, R13, 0x1, R3, P3 ;  /* 0x000000010d0d7824 */ /* 0x000fe400018e0603 */
[----:B------:R4:W-:Y:S01]  /*ebca0*/  STL [R1+0x442c], R15 ;  /* 0x00442c0f01007387 */ /* 0x0009e20000100800 */
[----:B------:R-:W-:-:S03]  /*ebcb0*/  ISETP.GT.AND P2, PT, R5, 0x35, PT ;  /* 0x000000350500780c */ /* 0x000fc60003f44270 */
[----:B------:R-:W-:Y:S01]  /*ebcc0*/  STL [R1+0x4438], R12 ;  /* 0x0044380c01007387 */ /* 0x000fe20000100800 */
[----:B-1----:R-:W-:Y:S02]  /*ebcd0*/  IMAD.MOV.U32 R8, RZ, RZ, R12 ;  /* 0x000000ffff087224 */ /* 0x002fe400078e000c */
[----:B------:R-:W-:Y:S01]  /*ebce0*/  IMAD.MOV.U32 R9, RZ, RZ, R13 ;  /* 0x000000ffff097224 */ /* 0x000fe200078e000d */
[----:B------:R1:W-:Y:S04]  /*ebcf0*/  STL [R1+0x4434], R13 ;  /* 0x0044340d01007387 */ /* 0x0003e80000100800 */
[----:B----4-:R-:W4:Y:S04]  /*ebd00*/  LDL.LU R15, [R1+0x44bc] ;  /* 0x0044bc00010f7983 */ /* 0x010f280000300800 */
[----:B------:R-:W4:Y:S04]  /*ebd10*/  LDL.LU R14, [R1+0x44c0] ;  /* 0x0044c000010e7983 */ /* 0x000f280000300800 */
[----:B------:R1:W-:Y:S04]  /*ebd20*/  LDGSTS.E [R6+0x4c600], desc[UR32][R8.64], P1 ;  /* 0x4c60000008067fae */ /* 0x0003e80008921860 */
[----:B-1----:R-:W4:Y:S04]  /*ebd30*/  LDL.LU R13, [R1+0x4524] ;  /* 0x00452400010d7983 */ /* 0x002f280000300800 */
[----:B------:R-:W4:Y:S01]  /*ebd40*/  LDL.LU R12, [R1+0x4528] ;  /* 0x00452800010c7983 */ /* 0x000f220000300800 */
[----:B------:R-:W-:-:S04]  /*ebd50*/  SEL R8, RZ, 0x4, !P2 ;  /* 0x00000004ff087807 */ /* 0x000fc80005000000 */
[----:B------:R-:W-:-:S04]  /*ebd60*/  SEL R8, R8, RZ, !P0 ;  /* 0x000000ff08087207 */ /* 0x000fc80004000000 */
[----:B------:R-:W-:Y:S02]  /*ebd70*/  ISETP.NE.U32.AND P2, PT, R8, RZ, PT ;  /* 0x000000ff0800720c */ /* 0x000fe40003f45070 */
[----:B--2---:R-:W-:-:S05]  /*ebd80*/  IADD3 R20, P3, R20, R252, RZ ;  /* 0x000000fc14147210 */ /* 0x004fca0007f7e0ff */
[----:B------:R-:W-:Y:S01]  /*ebd90*/  IMAD.X R21, R21, 0x1, R3, P3 ;  /* 0x0000000115157824 */ /* 0x000fe200018e0603 */
[----:B---3--:R-:W-:Y:S01]  /*ebda0*/  IADD3 R18, P4, R18, R252, RZ ;  /* 0x000000fc12127210 */ /* 0x008fe20007f9e0ff */
[----:B------:R-:W-:Y:S01]  /*ebdb0*/  STL [R1+0x4440], R20 ;  /* 0x0044401401007387 */ /* 0x000fe20000100800 */
[----:B------:R-:W-:Y:S02]  /*ebdc0*/  IMAD.MOV.U32 R8, RZ, RZ, R20 ;  /* 0x000000ffff087224 */ /* 0x000fe400078e0014 */
[----:B------:R-:W-:Y:S01]  /*ebdd0*/  IADD3.X R19, R19, R3, RZ, P4, !PT ;  /* 0x0000000313137210 */ /* 0x000fe200027fe4ff */
[----:B------:R-:W-:Y:S01]  /*ebde0*/  IMAD.MOV.U32 R9, RZ, RZ, R21 ;  /* 0x000000ffff097224 */ /* 0x000fe200078e0015 */
[----:B------:R1:W-:Y:S04]  /*ebdf0*/  STL [R1+0x443c], R21 ;  /* 0x00443c1501007387 */ /* 0x0003e80000100800 */
[----:B------:R-:W-:Y:S04]  /*ebe00*/  STL [R1+0x44a8], R18 ;  /* 0x0044a81201007387 */ /* 0x000fe80000100800 */
[----:B------:R-:W-:Y:S04]  /*ebe10*/  STL [R1+0x44a4], R19 ;  /* 0x0044a41301007387 */ /* 0x000fe80000100800 */
[----:B------:R-:W2:Y:S04]  /*ebe20*/  LDL.LU R23, [R1+0x452c] ;  /* 0x00452c0001177983 */ /* 0x000ea80000300800 */
[----:B------:R3:W-:Y:S04]  /*ebe30*/  LDGSTS.E [R6+0x4c700], desc[UR32][R8.64], P1 ;  /* 0x4c70000008067fae */ /* 0x0007e80008921860 */
[----:B------:R-:W2:Y:S04]  /*ebe40*/  LDL.LU R22, [R1+0x4530] ;  /* 0x0045300001167983 */ /* 0x000ea80000300800 */
[----:B-1----:R-:W2:Y:S01]  /*ebe50*/  LDL.LU R21, [R1+0x4534] ;  /* 0x0045340001157983 */ /* 0x002ea20000300800 */
[----:B---3--:R-:W-:-:S03]  /*ebe60*/  IMAD.MOV.U32 R8, RZ, RZ, R18 ;  /* 0x000000ffff087224 */ /* 0x008fc600078e0012 */
[----:B------:R-:W3:Y:S01]  /*ebe70*/  LDL.LU R20, [R1+0x4538] ;  /* 0x0045380001147983 */ /* 0x000ee20000300800 */
[----:B------:R-:W-:-:S05]  /*ebe80*/  IMAD.MOV.U32 R9, RZ, RZ, R19 ;  /* 0x000000ffff097224 */ /* 0x000fca00078e0013 */
[----:B------:R1:W-:Y:S01]  /*ebe90*/  LDGSTS.E [R6+0x4d400], desc[UR32][R8.64], P2 ;  /* 0x4d40000008067fae */ /* 0x0003e20009121860 */
[----:B------:R-:W-:-:S05]  /*ebea0*/  IADD3 R16, P1, R16, R252, RZ ;  /* 0x000000fc10107210 */ /* 0x000fca0007f3e0ff */
[----:B------:R-:W-:Y:S02]  /*ebeb0*/  IMAD.X R17, R17, 0x1, R3, P1 ;  /* 0x0000000111117824 */ /* 0x000fe400008e0603 */
[----:B-1----:R-:W-:-:S03]  /*ebec0*/  IMAD.MOV.U32 R8, RZ, RZ, R16 ;  /* 0x000000ffff087224 */ /* 0x002fc600078e0010 */
[----:B------:R-:W-:Y:S01]  /*ebed0*/  MOV R9, R17 ;  /* 0x0000001100097202 */ /* 0x000fe20000000f00 */
[----:B------:R-:W-:Y:S01]  /*ebee0*/  STL [R1+0x44b0], R16 ;  /* 0x0044b01001007387 */ /* 0x000fe20000100800 */
[----:B------:R-:W-:-:S03]  /*ebef0*/  IADD3 R10, P3, R10, R252, RZ ;  /* 0x000000fc0a0a7210 */ /* 0x000fc60007f7e0ff */
[----:B------:R-:W-:Y:S02]  /*ebf00*/  STL [R1+0x44ac], R17 ;  /* 0x0044ac1101007387 */ /* 0x000fe40000100800 */
[----:B------:R-:W-:Y:S02]  /*ebf10*/  IMAD.X R11, R11, 0x1, R3, P3 ;  /* 0x000000010b0b7824 */ /* 0x000fe400018e0603 */
[----:B------:R-:W-:Y:S04]  /*ebf20*/  STL [R1+0x44b8], R10 ;  /* 0x0044b80a01007387 */ /* 0x000fe80000100800 */
[----:B------:R1:W-:Y:S04]  /*ebf30*/  LDGSTS.E [R6+0x4d500], desc[UR32][R8.64], P2 ;  /* 0x4d50000008067fae */ /* 0x0003e80009121860 */
[----:B------:R1:W-:Y:S02]  /*ebf40*/  STL [R1+0x44b4], R11 ;  /* 0x0044b40b01007387 */ /* 0x0003e40000100800 */
[----:B-1----:R-:W-:-:S02]  /*ebf50*/  IMAD.MOV.U32 R9, RZ, RZ, R11 ;  /* 0x000000ffff097224 */ /* 0x002fc400078e000b */
[----:B------:R-:W-:Y:S01]  /*ebf60*/  IMAD.MOV.U32 R8, RZ, RZ, R10 ;  /* 0x000000ffff087224 */ /* 0x000fe200078e000a */
[----:B------:R-:W3:Y:S04]  /*ebf70*/  LDL.LU R11, [R1+0x453c] ;  /* 0x00453c00010b7983 */ /* 0x000ee80000300800 */
[----:B------:R-:W3:Y:S01]  /*ebf80*/  LDL.LU R10, [R1+0x4540] ;  /* 0x00454000010a7983 */ /* 0x000ee20000300800 */
[----:B------:R-:W-:-:S03]  /*ebf90*/  ISETP.GT.AND P1, PT, R5, 0x39, PT ;  /* 0x000000390500780c */ /* 0x000fc60003f24270 */
[----:B------:R1:W-:Y:S04]  /*ebfa0*/  LDGSTS.E [R6+0x4d600], desc[UR32][R8.64], P2 ;  /* 0x4d60000008067fae */ /* 0x0003e80009121860 */
[----:B------:R-:W3:Y:S04]  /*ebfb0*/  LDL.LU R19, [R1+0x45a4] ;  /* 0x0045a40001137983 */ /* 0x000ee80000300800 */
[----:B------:R-:W3:Y:S01]  /*ebfc0*/  LDL.LU R18, [R1+0x45a8] ;  /* 0x0045a80001127983 */ /* 0x000ee20000300800 */
[----:B-1----:R-:W-:-:S03]  /*ebfd0*/  SEL R8, RZ, 0x4, !P1 ;  /* 0x00000004ff087807 */ /* 0x002fc60004800000 */
[----:B------:R-:W3:Y:S01]  /*ebfe0*/  LDL.LU R17, [R1+0x45ac] ;  /* 0x0045ac0001117983 */ /* 0x000ee20000300800 */
[----:B----4-:R-:W-:-:S03]  /*ebff0*/  IADD3 R14, P3, R14, R252, RZ ;  /* 0x000000fc0e0e7210 */ /* 0x010fc60007f7e0ff */
[----:B------:R-:W4:Y:S01]  /*ec000*/  LDL.LU R16, [R1+0x45b0] ;  /* 0x0045b00001107983 */ /* 0x000f220000300800 */
[----:B------:R-:W-:Y:S01]  /*ec010*/  SEL R8, R8, RZ, !P0 ;  /* 0x000000ff08087207 */ /* 0x000fe20004000000 */
[----:B------:R-:W-:-:S03]  /*ec020*/  IMAD.X R15, R15, 0x1, R3, P3 ;  /* 0x000000010f0f7824 */ /* 0x000fc600018e0603 */
[----:B------:R-:W-:Y:S01]  /*ec030*/  ISETP.NE.U32.AND P1, PT, R8, RZ, PT ;  /* 0x000000ff0800720c */ /* 0x000fe20003f25070 */
[----:B------:R-:W-:Y:S02]  /*ec040*/  IMAD.MOV.U32 R8, RZ, RZ, R14 ;  /* 0x000000ffff087224 */ /* 0x000fe400078e000e */
[----:B------:R-:W-:Y:S01]  /*ec050*/  IMAD.MOV.U32 R9, RZ, RZ, R15 ;  /* 0x000000ffff097224 */ /* 0x000fe200078e000f */
[----:B------:R-:W-:-:S04]  /*ec060*/  IADD3 R12, P4, R12, R252, RZ ;  /* 0x000000fc0c0c7210 */ /* 0x000fc80007f9e0ff */
[----:B------:R1:W-:Y:S01]  /*ec070*/  LDGSTS.E [R6+0x4d700], desc[UR32][R8.64], P2 ;  /* 0x4d70000008067fae */ /* 0x0003e20009121860 */
[----:B------:R-:W-:-:S03]  /*ec080*/  IMAD.X R13, R13, 0x1, R3, P4 ;  /* 0x000000010d0d7824 */ /* 0x000fc600020e0603 */
[----:B------:R-:W-:Y:S04]  /*ec090*/  STL [R1+0x44c0], R14 ;  /* 0x0044c00e01007387 */ /* 0x000fe80000100800 */
[----:B------:R1:W-:Y:S02]  /*ec0a0*/  STL [R1+0x44bc], R15 ;  /* 0x0044bc0f01007387 */ /* 0x0003e40000100800 */
[----:B-1----:R-:W-:Y:S01]  /*ec0b0*/  IMAD.MOV.U32 R8, RZ, RZ, R12 ;  /* 0x000000ffff087224 */ /* 0x002fe200078e000c */
[----:B------:R-:W-:Y:S01]  /*ec0c0*/  MOV R9, R13 ;  /* 0x0000000d00097202 */ /* 0x000fe20000000f00 */
[----:B------:R-:W-:Y:S04]  /*ec0d0*/  STL [R1+0x4528], R12 ;  /* 0x0045280c01007387 */ /* 0x000fe80000100800 */
[----:B------:R1:W-:Y:S04]  /*ec0e0*/  STL [R1+0x4524], R13 ;  /* 0x0045240d01007387 */ /* 0x0003e80000100800 */
[----:B------:R-:W4:Y:S04]  /*ec0f0*/  LDL.LU R15, [R1+0x45b4] ;  /* 0x0045b400010f7983 */ /* 0x000f280000300800 */
[----:B------:R-:W4:Y:S04]  /*ec100*/  LDL.LU R14, [R1+0x45b8] ;  /* 0x0045b800010e7983 */ /* 0x000f280000300800 */
[----:B------:R3:W-:Y:S04]  /*ec110*/  LDGSTS.E [R6+0x4e400], desc[UR32][R8.64], P1 ;  /* 0x4e40000008067fae */ /* 0x0007e80008921860 */
[----:B-1----:R-:W4:Y:S04]  /*ec120*/  LDL.LU R13, [R1+0x45bc] ;  /* 0x0045bc00010d7983 */ /* 0x002f280000300800 */
[----:B------:R-:W4:Y:S01]  /*ec130*/  LDL.LU R12, [R1+0x45c0] ;  /* 0x0045c000010c7983 */ /* 0x000f220000300800 */
[----:B--2---:R-:W-:-:S05]  /*ec140*/  IADD3 R22, P2, R22, R252, RZ ;  /* 0x000000fc16167210 */ /* 0x004fca0007f5e0ff */
[----:B------:R-:W-:Y:S01]  /*ec150*/  IMAD.X R23, R23, 0x1, R3, P2 ;  /* 0x0000000117177824 */ /* 0x000fe200010e0603 */
[----:B---3--:R-:W-:Y:S01]  /*ec160*/  IADD3 R20, P3, R20, R252, RZ ;  /* 0x000000fc14147210 */ /* 0x008fe20007f7e0ff */
[----:B------:R-:W-:Y:S02]  /*ec170*/  IMAD.MOV.U32 R8, RZ, RZ, R22 ;  /* 0x000000ffff087224 */ /* 0x000fe400078e0016 */
[----:B------:R-:W-:Y:S02]  /*ec180*/  IMAD.MOV.U32 R9, RZ, RZ, R23 ;  /* 0x000000ffff097224 */ /* 0x000fe400078e0017 */
[----:B------:R-:W-:-:S03]  /*ec190*/  IMAD.X R21, R21, 0x1, R3, P3 ;  /* 0x0000000115157824 */ /* 0x000fc600018e0603 */
[----:B------:R1:W-:Y:S01]  /*ec1a0*/  LDGSTS.E [R6+0x4e500], desc[UR32][R8.64], P1 ;  /* 0x4e50000008067fae */ /* 0x0003e20008921860 */
        /* <DEDUP_REMOVED lines=14> */
[----:B------:R-:W-:Y:S02]  /*ec290*/  MOV R8, R10 ;  /* 0x0000000a00087202 */ /* 0x000fe40000000f00 */
[----:B------:R-:W-:Y:S01]  /*ec2a0*/  IMAD.MOV.U32 R9, RZ, RZ, R11 ;  /* 0x000000ffff097224 */ /* 0x000fe200078e000b */
[----:B------:R1:W-:Y:S04]  /*ec2b0*/  STL [R1+0x453c], R11 ;  /* 0x00453c0b01007387 */ /* 0x0003e80000100800 */
[----:B------:R2:W-:Y:S04]  /*ec2c0*/  LDGSTS.E [R6+0x4e700], desc[UR32][R8.64], P1 ;  /* 0x4e70000008067fae */ /* 0x0005e80008921860 */
[----:B-1----:R-:W3:Y:S04]  /*ec2d0*/  LDL.LU R11, [R1+0x4c5c] ;  /* 0x004c5c00010b7983 */ /* 0x002ee80000300800 */
[----:B------:R-:W3:Y:S01]  /*ec2e0*/  LDL.LU R10, [R1+0x4c60] ;  /* 0x004c6000010a7983 */ /* 0x000ee20000300800 */
[----:B------:R-:W-:-:S02]  /*ec2f0*/  IADD3 R18, P1, R18, R252, RZ ;  /* 0x000000fc12127210 */ /* 0x000fc40007f3e0ff */
[----:B----4-:R-:W-:-:S03]  /*ec300*/  IADD3 R16, P3, R16, R252, RZ ;  /* 0x000000fc10107210 */ /* 0x010fc60007f7e0ff */
[--C-:B------:R-:W-:Y:S02]  /*ec310*/  IMAD.X R19, R19, 0x1, R3.reuse, P1 ;  /* 0x0000000113137824 */ /* 0x100fe400008e0603 */
[----:B------:R-:W-:Y:S01]  /*ec320*/  IMAD.X R17, R17, 0x1, R3, P3 ;  /* 0x0000000111117824 */ /* 0x000fe200018e0603 */
[----:B------:R-:W-:Y:S01]  /*ec330*/  STL [R1+0x45a8], R18 ;  /* 0x0045a81201007387 */ /* 0x000fe20000100800 */
[----:B--2---:R-:W-:Y:S02]  /*ec340*/  IMAD.MOV.U32 R8, RZ, RZ, R18 ;  /* 0x000000ffff087224 */ /* 0x004fe400078e0012 */
[----:B------:R-:W-:Y:S01]  /*ec350*/  IMAD.MOV.U32 R9, RZ, RZ, R19 ;  /* 0x000000ffff097224 */ /* 0x000fe200078e0013 */
[----:B------:R1:W-:Y:S04]  /*ec360*/  STL [R1+0x45a4], R19 ;  /* 0x0045a41301007387 */ /* 0x0003e80000100800 */
[----:B------:R-:W-:Y:S04]  /*ec370*/  STL [R1+0x45b0], R16 ;  /* 0x0045b01001007387 */ /* 0x000fe80000100800 */
[----:B------:R2:W-:Y:S04]  /*ec380*/  STL [R1+0x45ac], R17 ;  /* 0x0045ac1101007387 */ /* 0x0005e80000100800 */
[----:B-1----:R-:W4:Y:S04]  /*ec390*/  LDL.LU R19, [R1+0x4c64] ;  /* 0x004c640001137983 */ /* 0x002f280000300800 */
[----:B------:R-:W4:Y:S04]  /*ec3a0*/  LDL.LU R18, [R1+0x4c68] ;  /* 0x004c680001127983 */ /* 0x000f280000300800 */
[----:B------:R1:W-:Y:S01]  /*ec3b0*/  LDGSTS.E [R6+0x4f400], desc[UR32][R8.64], P2 ;  /* 0x4f40000008067fae */ /* 0x0003e20009121860 */
[----:B------:R-:W-:Y:S01]  /*ec3c0*/  IADD3 R14, P1, R14, R252, RZ ;  /* 0x000000fc0e0e7210 */ /* 0x000fe20007f3e0ff */
[----:B-1----:R-:W-:-:S02]  /*ec3d0*/  IMAD.MOV.U32 R9, RZ, RZ, R17 ;  /* 0x000000ffff097224 */ /* 0x002fc400078e0011 */
[----:B------:R-:W-:Y:S01]  /*ec3e0*/  IMAD.MOV.U32 R8, RZ, RZ, R16 ;  /* 0x000000ffff087224 */ /* 0x000fe200078e0010 */
[----:B--2---:R-:W2:Y:S04]  /*ec3f0*/  LDL.LU R17, [R1+0x4c6c] ;  /* 0x004c6c0001117983 */ /* 0x004ea80000300800 */
[----:B------:R-:W2:Y:S01]  /*ec400*/  LDL.LU R16, [R1+0x4c70] ;  /* 0x004c700001107983 */ /* 0x000ea20000300800 */
[----:B------:R-:W-:Y:S02]  /*ec410*/  IADD3 R12, P3, R12, R252, RZ ;  /* 0x000000fc0c0c7210 */ /* 0x000fe40007f7e0ff */
[----:B------:R-:W-:Y:S01]  /*ec420*/  IADD3.X R15, R15, R3, RZ, P1, !PT ;  /* 0x000000030f0f7210 */ /* 0x000fe20000ffe4ff */
[----:B------:R-:W-:Y:S02]  /*ec430*/  STL [R1+0x45b8], R14 ;  /* 0x0045b80e01007387 */ /* 0x000fe40000100800 */
[----:B------:R-:W-:-:S02]  /*ec440*/  IMAD.X R13, R13, 0x1, R3, P3 ;  /* 0x000000010d0d7824 */ /* 0x000fc400018e0603 */
[----:B------:R1:W-:Y:S04]  /*ec450*/  LDGSTS.E [R6+0x4f500], desc[UR32][R8.64], P2 ;  /* 0x4f50000008067fae */ /* 0x0003e80009121860 */
[----:B------:R1:W-:Y:S04]  /*ec460*/  STL [R1+0x45b4], R15 ;  /* 0x0045b40f01007387 */ /* 0x0003e80000100800 */
[----:B------:R-:W-:Y:S01]  /*ec470*/  STL [R1+0x45c0], R12 ;  /* 0x0045c00c01007387 */ /* 0x000fe20000100800 */
[----:B-1----:R-:W-:-:S03]  /*ec480*/  IMAD.MOV.U32 R8, RZ, RZ, R14 ;  /* 0x000000ffff087224 */ /* 0x002fc600078e000e */
[----:B------:R1:W-:Y:S01]  /*ec490*/  STL [R1+0x45bc], R13 ;  /* 0x0045bc0d01007387 */ /* 0x0003e20000100800 */
[----:B------:R-:W-:-:S03]  /*ec4a0*/  IMAD.MOV.U32 R9, RZ, RZ, R15 ;  /* 0x000000ffff097224 */ /* 0x000fc600078e000f */
[----:B------:R-:W2:Y:S04]  /*ec4b0*/  LDL.LU R21, [R1+0x4c74] ;  /* 0x004c740001157983 */ /* 0x000ea80000300800 */
[----:B------:R-:W2:Y:S04]  /*ec4c0*/  LDL.LU R20, [R1+0x4c78] ;  /* 0x004c780001147983 */ /* 0x000ea80000300800 */
[----:B------:R-:W2:Y:S04]  /*ec4d0*/  LDL.LU R15, [R1+0x3ec4] ;  /* 0x003ec400010f7983 */ /* 0x000ea80000300800 */
[----:B------:R1:W-:Y:S04]  /*ec4e0*/  LDGSTS.E [R6+0x4f600], desc[UR32][R8.64], P2 ;  /* 0x4f60000008067fae */ /* 0x0003e80009121860 */
[----:B------:R-:W2:Y:S01]  /*ec4f0*/  LDL.LU R14, [R1+0x3ec8] ;  /* 0x003ec800010e7983 */ /* 0x000ea20000300800 */
[----:B-1----:R-:W-:-:S02]  /*ec500*/  IMAD.MOV.U32 R8, RZ, RZ, R12 ;  /* 0x000000ffff087224 */ /* 0x002fc400078e000c */
[----:B------:R-:W-:-:S05]  /*ec510*/  IMAD.MOV.U32 R9, RZ, RZ, R13 ;  /* 0x000000ffff097224 */ /* 0x000fca00078e000d */
[----:B------:R1:W-:Y:S01]  /*ec520*/  LDGSTS.E [R6+0x4f700], desc[UR32][R8.64], P2 ;  /* 0x4f70000008067fae */ /* 0x0003e20009121860 */
[----:B---3--:R-:W-:-:S05]  /*ec530*/  IADD3 R10, P2, R10, R252, RZ ;  /* 0x000000fc0a0a7210 */ /* 0x008fca0007f5e0ff */
[----:B------:R-:W-:Y:S01]  /*ec540*/  IMAD.X R11, R11, 0x1, R3, P2 ;  /* 0x000000010b0b7824 */ /* 0x000fe200010e0603 */
[----:B------:R-:W-:Y:S04]  /*ec550*/  STL [R1+0x4c60], R10 ;  /* 0x004c600a01007387 */ /* 0x000fe80000100800 */
[----:B------:R3:W-:Y:S01]  /*ec560*/  STL [R1+0x4c5c], R11 ;  /* 0x004c5c0b01007387 */ /* 0x0007e20000100800 */
[----:B-1----:R-:W-:-:S03]  /*ec570*/  IMAD.MOV.U32 R9, RZ, RZ, R11 ;  /* 0x000000ffff097224 */ /* 0x002fc600078e000b */
[----:B------:R-:W2:Y:S01]  /*ec580*/  LDL.LU R13, [R1+0x3ecc] ;  /* 0x003ecc00010d7983 */ /* 0x000ea20000300800 */
[----:B------:R-:W-:-:S03]  /*ec590*/  IMAD.MOV.U32 R8, RZ, RZ, R10 ;  /* 0x000000ffff087224 */ /* 0x000fc600078e000a */
[----:B------:R-:W2:Y:S04]  /*ec5a0*/  LDL.LU R12, [R1+0x3ed0] ;  /* 0x003ed000010c7983 */ /* 0x000ea80000300800 */
[----:B---3--:R-:W3:Y:S04]  /*ec5b0*/  LDL.LU R11, [R1+0x3ed4] ;  /* 0x003ed400010b7983 */ /* 0x008ee80000300800 */
[----:B------:R-:W3:Y:S01]  /*ec5c0*/  LDL.LU R10, [R1+0x3ed8] ;  /* 0x003ed800010a7983 */ /* 0x000ee20000300800 */
[----:B------:R-:W-:-:S04]  /*ec5d0*/  ISETP.GT.AND P1, PT, R5, 0x2, PT ;  /* 0x000000020500780c */ /* 0x000fc80003f24270 */
[----:B------:R-:W-:Y:S01]  /*ec5e0*/  SEL R6, RZ, 0x4, !P1 ;  /* 0x00000004ff067807 */ /* 0x000fe20004800000 */
[----:B------:R-:W-:-:S03]  /*ec5f0*/  IMAD.SHL.U32 R132, R133, 0x4, RZ ;  /* 0x0000000485847824 */ /* 0x000fc600078e00ff */
[----:B------:R-:W-:-:S04]  /*ec600*/  SEL R6, R6, RZ, !P0 ;  /* 0x000000ff06067207 */ /* 0x000fc80004000000 */
[----:B------:R-:W-:Y:S02]  /*ec610*/  ISETP.NE.U32.AND P1, PT, R6, RZ, PT ;  /* 0x000000ff0600720c */ /* 0x000fe40003f25070 */
[----:B------:R-:W-:Y:S02]  /*ec620*/  LOP3.LUT R90, R132, 0x40, RZ, 0x3c, !PT ;  /* 0x00000040845a7812 */ /* 0x000fe400078e3cff */
[----:B----4-:R-:W-:Y:S02]  /*ec630*/  IADD3 R18, P2, R18, R252, RZ ;  /* 0x000000fc12127210 */ /* 0x010fe40007f5e0ff */
[----:B------:R-:W-:-:S03]  /*ec640*/  IADD3 R6, R90, UR7, RZ ;  /* 0x000000075a067c10 */ /* 0x000fc6000fffe0ff */
[----:B------:R-:W-:Y:S01]  /*ec650*/  IMAD.X R19, R19, 0x1, R3, P2 ;  /* 0x0000000113137824 */ /* 0x000fe200010e0603 */
[----:B--2---:R-:W-:-:S03]  /*ec660*/  IADD3 R16, P3, R16, R252, RZ ;  /* 0x000000fc10107210 */ /* 0x004fc60007f7e0ff */
[----:B------:R1:W-:Y:S02]  /*ec670*/  LDGSTS.E [R6+0x40800], desc[UR32][R8.64], P1 ;  /* 0x4080000008067fae */ /* 0x0003e40008921860 */
[----:B------:R-:W-:Y:S02]  /*ec680*/  IMAD.X R17, R17, 0x1, R3, P3 ;  /* 0x0000000111117824 */ /* 0x000fe400018e0603 */
[----:B------:R-:W-:Y:S04]  /*ec690*/  STL [R1+0x4c68], R18 ;  /* 0x004c681201007387 */ /* 0x000fe80000100800 */
[----:B------:R2:W-:Y:S01]  /*ec6a0*/  STL [R1+0x4c64], R19 ;  /* 0x004c641301007387 */ /* 0x0005e20000100800 */
[----:B-1----:R-:W-:Y:S02]  /*ec6b0*/  IMAD.MOV.U32 R8, RZ, RZ, R18 ;  /* 0x000000ffff087224 */ /* 0x002fe400078e0012 */
[----:B------:R-:W-:Y:S01]  /*ec6c0*/  IMAD.MOV.U32 R9, RZ, RZ, R19 ;  /* 0x000000ffff097224 */ /* 0x000fe200078e0013 */
[----:B------:R-:W-:Y:S01]  /*ec6d0*/  STL [R1+0x4c70], R16 ;  /* 0x004c701001007387 */ /* 0x000fe20000100800 */
[----:B------:R-:W-:-:S03]  /*ec6e0*/  ISETP.GT.AND P2, PT, R5, 0x6, PT ;  /* 0x000000060500780c */ /* 0x000fc60003f44270 */
[----:B------:R1:W-:Y:S04]  /*ec6f0*/  LDGSTS.E [R6+0x40900], desc[UR32][R8.64], P1 ;  /* 0x4090000008067fae */ /* 0x0003e80008921860 */
[----:B------:R4:W-:Y:S04]  /*ec700*/  STL [R1+0x4c6c], R17 ;  /* 0x004c6c1101007387 */ /* 0x0009e80000100800 */
[----:B--2---:R-:W2:Y:S01]  /*ec710*/  LDL.LU R19, [R1+0x3edc] ;  /* 0x003edc0001137983 */ /* 0x004ea20000300800 */
[----:B-1----:R-:W-:Y:S01]  /*ec720*/  IMAD.MOV.U32 R8, RZ, RZ, R16 ;  /* 0x000000ffff087224 */ /* 0x002fe200078e0010 */
[----:B------:R-:W-:-:S02]  /*ec730*/  MOV R9, R17 ;  /* 0x0000001100097202 */ /* 0x000fc40000000f00 */
[----:B------:R-:W2:Y:S04]  /*ec740*/  LDL.LU R18, [R1+0x3ee0] ;  /* 0x003ee00001127983 */ /* 0x000ea80000300800 */
[----:B----4-:R-:W4:Y:S01]  /*ec750*/  LDL.LU R17, [R1+0x3f44] ;  /* 0x003f440001117983 */ /* 0x010f220000300800 */
[----:B------:R-:W-:-:S03]  /*ec760*/  IADD3 R20, P3, R20, R252, RZ ;  /* 0x000000fc14147210 */ /* 0x000fc60007f7e0ff */
[----:B------:R-:W4:Y:S01]  /*ec770*/  LDL.LU R16, [R1+0x3f48] ;  /* 0x003f480001107983 */ /* 0x000f220000300800 */
[----:B------:R-:W-:-:S03]  /*ec780*/  IADD3 R14, P4, R14, R252, RZ ;  /* 0x000000fc0e0e7210 */ /* 0x000fc60007f9e0ff */
[----:B------:R1:W-:Y:S01]  /*ec790*/  LDGSTS.E [R6+0x40a00], desc[UR32][R8.64], P1 ;  /* 0x40a0000008067fae */ /* 0x0003e20008921860 */
[--C-:B------:R-:W-:Y:S02]  /*ec7a0*/  IMAD.X R21, R21, 0x1, R3.reuse, P3 ;  /* 0x0000000115157824 */ /* 0x100fe400018e0603 */
[----:B------:R-:W-:Y:S01]  /*ec7b0*/  IMAD.X R15, R15, 0x1, R3, P4 ;  /* 0x000000010f0f7824 */ /* 0x000fe200020e0603 */
[----:B-1----:R-:W-:-:S04]  /*ec7c0*/  SEL R8, RZ, 0x4, !P2 ;  /* 0x00000004ff087807 */ /* 0x002fc80005000000 */
[----:B------:R-:W-:Y:S01]  /*ec7d0*/  SEL R8, R8, RZ, !P0 ;  /* 0x000000ff08087207 */ /* 0x000fe20004000000 */
[----:B------:R-:W-:Y:S01]  /*ec7e0*/  STL [R1+0x4c78], R20 ;  /* 0x004c781401007387 */ /* 0x000fe20000100800 */
[----:B------:R-:W-:Y:S02]  /*ec7f0*/  IMAD.MOV.U32 R9, RZ, RZ, R21 ;  /* 0x000000ffff097224 */ /* 0x000fe400078e0015 */
[----:B------:R-:W-:Y:S01]  /*ec800*/  ISETP.NE.U32.AND P2, PT, R8, RZ, PT ;  /* 0x000000ff0800720c */ /* 0x000fe20003f45070 */
[----:B------:R-:W-:Y:S01]  /*ec810*/  IMAD.MOV.U32 R8, RZ, RZ, R20 ;  /* 0x000000ffff087224 */ /* 0x000fe200078e0014 */
[----:B------:R1:W-:Y:S04]  /*ec820*/  STL [R1+0x4c74], R21 ;  /* 0x004c741501007387 */ /* 0x0003e80000100800 */
[----:B------:R-:W-:Y:S04]  /*ec830*/  STL [R1+0x3ec8], R14 ;  /* 0x003ec80e01007387 */ /* 0x000fe80000100800 */
[----:B------:R1:W-:Y:S04]  /*ec840*/  STL [R1+0x3ec4], R15 ;  /* 0x003ec40f01007387 */ /* 0x0003e80000100800 */
[----:B-1----:R-:W4:Y:S04]  /*ec850*/  LDL.LU R21, [R1+0x3f4c] ;  /* 0x003f4c0001157983 */ /* 0x002f280000300800 */
[----:B------:R1:W-:Y:S04]  /*ec860*/  LDGSTS.E [R6+0x40b00], desc[UR32][R8.64], P1 ;  /* 0x40b0000008067fae */ /* 0x0003e80008921860 */
[----:B------:R-:W4:Y:S01]  /*ec870*/  LDL.LU R20, [R1+0x3f50] ;  /* 0x003f500001147983 */ /* 0x000f220000300800 */
[----:B-1----:R-:W-:-:S02]  /*ec880*/  IMAD.MOV.U32 R9, RZ, RZ, R15 ;  /* 0x000000ffff097224 */ /* 0x002fc400078e000f */
[----:B------:R-:W-:Y:S01]  /*ec890*/  IMAD.MOV.U32 R8, RZ, RZ, R14 ;  /* 0x000000ffff087224 */ /* 0x000fe200078e000e */
[----:B------:R-:W4:Y:S04]  /*ec8a0*/  LDL.LU R15, [R1+0x3f54] ;  /* 0x003f5400010f7983 */ /* 0x000f280000300800 */
[----:B------:R-:W4:Y:S04]  /*ec8b0*/  LDL.LU R14, [R1+0x3f58] ;  /* 0x003f5800010e7983 */ /* 0x000f280000300800 */
[----:B------:R1:W-:Y:S01]  /*ec8c0*/  LDGSTS.E [R6+0x41800], desc[UR32][R8.64], P2 ;  /* 0x4180000008067fae */ /* 0x0003e20009121860 */
[----:B------:R-:W-:-:S05]  /*ec8d0*/  IADD3 R12, P1, R12, R252, RZ ;  /* 0x000000fc0c0c7210 */ /* 0x000fca0007f3e0ff */
[----:B------:R-:W-:Y:S01]  /*ec8e0*/  IMAD.X R13, R13, 0x1, R3, P1 ;  /* 0x000000010d0d7824 */ /* 0x000fe200008e0603 */
[----:B---3--:R-:W-:Y:S01]  /*ec8f0*/  IADD3 R10, P3, R10, R252, RZ ;  /* 0x000000fc0a0a7210 */ /* 0x008fe20007f7e0ff */
[----:B------:R-:W-:Y:S01]  /*ec900*/  STL [R1+0x3ed0], R12 ;  /* 0x003ed00c01007387 */ /* 0x000fe20000100800 */
[----:B-1----:R-:W-:Y:S02]  /*ec910*/  IMAD.MOV.U32 R8, RZ, RZ, R12 ;  /* 0x000000ffff087224 */ /* 0x002fe400078e000c */
[----:B------:R-:W-:Y:S01]  /*ec920*/  IADD3.X R11, R11, R3, RZ, P3, !PT ;  /* 0x000000030b0b7210 */ /* 0x000fe20001ffe4ff */
        /* <DEDUP_REMOVED lines=9> */
[----:B---3--:R-:W3:Y:S04]  /*ec9c0*/  LDL.LU R11, [R1+0x3fc4] ;  /* 0x003fc400010b7983 */ /* 0x008ee80000300800 */
[----:B------:R-:W3:Y:S01]  /*ec9d0*/  LDL.LU R10, [R1+0x3fc8] ;  /* 0x003fc800010a7983 */ /* 0x000ee20000300800 */
[----:B------:R-:W-:-:S03]  /*ec9e0*/  ISETP.GT.AND P1, PT, R5, 0xa, PT ;  /* 0x0000000a0500780c */ /* 0x000fc60003f24270 */
[----:B------:R1:W-:Y:S02]  /*ec9f0*/  LDGSTS.E [R6+0x41a00], desc[UR32][R8.64], P2 ;  /* 0x41a0000008067fae */ /* 0x0003e40009121860 */
[----:B-1----:R-:W-:Y:S02]  /*eca00*/  SEL R8, RZ, 0x4, !P1 ;  /* 0x00000004ff087807 */ /* 0x002fe40004800000 */
[----:B--2---:R-:W-:Y:S02]  /*eca10*/  IADD3 R18, P3, R18, R252, RZ ;  /* 0x000000fc12127210 */ /* 0x004fe40007f7e0ff */
[----:B------:R-:W-:-:S03]  /*eca20*/  SEL R8, R8, RZ, !P0 ;  /* 0x000000ff08087207 */ /* 0x000fc60004000000 */
[----:B------:R-:W-:Y:S01]  /*eca30*/  IMAD.X R19, R19, 0x1, R3, P3 ;  /* 0x0000000113137824 */ /* 0x000fe200018e0603 */
[----:B----4-:R-:W-:Y:S01]  /*eca40*/  IADD3 R16, P4, R16, R252, RZ ;  /* 0x000000fc10107210 */ /* 0x010fe20007f9e0ff */
        /* <DEDUP_REMOVED lines=8> */
[----:B-1----:R-:W4:Y:S04]  /*ecad0*/  LDL.LU R19, [R1+0x3fcc] ;  /* 0x003fcc0001137983 */ /* 0x002f280000300800 */
[----:B------:R-:W4:Y:S04]  /*ecae0*/  LDL.LU R18, [R1+0x3fd0] ;  /* 0x003fd00001127983 */ /* 0x000f280000300800 */
        /* <DEDUP_REMOVED lines=9> */
[----:B------:R-:W-:Y:S01]  /*ecb80*/  IADD3 R14, P3, R14, R252, RZ ;  /* 0x000000fc0e0e7210 */ /* 0x000fe20007f7e0ff */
[----:B-1----:R-:W-:Y:S02]  /*ecb90*/  IMAD.MOV.U32 R8, RZ, RZ, R20 ;  /* 0x000000ffff087224 */ /* 0x002fe400078e0014 */
[----:B------:R-:W-:Y:S02]  /*ecba0*/  IMAD.MOV.U32 R9, RZ, RZ, R21 ;  /* 0x000000ffff097224 */ /* 0x000fe400078e0015 */
[----:B------:R-:W-:Y:S01]  /*ecbb0*/  IMAD.X R15, R15, 0x1, R3, P3 ;  /* 0x000000010f0f7824 */ /* 0x000fe200018e0603 */
[----:B------:R1:W-:Y:S04]  /*ecbc0*/  STL [R1+0x3f4c], R21 ;  /* 0x003f4c1501007387 */ /* 0x0003e80000100800 */
[----:B------:R-:W-:Y:S04]  /*ecbd0*/  STL [R1+0x3f58], R14 ;  /* 0x003f580e01007387 */ /* 0x000fe80000100800 */
[----:B------:R1:W-:Y:S01]  /*ecbe0*/  STL [R1+0x3f54], R15 ;  /* 0x003f540f01007387 */ /* 0x0003e20000100800 */
[----:B------:R-:W-:-:S03]  /*ecbf0*/  ISETP.GT.AND P2, PT, R5, 0xe, PT ;  /* 0x0000000e0500780c */ /* 0x000fc60003f44270 */
[----:B------:R1:W-:Y:S04]  /*ecc00*/  LDGSTS.E [R6+0x42900], desc[UR32][R8.64], P1 ;  /* 0x4290000008067fae */ /* 0x0003e80008921860 */
[----:B-1----:R-:W2:Y:S04]  /*ecc10*/  LDL.LU R21, [R1+0x3fdc] ;  /* 0x003fdc0001157983 */ /* 0x002ea80000300800 */
[----:B------:R-:W2:Y:S01]  /*ecc20*/  LDL.LU R20, [R1+0x3fe0] ;  /* 0x003fe00001147983 */ /* 0x000ea20000300800 */
[----:B------:R-:W-:Y:S01]  /*ecc30*/  IMAD.MOV.U32 R8, RZ, RZ, R14 ;  /* 0x000000ffff087224 */ /* 0x000fe200078e000e */
[----:B------:R-:W-:-:S02]  /*ecc40*/  MOV R9, R15 ;  /* 0x0000000f00097202 */ /* 0x000fc40000000f00 */
        /* <DEDUP_REMOVED lines=11> */
[----:B---3--:R-:W-:Y:S01]  /*ecd00*/  IADD3 R10, P4, R10, R252, RZ ;  /* 0x000000fc0a0a7210 */ /* 0x008fe20007f9e0ff */
[----:B------:R1:W-:Y:S04]  /*ecd10*/  STL [R1+0x3f5c], R13 ;  /* 0x003f5c0d01007387 */ /* 0x0003e80000100800 */
[----:B------:R-:W-:Y:S01]  /*ecd20*/  IMAD.X R11, R11, 0x1, R3, P4 ;  /* 0x000000010b0b7824 */ /* 0x000fe200020e0603 */
[----:B------:R-:W-:Y:S04]  /*ecd30*/  STL [R1+0x3fc8], R10 ;  /* 0x003fc80a01007387 */ /* 0x000fe80000100800 */
[----:B------:R3:W-:Y:S04]  /*ecd40*/  STL [R1+0x3fc4], R11 ;  /* 0x003fc40b01007387 */ /* 0x0007e80000100800 */
[----:B------:R3:W-:Y:S04]  /*ecd50*/  LDGSTS.E [R6+0x42b00], desc[UR32][R8.64], P1 ;  /* 0x42b0000008067fae */ /* 0x0007e80008921860 */
[----:B-1----:R-:W2:Y:S04]  /*ecd60*/  LDL.LU R13, [R1+0x404c] ;  /* 0x00404c00010d7983 */ /* 0x002ea80000300800 */
[----:B------:R-:W2:Y:S01]  /*ecd70*/  LDL.LU R12, [R1+0x4050] ;  /* 0x00405000010c7983 */ /* 0x000ea20000300800 */
[----:B---3--:R-:W-:-:S02]  /*ecd80*/  IMAD.MOV.U32 R9, RZ, RZ, R11 ;  /* 0x000000ffff097224 */ /* 0x008fc400078e000b */
[----:B------:R-:W-:Y:S01]  /*ecd90*/  IMAD.MOV.U32 R8, RZ, RZ, R10 ;  /* 0x000000ffff087224 */ /* 0x000fe200078e000a */
[----:B------:R-:W3:Y:S04]  /*ecda0*/  LDL.LU R11, [R1+0x4054] ;  /* 0x00405400010b7983 */ /* 0x000ee80000300800 */
[----:B------:R-:W3:Y:S04]  /*ecdb0*/  LDL.LU R10, [R1+0x4058] ;  /* 0x00405800010a7983 */ /* 0x000ee80000300800 */
[----:B------:R1:W-:Y:S01]  /*ecdc0*/  LDGSTS.E [R6+0x43800], desc[UR32][R8.64], P2 ;  /* 0x4380000008067fae */ /* 0x0003e20009121860 */
[----:B----4-:R-:W-:-:S05]  /*ecdd0*/  IADD3 R18, P1, R18, R252, RZ ;  /* 0x000000fc12127210 */ /* 0x010fca0007f3e0ff */
[----:B------:R-:W-:Y:S01]  /*ecde0*/  IMAD.X R19, R19, 0x1, R3, P1 ;  /* 0x0000000113137824 */ /* 0x000fe200008e0603 */
[----:B------:R-:W-:Y:S01]  /*ecdf0*/  STL [R1+0x3fd0], R18 ;  /* 0x003fd01201007387 */ /* 0x000fe20000100800 */
[----:B-1----:R-:W-:Y:S02]  /*ece00*/  IMAD.MOV.U32 R8, RZ, RZ, R18 ;  /* 0x000000ffff087224 */ /* 0x002fe400078e0012 */
[----:B------:R-:W-:Y:S01]  /*ece10*/  IMAD.MOV.U32 R9, RZ, RZ, R19 ;  /* 0x000000ffff097224 */ /* 0x000fe200078e0013 */
[----:B------:R1:W-:Y:S01]  /*ece20*/  STL [R1+0x3fcc], R19 ;  /* 0x003fcc1301007387 */ /* 0x0003e20000100800 */
[----:B--2---:R-:W-:-:S03]  /*ece30*/  IADD3 R16, P3, R16, R252, RZ ;  /* 0x000000fc10107210 */ /* 0x004fc60007f7e0ff */
[----:B------:R2:W-:Y:S01]  /*ece40*/  LDGSTS.E [R6+0x43900], desc[UR32][R8.64], P2 ;  /* 0x4390000008067fae */ /* 0x0005e20009121860 */
[----:B------:R-:W-:-:S03]  /*ece50*/  IADD3.X R17, R17, R3, RZ, P3, !PT ;  /* 0x0000000311117210 */ /* 0x000fc60001ffe4ff */
[----:B------:R-:W-:Y:S04]  /*ece60*/  STL [R1+0x3fd8], R16 ;  /* 0x003fd81001007387 */ /* 0x000fe80000100800 */
[----:B------:R4:W-:Y:S01]  /*ece70*/  STL [R1+0x3fd4], R17 ;  /* 0x003fd41101007387 */ /* 0x0009e20000100800 */
[----:B------:R-:W-:-:S03]  /*ece80*/  ISETP.GT.AND P1, PT, R5, 0x12, PT ;  /* 0x000000120500780c */ /* 0x000fc60003f24270 */
[----:B-1----:R-:W3:Y:S01]  /*ece90*/  LDL.LU R19, [R1+0x405c] ;  /* 0x00405c0001137983 */ /* 0x002ee20000300800 */
[----:B--2---:R-:W-:Y:S02]  /*ecea0*/  IMAD.MOV.U32 R8, RZ, RZ, R16 ;  /* 0x000000ffff087224 */ /* 0x004fe400078e0010 */
[----:B------:R-:W-:Y:S01]  /*eceb0*/  IMAD.MOV.U32 R9, RZ, RZ, R17 ;  /* 0x000000ffff097224 */ /* 0x000fe200078e0011 */
[----:B------:R-:W2:Y:S04]  /*ecec0*/  LDL.LU R18, [R1+0x4060] ;  /* 0x0040600001127983 */ /* 0x000ea80000300800 */
[----:B----4-:R-:W4:Y:S04]  /*eced0*/  LDL.LU R17, [R1+0x40c4] ;  /* 0x0040c40001117983 */ /* 0x010f280000300800 */
[----:B------:R-:W4:Y:S04]  /*ecee0*/  LDL.LU R16, [R1+0x40c8] ;  /* 0x0040c80001107983 */ /* 0x000f280000300800 */
        /* <DEDUP_REMOVED lines=26> */
[----:B-1----:R-:W-:-:S03]  /*ed090*/  IMAD.MOV.U32 R8, RZ, RZ, R12 ;  /* 0x000000ffff087224 */ /* 0x002fc600078e000c */
[----:B------:R-:W-:Y:S01]  /*ed0a0*/  IMAD.X R11, R11, 0x1, R3, P3 ;  /* 0x000000010b0b7824 */ /* 0x000fe200018e0603 */
[----:B------:R1:W-:Y:S01]  /*ed0b0*/  STL [R1+0x404c], R13 ;  /* 0x00404c0d01007387 */ /* 0x0003e20000100800 */
[----:B------:R-:W-:-:S03]  /*ed0c0*/  IMAD.MOV.U32 R9, RZ, RZ, R13 ;  /* 0x000000ffff097224 */ /* 0x000fc600078e000d */
[----:B------:R-:W-:Y:S04]  /*ed0d0*/  STL [R1+0x4058], R10 ;  /* 0x0040580a01007387 */ /* 0x000fe80000100800 */
[----:B------:R3:W-:Y:S04]  /*ed0e0*/  STL [R1+0x4054], R11 ;  /* 0x0040540b01007387 */ /* 0x0007e80000100800 */
[----:B-1----:R-:W4:Y:S04]  /*ed0f0*/  LDL.LU R13, [R1+0x40dc] ;  /* 0x0040dc00010d7983 */ /* 0x002f280000300800 */
[----:B------:R1:W-:Y:S04]  /*ed100*/  LDGSTS.E [R6+0x44900], desc[UR32][R8.64], P1 ;  /* 0x4490000008067fae */ /* 0x0003e80008921860 */
[----:B------:R-:W4:Y:S01]  /*ed110*/  LDL.LU R12, [R1+0x40e0] ;  /* 0x0040e000010c7983 */ /* 0x000f220000300800 */
[----:B-1----:R-:W-:Y:S01]  /*ed120*/  MOV R9, R11 ;  /* 0x0000000b00097202 */ /* 0x002fe20000000f00 */
[----:B------:R-:W-:-:S02]  /*ed130*/  IMAD.MOV.U32 R8, RZ, RZ, R10 ;  /* 0x000000ffff087224 */ /* 0x000fc400078e000a */
[----:B---3--:R-:W3:Y:S04]  /*ed140*/  LDL.LU R11, [R1+0x4144] ;  /* 0x00414400010b7983 */ /* 0x008ee80000300800 */
[----:B------:R-:W3:Y:S01]  /*ed150*/  LDL.LU R10, [R1+0x4148] ;  /* 0x00414800010a7983 */ /* 0x000ee20000300800 */
[----:B------:R-:W-:-:S03]  /*ed160*/  ISETP.GT.AND P2, PT, R5, 0x16, PT ;  /* 0x000000160500780c */ /* 0x000fc60003f44270 */
[----:B------:R1:W-:Y:S01]  /*ed170*/  LDGSTS.E [R6+0x44a00], desc[UR32][R8.64], P1 ;  /* 0x44a0000008067fae */ /* 0x0003e20008921860 */
[----:B--2---:R-:W-:Y:S02]  /*ed180*/  IADD3 R18, P3, R18, R252, RZ ;  /* 0x000000fc12127210 */ /* 0x004fe40007f7e0ff */
[----:B-1----:R-:W-:-:S03]  /*ed190*/  SEL R8, RZ, 0x4, !P2 ;  /* 0x00000004ff087807 */ /* 0x002fc60005000000 */
[--C-:B------:R-:W-:Y:S01]  /*ed1a0*/  IMAD.X R19, R19, 0x1, R3.reuse, P3 ;  /* 0x0000000113137824 */ /* 0x100fe200018e0603 */
[----:B----4-:R-:W-:Y:S02]  /*ed1b0*/  IADD3 R16, P4, R16, R252, RZ ;  /* 0x000000fc10107210 */ /* 0x010fe40007f9e0ff */
        /* <DEDUP_REMOVED lines=26> */
[----:B------:R-:W-:Y:S04]  /*ed360*/  STL [R1+0x40d8], R14 ;  /* 0x0040d80e01007387 */ /* 0x000fe80000100800 */
[----:B------:R1:W-:Y:S04]  /*ed370*/  STL [R1+0x40d4], R15 ;  /* 0x0040d40f01007387 */ /* 0x0003e80000100800 */
[----:B------:R-:W2:Y:S01]  /*ed380*/  LDL.LU R21, [R1+0x415c] ;  /* 0x00415c0001157983 */ /* 0x000ea20000300800 */
[----:B-1----:R-:W-:Y:S02]  /*ed390*/  IMAD.MOV.U32 R9, RZ, RZ, R15 ;  /* 0x000000ffff097224 */ /* 0x002fe400078e000f */
[----:B------:R-:W-:Y:S01]  /*ed3a0*/  IMAD.MOV.U32 R8, RZ, RZ, R14 ;  /* 0x000000ffff087224 */ /* 0x000fe200078e000e */
[----:B------:R-:W2:Y:S01]  /*ed3b0*/  LDL.LU R20, [R1+0x4160] ;  /* 0x0041600001147983 */ /* 0x000ea20000300800 */
[----:B------:R-:W-:-:S03]  /*ed3c0*/  ISETP.GT.AND P1, PT, R5, 0x1a, PT ;  /* 0x0000001a0500780c */ /* 0x000fc60003f24270 */
[----:B------:R-:W2:Y:S04]  /*ed3d0*/  LDL.LU R15, [R1+0x41c4] ;  /* 0x0041c400010f7983 */ /* 0x000ea80000300800 */
[----:B------:R-:W2:Y:S04]  /*ed3e0*/  LDL.LU R14, [R1+0x41c8] ;  /* 0x0041c800010e7983 */ /* 0x000ea80000300800 */
[----:B------:R1:W-:Y:S02]  /*ed3f0*/  LDGSTS.E [R6+0x45a00], desc[UR32][R8.64], P2 ;  /* 0x45a0000008067fae */ /* 0x0003e40009121860 */
[----:B-1----:R-:W-:-:S04]  /*ed400*/  SEL R8, RZ, 0x4, !P1 ;  /* 0x00000004ff087807 */ /* 0x002fc80004800000 */
[----:B------:R-:W-:-:S04]  /*ed410*/  SEL R8, R8, RZ, !P0 ;  /* 0x000000ff08087207 */ /* 0x000fc80004000000 */
[----:B------:R-:W-:Y:S02]  /*ed420*/  ISETP.NE.U32.AND P1, PT, R8, RZ, PT ;  /* 0x000000ff0800720c */ /* 0x000fe40003f25070 */
[----:B------:R-:W-:-:S05]  /*ed430*/  IADD3 R12, P3, R12, R252, RZ ;  /* 0x000000fc0c0c7210 */ /* 0x000fca0007f7e0ff */
[--C-:B------:R-:W-:Y:S01]  /*ed440*/  IMAD.X R13, R13, 0x1, R3.reuse, P3 ;  /* 0x000000010d0d7824 */ /* 0x100fe200018e0603 */
[----:B------:R-:W-:Y:S01]  /*ed450*/  STL [R1+0x40e0], R12 ;  /* 0x0040e00c01007387 */ /* 0x000fe20000100800 */
[----:B------:R-:W-:Y:S01]  /*ed460*/  IMAD.MOV.U32 R8, RZ, RZ, R12 ;  /* 0x000000ffff087224 */ /* 0x000fe200078e000c */
[----:B---3--:R-:W-:Y:S02]  /*ed470*/  IADD3 R10, P4, R10, R252, RZ ;  /* 0x000000fc0a0a7210 */ /* 0x008fe40007f9e0ff */
        /* <DEDUP_REMOVED lines=10> */
[----:B---3--:R-:W3:Y:S04]  /*ed520*/  LDL.LU R11, [R1+0x41d4] ;  /* 0x0041d400010b7983 */ /* 0x008ee80000300800 */
[----:B------:R-:W3:Y:S04]  /*ed530*/  LDL.LU R10, [R1+0x41d8] ;  /* 0x0041d800010a7983 */ /* 0x000ee80000300800 */
[----:B------:R1:W-:Y:S01]  /*ed540*/  LDGSTS.E [R6+0x46800], desc[UR32][R8.64], P1 ;  /* 0x4680000008067fae */ /* 0x0003e20008921860 */
[----:B----4-:R-:W-:-:S05]  /*ed550*/  IADD3 R18, P2, R18, R252, RZ ;  /* 0x000000fc12127210 */ /* 0x010fca0007f5e0ff */
        /* <DEDUP_REMOVED lines=15> */
[----:B----4-:R-:W4:Y:S04]  /*ed650*/  LDL.LU R17, [R1+0x4244] ;  /* 0x0042440001117983 */ /* 0x010f280000300800 */
[----:B------:R-:W4:Y:S04]  /*ed660*/  LDL.LU R16, [R1+0x4248] ;  /* 0x0042480001107983 */ /* 0x000f280000300800 */
[----:B------:R1:W-:Y:S02]  /*ed670*/  LDGSTS.E [R6+0x46a00], desc[UR32][R8.64], P1 ;  /* 0x46a0000008067fae */ /* 0x0003e40008921860 */
[----:B-1----:R-:W-:-:S02]  /*ed680*/  SEL R8, RZ, 0x4, !P2 ;  /* 0x00000004ff087807 */ /* 0x002fc40005000000 */
[-C--:B------:R-:W-:Y:S02]  /*ed690*/  IADD3 R20, P3, R20, R252.reuse, RZ ;  /* 0x000000fc14147210 */ /* 0x080fe40007f7e0ff */
[----:B------:R-:W-:Y:S02]  /*ed6a0*/  SEL R8, R8, RZ, !P0 ;  /* 0x000000ff08087207 */ /* 0x000fe40004000000 */
[----:B------:R-:W-:Y:S01]  /*ed6b0*/  IADD3 R14, P4, R14, R252, RZ ;  /* 0x000000fc0e0e7210 */ /* 0x000fe20007f9e0ff */
[--C-:B------:R-:W-:Y:S01]  /*ed6c0*/  IMAD.X R21, R21, 0x1, R3.reuse, P3 ;  /* 0x0000000115157824 */ /* 0x100fe200018e0603 */
[----:B------:R-:W-:Y:S01]  /*ed6d0*/  ISETP.NE.U32.AND P2, PT, R8, RZ, PT ;  /* 0x000000ff0800720c */ /* 0x000fe20003f45070 */
[----:B------:R-:W-:Y:S02]  /*ed6e0*/  STL [R1+0x4160], R20 ;  /* 0x0041601401007387 */ /* 0x000fe40000100800 */
[----:B------:R-:W-:Y:S02]  /*ed6f0*/  IMAD.X R15, R15, 0x1, R3, P4 ;  /* 0x000000010f0f7824 */ /* 0x000fe400020e0603 */
[----:B------:R1:W-:Y:S01]  /*ed700*/  STL [R1+0x415c], R21 ;  /* 0x00415c1501007387 */ /* 0x0003e20000100800 */
[----:B------:R-:W-:-:S02]  /*ed710*/  IMAD.MOV.U32 R8, RZ, RZ, R20 ;  /* 0x000000ffff087224 */ /* 0x000fc400078e0014 */
        /* <DEDUP_REMOVED lines=13> */
[----:B------:R-:W-:Y:S01]  /*ed7f0*/  STL [R1+0x41d0], R12 ;  /* 0x0041d00c01007387 */ /* 0x000fe20000100800 */
[----:B-1----:R-:W-:Y:S02]  /*ed800*/  IMAD.MOV.U32 R8, RZ, RZ, R12 ;  /* 0x000000ffff087224 */ /* 0x002fe400078e000c */
[----:B------:R-:W-:Y:S01]  /*ed810*/  IMAD.MOV.U32 R9, RZ, RZ, R13 ;  /* 0x000000ffff097224 */ /* 0x000fe200078e000d */
[----:B---3--:R-:W-:Y:S01]  /*ed820*/  IADD3 R10, P3, R10, R252, RZ ;  /* 0x000000fc0a0a7210 */ /* 0x008fe20007f7e0ff */
[----:B------:R1:W-:Y:S03]  /*ed830*/  STL [R1+0x41cc], R13 ;  /* 0x0041cc0d01007387 */ /* 0x0003e60000100800 */
[----:B------:R-:W-:Y:S01]  /*ed840*/  IADD3.X R11, R11, R3, RZ, P3, !PT ;  /* 0x000000030b0b7210 */ /* 0x000fe20001ffe4ff */
        /* <DEDUP_REMOVED lines=20> */
[----:B------:R-:W-:Y:S01]  /*ed990*/  IMAD.MOV.U32 R8, RZ, RZ, R18 ;  /* 0x000000ffff087224 */ /* 0x000fe200078e0012 */
[----:B------:R-:W-:-:S02]  /*ed9a0*/  MOV R9, R19 ;  /* 0x0000001300097202 */ /* 0x000fc40000000f00 */
        /* <DEDUP_REMOVED lines=51> */
[----:B------:R-:W-:Y:S02]  /*edce0*/  IMAD.X R19, R19, 0x1, R3, P1 ;  /* 0x0000000113137824 */ /* 0x000fe400008e0603 */
[----:B-1----:R-:W-:Y:S02]  /*edcf0*/  IMAD.MOV.U32 R8, RZ, RZ, R18 ;  /* 0x000000ffff087224 */ /* 0x002fe400078e0012 */
[----:B------:R-:W-:Y:S01]  /*edd00*/  IMAD.MOV.U32 R9, RZ, RZ, R19 ;  /* 0x000000ffff097224 */ /* 0x000fe200078e0013 */
[----:B------:R-:W-:Y:S01]  /*edd10*/  STL [R1+0x42d0], R18 ;  /* 0x0042d01201007387 */ /* 0x000fe20000100800 */
[----:B------:R-:W-:-:S03]  /*edd20*/  ISETP.GT.AND P1, PT, R5, 0x2a, PT ;  /* 0x0000002a0500780c */ /* 0x000fc60003f24270 */
[----:B------:R1:W-:Y:S04]  /*edd30*/  STL [R1+0x42cc], R19 ;  /* 0x0042cc1301007387 */ /* 0x0003e80000100800 */
[----:B------:R4:W-:Y:S01]  /*edd40*/  LDGSTS.E [R6+0x49900], desc[UR32][R8.64], P2 ;  /* 0x4990000008067fae */ /* 0x0009e20009121860 */
[----:B--2---:R-:W-:-:S04]  /*edd50*/  IADD3 R16, P3, R16, R252, RZ ;  /* 0x000000fc10107210 */ /* 0x004fc80007f7e0ff */
[----:B------:R-:W-:Y:S01]  /*edd60*/  IADD3.X R17, R17, R3, RZ, P3, !PT ;  /* 0x0000000311117210 */ /* 0x000fe20001ffe4ff */
[----:B------:R-:W-:Y:S01]  /*edd70*/  STL [R1+0x42d8], R16 ;  /* 0x0042d81001007387 */ /* 0x000fe20000100800 */
[----:B----4-:R-:W-:-:S03]  /*edd80*/  IMAD.MOV.U32 R8, RZ, RZ, R16 ;  /* 0x000000ffff087224 */ /* 0x010fc600078e0010 */
[----:B------:R-:W-:Y:S01]  /*edd90*/  IMAD.MOV.U32 R9, RZ, RZ, R17 ;  /* 0x000000ffff097224 */ /* 0x000fe200078e0011 */
[----:B------:R2:W-:Y:S04]  /*edda0*/  STL [R1+0x42d4], R17 ;  /* 0x0042d41101007387 */ /* 0x0005e80000100800 */
[----:B-1----:R-:W4:Y:S04]  /*eddb0*/  LDL.LU R19, [R1+0x435c] ;  /* 0x00435c0001137983 */ /* 0x002f280000300800 */
[----:B------:R-:W4:Y:S04]  /*eddc0*/  LDL.LU R18, [R1+0x4360] ;  /* 0x0043600001127983 */ /* 0x000f280000300800 */
[----:B--2---:R-:W2:Y:S04]  /*eddd0*/  LDL.LU R17, [R1+0x43c4] ;  /* 0x0043c40001117983 */ /* 0x004ea80000300800 */
[----:B------:R-:W2:Y:S04]  /*edde0*/  LDL.LU R16, [R1+0x43c8] ;  /* 0x0043c80001107983 */ /* 0x000ea80000300800 */
        /* <DEDUP_REMOVED lines=14> */
[----:B-1----:R-:W2:Y:S04]  /*eded0*/  LDL.LU R21, [R1+0x43cc] ;  /* 0x0043cc0001157983 */ /* 0x002ea80000300800 */
[----:B------:R-:W2:Y:S04]  /*edee0*/  LDL.LU R20, [R1+0x43d0] ;  /* 0x0043d00001147983 */ /* 0x000ea80000300800 */
[----:B------:R1:W-:Y:S02]  /*edef0*/  LDGSTS.E [R6+0x49b00], desc[UR32][R8.64], P2 ;  /* 0x49b0000008067fae */ /* 0x0003e40009121860 */
[----:B-1----:R-:W-:-:S02]  /*edf00*/  IMAD.MOV.U32 R9, RZ, RZ, R15 ;  /* 0x000000ffff097224 */ /* 0x002fc400078e000f */
[----:B------:R-:W-:Y:S01]  /*edf10*/  IMAD.MOV.U32 R8, RZ, RZ, R14 ;  /* 0x000000ffff087224 */ /* 0x000fe200078e000e */
[----:B------:R-:W2:Y:S04]  /*edf20*/  LDL.LU R15, [R1+0x43d4] ;  /* 0x0043d400010f7983 */ /* 0x000ea80000300800 */
[----:B------:R-:W2:Y:S04]  /*edf30*/  LDL.LU R14, [R1+0x43d8] ;  /* 0x0043d800010e7983 */ /* 0x000ea80000300800 */
        /* <DEDUP_REMOVED lines=14> */
[----:B-1----:R-:W-:Y:S01]  /*ee020*/  MOV R9, R11 ;  /* 0x0000000b00097202 */ /* 0x002fe20000000f00 */
[----:B------:R-:W-:-:S02]  /*ee030*/  IMAD.MOV.U32 R8, RZ, RZ, R10 ;  /* 0x000000ffff087224 */ /* 0x000fc400078e000a */
[----:B---3--:R-:W3:Y:S04]  /*ee040*/  LDL.LU R11, [R1+0x4444] ;  /* 0x00444400010b7983 */ /* 0x008ee80000300800 */
[----:B------:R-:W3:Y:S01]  /*ee050*/  LDL.LU R10, [R1+0x4448] ;  /* 0x00444800010a7983 */ /* 0x000ee20000300800 */
[----:B------:R-:W-:-:S03]  /*ee060*/  ISETP.GT.AND P2, PT, R5, 0x2e, PT ;  /* 0x0000002e0500780c */ /* 0x000fc60003f44270 */
[----:B------:R1:W-:Y:S01]  /*ee070*/  LDGSTS.E [R6+0x4aa00], desc[UR32][R8.64], P1 ;  /* 0x4aa0000008067fae */ /* 0x0003e20008921860 */
[----:B----4-:R-:W-:Y:S02]  /*ee080*/  IADD3 R18, P3, R18, R252, RZ ;  /* 0x000000fc12127210 */ /* 0x010fe40007f7e0ff */
[----:B-1----:R-:W-:-:S03]  /*ee090*/  SEL R8, RZ, 0x4, !P2 ;  /* 0x00000004ff087807 */ /* 0x002fc60005000000 */
[--C-:B------:R-:W-:Y:S01]  /*ee0a0*/  IMAD.X R19, R19, 0x1, R3.reuse, P3 ;  /* 0x0000000113137824 */ /* 0x100fe200018e0603 */
[----:B------:R-:W-:Y:S02]  /*ee0b0*/  SEL R8, R8, RZ, !P0 ;  /* 0x000000ff08087207 */ /* 0x000fe40004000000 */
[----:B--2---:R-:W-:Y:S01]  /*ee0c0*/  IADD3 R16, P4, R16, R252, RZ ;  /* 0x000000fc10107210 */ /* 0x004fe20007f9e0ff */
[----:B------:R-:W-:Y:S01]  /*ee0d0*/  STL [R1+0x4360], R18 ;  /* 0x0043601201007387 */ /* 0x000fe20000100800 */
[----:B------:R-:W-:Y:S01]  /*ee0e0*/  ISETP.NE.U32.AND P2, PT, R8, RZ, PT ;  /* 0x000000ff0800720c */ /* 0x000fe20003f45070 */
[----:B------:R-:W-:Y:S02]  /*ee0f0*/  IMAD.MOV.U32 R8, RZ, RZ, R18 ;  /* 0x000000ffff087224 */ /* 0x000fe400078e0012 */
        /* <DEDUP_REMOVED lines=8> */
[----:B-1----:R-:W-:-:S02]  /*ee180*/  IMAD.MOV.U32 R9, RZ, RZ, R17 ;  /* 0x000000ffff097224 */ /* 0x002fc400078e0011 */
        /* <DEDUP_REMOVED lines=9> */
[----:B------:R1:W-:Y:S01]  /*ee220*/  STL [R1+0x43cc], R21 ;  /* 0x0043cc1501007387 */ /* 0x0003e20000100800 */
[----:B------:R-:W-:-:S03]  /*ee230*/  IADD3 R14, P3, R14, R252, RZ ;  /* 0x000000fc0e0e7210 */ /* 0x000fc60007f7e0ff */
        /* <DEDUP_REMOVED lines=42> */
[----:B------:R2:W-:Y:S01]  /*ee4e0*/  STL [R1+0x4454], R17 ;  /* 0x0044541101007387 */ /* 0x0005e20000100800 */
[----:B------:R-:W-:-:S03]  /*ee4f0*/  ISETP.GT.AND P2, PT, R5, 0x36, PT ;  /* 0x000000360500780c */ /* 0x000fc60003f44270 */
[----:B------:R4:W-:Y:S04]  /*ee500*/  LDGSTS.E [R6+0x4c900], desc[UR32][R8.64], P1 ;  /* 0x4c90000008067fae */ /* 0x0009e80008921860 */
[----:B-1----:R-:W3:Y:S04]  /*ee510*/  LDL.LU R19, [R1+0x44dc] ;  /* 0x0044dc0001137983 */ /* 0x002ee80000300800 */
[----:B------:R-:W3:Y:S01]  /*ee520*/  LDL.LU R18, [R1+0x44e0] ;  /* 0x0044e00001127983 */ /* 0x000ee20000300800 */
[----:B----4-:R-:W-:Y:S01]  /*ee530*/  IMAD.MOV.U32 R8, RZ, RZ, R16 ;  /* 0x000000ffff087224 */ /* 0x010fe200078e0010 */
[----:B------:R-:W-:-:S02]  /*ee540*/  MOV R9, R17 ;  /* 0x0000001100097202 */ /* 0x000fc40000000f00 */
[----:B--2---:R-:W2:Y:S04]  /*ee550*/  LDL.LU R17, [R1+0x4544] ;  /* 0x0045440001117983 */ /* 0x004ea80000300800 */
[----:B------:R1:W-:Y:S04]  /*ee560*/  LDGSTS.E [R6+0x4ca00], desc[UR32][R8.64], P1 ;  /* 0x4ca0000008067fae */ /* 0x0003e80008921860 */
[----:B------:R-:W4:Y:S01]  /*ee570*/  LDL.LU R16, [R1+0x4548] ;  /* 0x0045480001107983 */ /* 0x000f220000300800 */
[----:B------:R-:W-:Y:S02]  /*ee580*/  IADD3 R20, P3, R20, R252, RZ ;  /* 0x000000fc14147210 */ /* 0x000fe40007f7e0ff */
[----:B-1----:R-:W-:-:S03]  /*ee590*/  SEL R8, RZ, 0x4, !P2 ;  /* 0x00000004ff087807 */ /* 0x002fc60005000000 */
[----:B------:R-:W-:Y:S01]  /*ee5a0*/  IMAD.X R21, R21, 0x1, R3, P3 ;  /* 0x0000000115157824 */ /* 0x000fe200018e0603 */
[----:B------:R-:W-:Y:S01]  /*ee5b0*/  IADD3 R14, P4, R14, R252, RZ ;  /* 0x000000fc0e0e7210 */ /* 0x000fe20007f9e0ff */
[----:B------:R-:W-:Y:S01]  /*ee5c0*/  STL [R1+0x4460], R20 ;  /* 0x0044601401007387 */ /* 0x000fe20000100800 */
[----:B------:R-:W-:-:S03]  /*ee5d0*/  SEL R8, R8, RZ, !P0 ;  /* 0x000000ff08087207 */ /* 0x000fc60004000000 */
[----:B------:R-:W-:Y:S01]  /*ee5e0*/  IMAD.X R15, R15, 0x1, R3, P4 ;  /* 0x000000010f0f7824 */ /* 0x000fe200020e0603 */
[----:B------:R1:W-:Y:S01]  /*ee5f0*/  STL [R1+0x445c], R21 ;  /* 0x00445c1501007387 */ /* 0x0003e20000100800 */
[----:B------:R-:W-:Y:S01]  /*ee600*/  ISETP.NE.U32.AND P2, PT, R8, RZ, PT ;  /* 0x000000ff0800720c */ /* 0x000fe20003f45070 */
[----:B------:R-:W-:Y:S02]  /*ee610*/  IMAD.MOV.U32 R8, RZ, RZ, R20 ;  /* 0x000000ffff087224 */ /* 0x000fe400078e0014 */
[----:B------:R-:W-:Y:S01]  /*ee620*/  STL [R1+0x44c8], R14 ;  /* 0x0044c80e01007387 */ /* 0x000fe20000100800 */
[----:B------:R-:W-:-:S03]  /*ee630*/  IMAD.MOV.U32 R9, RZ, RZ, R21 ;  /* 0x000000ffff097224 */ /* 0x000fc600078e0015 */
[----:B------:R3:W-:Y:S04]  /*ee640*/  STL [R1+0x44c4], R15 ;  /* 0x0044c40f01007387 */ /* 0x0007e80000100800 */
        /* <DEDUP_REMOVED lines=9> */
[----:B------:R-:W-:Y:S01]  /*ee6e0*/  IMAD.X R13, R13, 0x1, R3, P1 ;  /* 0x000000010d0d7824 */ /* 0x000fe200008e0603 */
[----:B------:R-:W-:Y:S01]  /*ee6f0*/  STL [R1+0x44d0], R12 ;  /* 0x0044d00c01007387 */ /* 0x000fe20000100800 */
[----:B---3--:R-:W-:-:S03]  /*ee700*/  IADD3 R10, P3, R10, R252, RZ ;  /* 0x000000fc0a0a7210 */ /* 0x008fc60007f7e0ff */
[----:B------:R3:W-:Y:S01]  /*ee710*/  STL [R1+0x44cc], R13 ;  /* 0x0044cc0d01007387 */ /* 0x0007e20000100800 */
[----:B------:R-:W-:-:S03]  /*ee720*/  IADD3.X R11, R11, R3, RZ, P3, !PT ;  /* 0x000000030b0b7210 */ /* 0x000fc60001ffe4ff */
[----:B------:R-:W-:Y:S04]  /*ee730*/  STL [R1+0x44d8], R10 ;  /* 0x0044d80a01007387 */ /* 0x000fe80000100800 */
[----:B------:R3:W-:Y:S04]  /*ee740*/  STL [R1+0x44d4], R11 ;  /* 0x0044d40b01007387 */ /* 0x0007e80000100800 */
[----:B------:R-:W2:Y:S04]  /*ee750*/  LDL.LU R15, [R1+0x455c] ;  /* 0x00455c00010f7983 */ /* 0x000ea80000300800 */
[----:B------:R-:W2:Y:S01]  /*ee760*/  LDL.LU R14, [R1+0x4560] ;  /* 0x00456000010e7983 */ /* 0x000ea20000300800 */
[----:B-1----:R-:W-:-:S02]  /*ee770*/  IMAD.MOV.U32 R8, RZ, RZ, R12 ;  /* 0x000000ffff087224 */ /* 0x002fc400078e000c */
[----:B------:R-:W-:Y:S02]  /*ee780*/  IMAD.MOV.U32 R9, RZ, RZ, R13 ;  /* 0x000000ffff097224 */ /* 0x000fe400078e000d */
[----:B---3--:R-:W3:Y:S04]  /*ee790*/  LDL.LU R13, [R1+0x45c4] ;  /* 0x0045c400010d7983 */ /* 0x008ee80000300800 */
[----:B------:R1:W-:Y:S04]  /*ee7a0*/  LDGSTS.E [R6+0x4d900], desc[UR32][R8.64], P2 ;  /* 0x4d90000008067fae */ /* 0x0003e80009121860 */
[----:B------:R-:W3:Y:S01]  /*ee7b0*/  LDL.LU R12, [R1+0x45c8] ;  /* 0x0045c800010c7983 */ /* 0x000ee20000300800 */
[----:B-1----:R-:W-:-:S02]  /*ee7c0*/  IMAD.MOV.U32 R9, RZ, RZ, R11 ;  /* 0x000000ffff097224 */ /* 0x002fc400078e000b */
[----:B------:R-:W-:Y:S01]  /*ee7d0*/  IMAD.MOV.U32 R8, RZ, RZ, R10 ;  /* 0x000000ffff087224 */ /* 0x000fe200078e000a */
[----:B------:R-:W3:Y:S04]  /*ee7e0*/  LDL.LU R11, [R1+0x45cc] ;  /* 0x0045cc00010b7983 */ /* 0x000ee80000300800 */
[----:B------:R-:W3:Y:S01]  /*ee7f0*/  LDL.LU R10, [R1+0x45d0] ;  /* 0x0045d000010a7983 */ /* 0x000ee20000300800 */
[----:B------:R-:W-:-:S03]  /*ee800*/  ISETP.GT.AND P1, PT, R5, 0x3a, PT ;  /* 0x0000003a0500780c */ /* 0x000fc60003f24270 */
[----:B------:R1:W-:Y:S01]  /*ee810*/  LDGSTS.E [R6+0x4da00], desc[UR32][R8.64], P2 ;  /* 0x4da0000008067fae */ /* 0x0003e20009121860 */
[----:B------:R-:W-:-:S05]  /*ee820*/  IADD3 R18, P3, R18, R252, RZ ;  /* 0x000000fc12127210 */ /* 0x000fca0007f7e0ff */
[----:B------:R-:W-:Y:S01]  /*ee830*/  IMAD.X R19, R19, 0x1, R3, P3 ;  /* 0x0000000113137824 */ /* 0x000fe200018e0603 */
[----:B-1----:R-:W-:-:S04]  /*ee840*/  SEL R8, RZ, 0x4, !P1 ;  /* 0x00000004ff087807 */ /* 0x002fc80004800000 */
[----:B------:R-:W-:Y:S02]  /*ee850*/  SEL R8, R8, RZ, !P0 ;  /* 0x000000ff08087207 */ /* 0x000fe40004000000 */
[----:B----4-:R-:W-:Y:S02]  /*ee860*/  IADD3 R16, P4, R16, R252, RZ ;  /* 0x000000fc10107210 */ /* 0x010fe40007f9e0ff */
[----:B------:R-:W-:Y:S01]  /*ee870*/  ISETP.NE.U32.AND P1, PT, R8, RZ, PT ;  /* 0x000000ff0800720c */ /* 0x000fe20003f25070 */
[----:B------:R-:W-:Y:S01]  /*ee880*/  IMAD.MOV.U32 R8, RZ, RZ, R18 ;  /* 0x000000ffff087224 */ /* 0x000fe200078e0012 */
[----:B------:R-:W-:Y:S01]  /*ee890*/  MOV R9, R19 ;  /* 0x0000001300097202 */ /* 0x000fe20000000f00 */
[----:B--2---:R-:W-:Y:S01]  /*ee8a0*/  IMAD.X R17, R17, 0x1, R3, P4 ;  /* 0x0000000111117824 */ /* 0x004fe200020e0603 */
[----:B------:R-:W-:Y:S04]  /*ee8b0*/  STL [R1+0x44e0], R18 ;  /* 0x0044e01201007387 */ /* 0x000fe80000100800 */
[----:B------:R1:W-:Y:S04]  /*ee8c0*/  LDGSTS.E [R6+0x4db00], desc[UR32][R8.64], P2 ;  /* 0x4db0000008067fae */ /* 0x0003e80009121860 */
[----:B------:R2:W-:Y:S04]  /*ee8d0*/  STL [R1+0x44dc], R19 ;  /* 0x0044dc1301007387 */ /* 0x0005e80000100800 */
[----:B------:R-:W-:Y:S01]  /*ee8e0*/  STL [R1+0x4548], R16 ;  /* 0x0045481001007387 */ /* 0x000fe20000100800 */
[----:B-1----:R-:W-:-:S02]  /*ee8f0*/  IMAD.MOV.U32 R8, RZ, RZ, R16 ;  /* 0x000000ffff087224 */ /* 0x002fc400078e0010 */
[----:B------:R-:W-:Y:S01]  /*ee900*/  IMAD.MOV.U32 R9, RZ, RZ, R17 ;  /* 0x000000ffff097224 */ /* 0x000fe200078e0011 */
[----:B------:R1:W-:Y:S04]  /*ee910*/  STL [R1+0x4544], R17 ;  /* 0x0045441101007387 */ /* 0x0003e80000100800 */
[----:B--2---:R-:W2:Y:S04]  /*ee920*/  LDL.LU R19, [R1+0x45d4] ;  /* 0x0045d40001137983 */ /* 0x004ea80000300800 */
[----:B------:R-:W4:Y:S04]  /*ee930*/  LDL.LU R18, [R1+0x45d8] ;  /* 0x0045d80001127983 */ /* 0x000f280000300800 */
[----:B-1----:R-:W2:Y:S01]  /*ee940*/  LDL.LU R17, [R1+0x45dc] ;  /* 0x0045dc0001117983 */ /* 0x002ea20000300800 */
[----:B------:R-:W-:-:S03]  /*ee950*/  IADD3 R22, P2, R22, R252, RZ ;  /* 0x000000fc16167210 */ /* 0x000fc60007f5e0ff */
[----:B------:R1:W-:Y:S02]  /*ee960*/  LDGSTS.E [R6+0x4e800], desc[UR32][R8.64], P1 ;  /* 0x4e80000008067fae */ /* 0x0003e40008921860 */
[----:B------:R-:W-:Y:S02]  /*ee970*/  IMAD.X R23, R23, 0x1, R3, P2 ;  /* 0x0000000117177824 */ /* 0x000fe400010e0603 */
[----:B------:R-:W2:Y:S01]  /*ee980*/  LDL.LU R16, [R1+0x45e0] ;  /* 0x0045e00001107983 */ /* 0x000ea20000300800 */
[----:B------:R-:W-:Y:S01]  /*ee990*/  IADD3 R20, P3, R20, R252, RZ ;  /* 0x000000fc14147210 */ /* 0x000fe20007f7e0ff */
[----:B-1----:R-:W-:Y:S02]  /*ee9a0*/  IMAD.MOV.U32 R8, RZ, RZ, R22 ;  /* 0x000000ffff087224 */ /* 0x002fe400078e0016 */
[----:B------:R-:W-:Y:S02]  /*ee9b0*/  IMAD.MOV.U32 R9, RZ, RZ, R23 ;  /* 0x000000ffff097224 */ /* 0x000fe400078e0017 */
[----:B------:R-:W-:-:S03]  /*ee9c0*/  IMAD.X R21, R21, 0x1, R3, P3 ;  /* 0x0000000115157824 */ /* 0x000fc600018e0603 */
[----:B------:R1:W-:Y:S01]  /*ee9d0*/  LDGSTS.E [R6+0x4e900], desc[UR32][R8.64], P1 ;  /* 0x4e90000008067fae */ /* 0x0003e20008921860 */
[----:B------:R-:W-:Y:S01]  /*ee9e0*/  ISETP.GT.AND P2, PT, R5, 0x3e, PT ;  /* 0x0000003e0500780c */ /* 0x000fe20003f44270 */
[----:B-1----:R-:W-:Y:S01]  /*ee9f0*/  IMAD.MOV.U32 R8, RZ, RZ, R20 ;  /* 0x000000ffff087224 */ /* 0x002fe200078e0014 */
[----:B------:R-:W-:Y:S01]  /*eea00*/  MOV R9, R21 ;  /* 0x0000001500097202 */ /* 0x000fe20000000f00 */
        /* <DEDUP_REMOVED lines=17> */
[----:B---3--:R-:W-:-:S02]  /*eeb20*/  IADD3 R12, P1, R12, R252, RZ ;  /* 0x000000fc0c0c7210 */ /* 0x008fc40007f3e0ff */
[----:B------:R-:W-:-:S03]  /*eeb30*/  IADD3 R10, P3, R10, R252, RZ ;  /* 0x000000fc0a0a7210 */ /* 0x000fc60007f7e0ff */
[--C-:B------:R-:W-:Y:S01]  /*eeb40*/  IMAD.X R13, R13, 0x1, R3.reuse, P1 ;  /* 0x000000010d0d7824 */ /* 0x100fe200008e0603 */
[----:B------:R-:W-:Y:S01]  /*eeb50*/  STL [R1+0x45c8], R12 ;  /* 0x0045c80c01007387 */ /* 0x000fe20000100800 */
[----:B------:R-:W-:Y:S02]  /*eeb60*/  IMAD.MOV.U32 R8, RZ, RZ, R12 ;  /* 0x000000ffff087224 */ /* 0x000fe400078e000c */
[----:B------:R-:W-:Y:S02]  /*eeb70*/  IMAD.X R11, R11, 0x1, R3, P3 ;  /* 0x000000010b0b7824 */ /* 0x000fe400018e0603 */
[----:B------:R-:W-:Y:S01]  /*eeb80*/  IMAD.MOV.U32 R9, RZ, RZ, R13 ;  /* 0x000000ffff097224 */ /* 0x000fe200078e000d */
[----:B------:R1:W-:Y:S04]  /*eeb90*/  STL [R1+0x45c4], R13 ;  /* 0x0045c40d01007387 */ /* 0x0003e80000100800 */
[----:B------:R-:W-:Y:S04]  /*eeba0*/  STL [R1+0x45d0], R10 ;  /* 0x0045d00a01007387 */ /* 0x000fe80000100800 */
[----:B------:R3:W-:Y:S04]  /*eebb0*/  STL [R1+0x45cc], R11 ;  /* 0x0045cc0b01007387 */ /* 0x0007e80000100800 */
[----:B------:R3:W-:Y:S04]  /*eebc0*/  LDGSTS.E [R6+0x4f800], desc[UR32][R8.64], P2 ;  /* 0x4f80000008067fae */ /* 0x0007e80009121860 */
[----:B-1----:R-:W2:Y:S04]  /*eebd0*/  LDL.LU R13, [R1+0x4c0c] ;  /* 0x004c0c00010d7983 */ /* 0x002ea80000300800 */
[----:B------:R-:W2:Y:S01]  /*eebe0*/  LDL.LU R12, [R1+0x4c18] ;  /* 0x004c1800010c7983 */ /* 0x000ea20000300800 */
[----:B---3--:R-:W-:Y:S01]  /*eebf0*/  IMAD.MOV.U32 R9, RZ, RZ, R11 ;  /* 0x000000ffff097224 */ /* 0x008fe200078e000b */
[----:B------:R-:W-:-:S02]  /*eec00*/  MOV R8, R10 ;  /* 0x0000000a00087202 */ /* 0x000fc40000000f00 */
[----:B------:R-:W3:Y:S04]  /*eec10*/  LDL.LU R11, [R1+0x4c04] ;  /* 0x004c0400010b7983 */ /* 0x000ee80000300800 */
[----:B------:R-:W3:Y:S04]  /*eec20*/  LDL.LU R10, [R1+0x4c10] ;  /* 0x004c1000010a7983 */ /* 0x000ee80000300800 */
[----:B------:R1:W-:Y:S01]  /*eec30*/  LDGSTS.E [R6+0x4f900], desc[UR32][R8.64], P2 ;  /* 0x4f90000008067fae */ /* 0x0003e20009121860 */
[----:B----4-:R-:W-:-:S05]  /*eec40*/  IADD3 R18, P1, R18, R252, RZ ;  /* 0x000000fc12127210 */ /* 0x010fca0007f3e0ff */
[--C-:B--2---:R-:W-:Y:S01]  /*eec50*/  IMAD.X R19, R19, 0x1, R3.reuse, P1 ;  /* 0x0000000113137824 */ /* 0x104fe200008e0603 */
[----:B------:R-:W-:Y:S01]  /*eec60*/  IADD3 R16, P3, R16, R252, RZ ;  /* 0x000000fc10107210 */ /* 0x000fe20007f7e0ff */
[----:B------:R-:W-:Y:S04]  /*eec70*/  STL [R1+0x45d8], R18 ;  /* 0x0045d81201007387 */ /* 0x000fe80000100800 */
[----:B------:R-:W-:Y:S01]  /*eec80*/  IMAD.X R17, R17, 0x1, R3, P3 ;  /* 0x0000000111117824 */ /* 0x000fe200018e0603 */
[----:B------:R2:W-:Y:S01]  /*eec90*/  STL [R1+0x45d4], R19 ;  /* 0x0045d41301007387 */ /* 0x0005e20000100800 */
[----:B-1----:R-:W-:Y:S02]  /*eeca0*/  IMAD.MOV.U32 R8, RZ, RZ, R18 ;  /* 0x000000ffff087224 */ /* 0x002fe400078e0012 */
[----:B------:R-:W-:Y:S01]  /*eecb0*/  IMAD.MOV.U32 R9, RZ, RZ, R19 ;  /* 0x000000ffff097224 */ /* 0x000fe200078e0013 */
[----:B------:R-:W-:Y:S04]  /*eecc0*/  STL [R1+0x45e0], R16 ;  /* 0x0045e01001007387 */ /* 0x000fe80000100800 */
[----:B------:R1:W-:Y:S04]  /*eecd0*/  STL [R1+0x45dc], R17 ;  /* 0x0045dc1101007387 */ /* 0x0003e80000100800 */
[----:B------:R-:W4:Y:S04]  /*eece0*/  LDL.LU R21, [R1+0x3e80] ;  /* 0x003e800001157983 */ /* 0x000f280000300800 */
[----:B------:R-:W4:Y:S04]  /*eecf0*/  LDL.LU R20, [R1+0x4c08] ;  /* 0x004c080001147983 */ /* 0x000f280000300800 */
[----:B--2---:R-:W2:Y:S04]  /*eed00*/  LDL.LU R19, [R1+0x3ee4] ;  /* 0x003ee40001137983 */ /* 0x004ea80000300800 */
[----:B------:R-:W2:Y:S04]  /*eed10*/  LDL.LU R18, [R1+0x3ee8] ;  /* 0x003ee80001127983 */ /* 0x000ea80000300800 */
[----:B------:R1:W-:Y:S02]  /*eed20*/  LDGSTS.E [R6+0x4fa00], desc[UR32][R8.64], P2 ;  /* 0x4fa0000008067fae */ /* 0x0003e40009121860 */
[----:B-1----:R-:W-:-:S02]  /*eed30*/  IMAD.MOV.U32 R8, RZ, RZ, R16 ;  /* 0x000000ffff087224 */ /* 0x002fc400078e0010 */
[----:B------:R-:W-:-:S05]  /*eed40*/  IMAD.MOV.U32 R9, RZ, RZ, R17 ;  /* 0x000000ffff097224 */ /* 0x000fca00078e0011 */
[----:B------:R1:W-:Y:S01]  /*eed50*/  LDGSTS.E [R6+0x4fb00], desc[UR32][R8.64], P2 ;  /* 0x4fb0000008067fae */ /* 0x0003e20009121860 */
[----:B------:R-:W-:Y:S02]  /*eed60*/  ISETP.GT.AND P1, PT, R5, 0x3, PT ;  /* 0x000000030500780c */ /* 0x000fe40003f24270 */
[----:B------:R-:W-:Y:S02]  /*eed70*/  SHF.L.U32 R133, R133, 0x2, RZ ;  /* 0x0000000285857819 */ /* 0x000fe400000006ff */
[----:B-1----:R-:W-:-:S04]  /*eed80*/  SEL R6, RZ, 0x4, !P1 ;  /* 0x00000004ff067807 */ /* 0x002fc80004800000 */
[----:B------:R-:W-:-:S04]  /*eed90*/  SEL R6, R6, RZ, !P0 ;  /* 0x000000ff06067207 */ /* 0x000fc80004000000 */
[----:B------:R-:W-:Y:S02]  /*eeda0*/  ISETP.NE.U32.AND P1, PT, R6, RZ, PT ;  /* 0x000000ff0600720c */ /* 0x000fe40003f25070 */
[----:B------:R-:W-:-:S05]  /*eedb0*/  LOP3.LUT R89, R133, 0x60, RZ, 0x3c, !PT ;  /* 0x0000006085597812 */ /* 0x000fca00078e3cff */
[----:B------:R-:W-:Y:S01]  /*eedc0*/  VIADD R6, R89, UR7 ;  /* 0x0000000759067c36 */ /* 0x000fe20008000000 */
[----:B------:R-:W-:-:S05]  /*eedd0*/  IADD3 R14, P2, R14, R252, RZ ;  /* 0x000000fc0e0e7210 */ /* 0x000fca0007f5e0ff */
[----:B------:R-:W-:Y:S01]  /*eede0*/  IMAD.X R15, R15, 0x1, R3, P2 ;  /* 0x000000010f0f7824 */ /* 0x000fe200010e0603 */
[----:B------:R-:W-:Y:S01]  /*eedf0*/  STL [R1+0x4c7c], R14 ;  /* 0x004c7c0e01007387 */ /* 0x000fe20000100800 */
[----:B------:R-:W-:-:S03]  /*eee00*/  IMAD.MOV.U32 R8, RZ, RZ, R14 ;  /* 0x000000ffff087224 */ /* 0x000fc600078e000e */
[----:B------:R1:W-:Y:S01]  /*eee10*/  STL [R1+0x4c14], R15 ;  /* 0x004c140f01007387 */ /* 0x0003e20000100800 */
[----:B------:R-:W-:-:S03]  /*eee20*/  IMAD.MOV.U32 R9, RZ, RZ, R15 ;  /* 0x000000ffff097224 */ /* 0x000fc600078e000f */
[----:B------:R-:W2:Y:S04]  /*eee30*/  LDL.LU R17, [R1+0x3eec] ;  /* 0x003eec0001117983 */ /* 0x000ea80000300800 */
[----:B------:R-:W2:Y:S04]  /*eee40*/  LDL.LU R16, [R1+0x3ef0] ;  /* 0x003ef00001107983 */ /* 0x000ea80000300800 */
[----:B-1----:R-:W2:Y:S04]  /*eee50*/  LDL.LU R15, [R1+0x3ef4] ;  /* 0x003ef400010f7983 */ /* 0x002ea80000300800 */
        /* <DEDUP_REMOVED lines=17> */
[----:B---3--:R-:W3:Y:S04]  /*eef70*/  LDL.LU R11, [R1+0x3f64] ;  /* 0x003f6400010b7983 */ /* 0x008ee80000300800 */
[----:B------:R-:W3:Y:S01]  /*eef80*/  LDL.LU R10, [R1+0x3f68] ;  /* 0x003f6800010a7983 */ /* 0x000ee20000300800 */
[----:B------:R-:W-:-:S03]  /*eef90*/  ISETP.GT.AND P2, PT, R5, 0x7, PT ;  /* 0x000000070500780c */ /* 0x000fc60003f44270 */
[----:B------:R1:W-:Y:S01]  /*eefa0*/  LDGSTS.E [R6+0x40e00], desc[UR32][R8.64], P1 ;  /* 0x40e0000008067fae */ /* 0x0003e20008921860 */
[----:B----4-:R-:W-:-:S05]  /*eefb0*/  IADD3 R20, P3, R20, R252, RZ ;  /* 0x000000fc14147210 */ /* 0x010fca0007f7e0ff */
[----:B------:R-:W-:Y:S01]  /*eefc0*/  IMAD.X R21, R21, 0x1, R3, P3 ;  /* 0x0000000115157824 */ /* 0x000fe200018e0603 */
[----:B--2---:R-:W-:Y:S02]  /*eefd0*/  IADD3 R18, P4, R18, R252, RZ ;  /* 0x000000fc12127210 */ /* 0x004fe40007f9e0ff */
[----:B-1----:R-:W-:-:S04]  /*eefe0*/  SEL R8, RZ, 0x4, !P2 ;  /* 0x00000004ff087807 */ /* 0x002fc80005000000 */
[----:B------:R-:W-:Y:S01]  /*eeff0*/  SEL R8, R8, RZ, !P0 ;  /* 0x000000ff08087207 */ /* 0x000fe20004000000 */
[----:B------:R-:W-:Y:S01]  /*ef000*/  IMAD.X R19, R19, 0x1, R3, P4 ;  /* 0x0000000113137824 */ /* 0x000fe200020e0603 */
[----:B------:R-:W-:Y:S01]  /*ef010*/  STL [R1+0x4c08], R20 ;  /* 0x004c081401007387 */ /* 0x000fe20000100800 */
[----:B------:R-:W-:Y:S01]  /*ef020*/  IMAD.MOV.U32 R9, RZ, RZ, R21 ;  /* 0x000000ffff097224 */ /* 0x000fe200078e0015 */
        /* <DEDUP_REMOVED lines=8> */
[----:B-1----:R-:W-:Y:S01]  /*ef0b0*/  MOV R9, R19 ;  /* 0x0000001300097202 */ /* 0x002fe20000000f00 */
[----:B------:R-:W-:-:S02]  /*ef0c0*/  IMAD.MOV.U32 R8, RZ, RZ, R18 ;  /* 0x000000ffff087224 */ /* 0x000fc400078e0012 */
[----:B--2---:R-:W2:Y:S04]  /*ef0d0*/  LDL.LU R19, [R1+0x3f74] ;  /* 0x003f740001137983 */ /* 0x004ea80000300800 */
[----:B------:R-:W2:Y:S04]  /*ef0e0*/  LDL.LU R18, [R1+0x3f78] ;  /* 0x003f780001127983 */ /* 0x000ea80000300800 */
[----:B------:R1:W-:Y:S01]  /*ef0f0*/  LDGSTS.E [R6+0x41c00], desc[UR32][R8.64], P2 ;  /* 0x41c0000008067fae */ /* 0x0003e20009121860 */
[----:B------:R-:W-:-:S05]  /*ef100*/  IADD3 R16, P1, R16, R252, RZ ;  /* 0x000000fc10107210 */ /* 0x000fca0007f3e0ff */
[----:B------:R-:W-:Y:S01]  /*ef110*/  IMAD.X R17, R17, 0x1, R3, P1 ;  /* 0x0000000111117824 */ /* 0x000fe200008e0603 */
[----:B------:R-:W-:Y:S01]  /*ef120*/  IADD3 R14, P3, R14, R252, RZ ;  /* 0x000000fc0e0e7210 */ /* 0x000fe20007f7e0ff */
        /* <DEDUP_REMOVED lines=14> */
[----:B------:R-:W-:Y:S02]  /*ef210*/  ISETP.GT.AND P1, PT, R5, 0xb, PT ;  /* 0x0000000b0500780c */ /* 0x000fe40003f24270 */
[----:B------:R-:W-:Y:S01]  /*ef220*/  IADD3 R12, P3, R12, R252, RZ ;  /* 0x000000fc0c0c7210 */ /* 0x000fe20007f7e0ff */
[----:B------:R1:W-:Y:S04]  /*ef230*/  LDGSTS.E [R6+0x41e00], desc[UR32][R8.64], P2 ;  /* 0x41e0000008067fae */ /* 0x0003e80009121860 */
[----:B------:R-:W-:Y:S01]  /*ef240*/  IMAD.X R13, R13, 0x1, R3, P3 ;  /* 0x000000010d0d7824 */ /* 0x000fe200018e0603 */
[----:B-1----:R-:W-:-:S04]  /*ef250*/  SEL R8, RZ, 0x4, !P1 ;  /* 0x00000004ff087807 */ /* 0x002fc80004800000 */
[----:B------:R-:W-:Y:S02]  /*ef260*/  SEL R8, R8, RZ, !P0 ;  /* 0x000000ff08087207 */ /* 0x000fe40004000000 */
[----:B---3--:R-:W-:Y:S01]  /*ef270*/  IADD3 R10, P4, R10, R252, RZ ;  /* 0x000000fc0a0a7210 */ /* 0x008fe20007f9e0ff */
[----:B------:R-:W-:Y:S01]  /*ef280*/  IMAD.MOV.U32 R9, RZ, RZ, R13 ;  /* 0x000000ffff097224 */ /* 0x000fe200078e000d */
[----:B------:R-:W-:Y:S01]  /*ef290*/  ISETP.NE.U32.AND P1, PT, R8, RZ, PT ;  /* 0x000000ff0800720c */ /* 0x000fe20003f25070 */
[----:B------:R-:W-:Y:S01]  /*ef2a0*/  IMAD.MOV.U32 R8, RZ, RZ, R12 ;  /* 0x000000ffff087224 */ /* 0x000fe200078e000c */
[----:B------:R-:W-:Y:S01]  /*ef2b0*/  IADD3.X R11, R11, R3, RZ, P4, !PT ;  /* 0x000000030b0b7210 */ /* 0x000fe200027fe4ff */
[----:B------:R-:W-:Y:S04]  /*ef2c0*/  STL [R1+0x3f00], R12 ;  /* 0x003f000c01007387 */ /* 0x000fe80000100800 */
[----:B------:R1:W-:Y:S04]  /*ef2d0*/  STL [R1+0x3efc], R13 ;  /* 0x003efc0d01007387 */ /* 0x0003e80000100800 */
        /* <DEDUP_REMOVED lines=11> */
[--C-:B------:R-:W-:Y:S01]  /*ef390*/  IMAD.X R21, R21, 0x1, R3.reuse, P2 ;  /* 0x0000000115157824 */ /* 0x100fe200010e0603 */
[----:B------:R-:W-:Y:S01]  /*ef3a0*/  STL [R1+0x3f70], R20 ;  /* 0x003f701401007387 */ /* 0x000fe20000100800 */
[----:B--2---:R-:W-:Y:S01]  /*ef3b0*/  IADD3 R18, P3, R18, R252, RZ ;  /* 0x000000fc12127210 */ /* 0x004fe20007f7e0ff */
[----:B-1----:R-:W-:Y:S02]  /*ef3c0*/  IMAD.MOV.U32 R8, RZ, RZ, R20 ;  /* 0x000000ffff087224 */ /* 0x002fe400078e0014 */
[----:B------:R-:W-:Y:S02]  /*ef3d0*/  MOV R9, R21 ;  /* 0x0000001500097202 */ /* 0x000fe40000000f00 */
[----:B------:R-:W-:Y:S01]  /*ef3e0*/  IMAD.X R19, R19, 0x1, R3, P3 ;  /* 0x0000000113137824 */ /* 0x000fe200018e0603 */
[----:B------:R1:W-:Y:S04]  /*ef3f0*/  STL [R1+0x3f6c], R21 ;  /* 0x003f6c1501007387 */ /* 0x0003e80000100800 */
[----:B------:R-:W-:Y:S04]  /*ef400*/  STL [R1+0x3f78], R18 ;  /* 0x003f781201007387 */ /* 0x000fe80000100800 */
[----:B------:R2:W-:Y:S04]  /*ef410*/  STL [R1+0x3f74], R19 ;  /* 0x003f741301007387 */ /* 0x0005e80000100800 */
[----:B-1----:R-:W4:Y:S01]  /*ef420*/  LDL.LU R21, [R1+0x3ffc] ;  /* 0x003ffc0001157983 */ /* 0x002f220000300800 */
[----:B------:R-:W-:-:S03]  /*ef430*/  ISETP.GT.AND P2, PT, R5, 0xf, PT ;  /* 0x0000000f0500780c */ /* 0x000fc60003f44270 */
[----:B------:R1:W-:Y:S04]  /*ef440*/  LDGSTS.E [R6+0x42d00], desc[UR32][R8.64], P1 ;  /* 0x42d0000008067fae */ /* 0x0003e80008921860 */
[----:B------:R-:W4:Y:S01]  /*ef450*/  LDL.LU R20, [R1+0x4000] ;  /* 0x0040000001147983 */ /* 0x000f220000300800 */
[----:B-1----:R-:W-:Y:S02]  /*ef460*/  IMAD.MOV.U32 R8, RZ, RZ, R18 ;  /* 0x000000ffff087224 */ /* 0x002fe400078e0012 */
[----:B------:R-:W-:Y:S02]  /*ef470*/  IMAD.MOV.U32 R9, RZ, RZ, R19 ;  /* 0x000000ffff097224 */ /* 0x000fe400078e0013 */
[----:B--2---:R-:W2:Y:S04]  /*ef480*/  LDL.LU R19, [R1+0x4064] ;  /* 0x0040640001137983 */ /* 0x004ea80000300800 */
        /* <DEDUP_REMOVED lines=18> */
[----:B------:R-:W-:Y:S01]  /*ef5b0*/  MOV R9, R15 ;  /* 0x0000000f00097202 */ /* 0x000fe20000000f00 */
[----:B------:R-:W-:-:S02]  /*ef5c0*/  IMAD.MOV.U32 R8, RZ, RZ, R14 ;  /* 0x000000ffff087224 */ /* 0x000fc400078e000e */
        /* <DEDUP_REMOVED lines=24> */
[----:B-1----:R-:W-:Y:S02]  /*ef750*/  SEL R8, RZ, 0x4, !P1 ;  /* 0x00000004ff087807 */ /* 0x002fe40004800000 */
[----:B--2---:R-:W-:Y:S02]  /*ef760*/  IADD3 R18, P4, R18, R252, RZ ;  /* 0x000000fc12127210 */ /* 0x004fe40007f9e0ff */
[----:B------:R-:W-:Y:S02]  /*ef770*/  SEL R8, R8, RZ, !P0 ;  /* 0x000000ff08087207 */ /* 0x000fe40004000000 */
[----:B------:R-:W-:Y:S01]  /*ef780*/  IADD3.X R19, R19, R3, RZ, P4, !PT ;  /* 0x0000000313137210 */ /* 0x000fe200027fe4ff */
[----:B------:R-:W-:Y:S01]  /*ef790*/  STL [R1+0x4000], R20 ;  /* 0x0040001401007387 */ /* 0x000fe20000100800 */
[----:B------:R-:W-:Y:S01]  /*ef7a0*/  ISETP.NE.U32.AND P1, PT, R8, RZ, PT ;  /* 0x000000ff0800720c */ /* 0x000fe20003f25070 */
[----:B------:R-:W-:-:S02]  /*ef7b0*/  IMAD.MOV.U32 R8, RZ, RZ, R20 ;  /* 0x000000ffff087224 */ /* 0x000fc400078e0014 */
        /* <DEDUP_REMOVED lines=28> */
[----:B------:R-:W2:Y:S01]  /*ef980*/  LDL.LU R14, [R1+0x4168] ;  /* 0x00416800010e7983 */ /* 0x000ea20000300800 */
[----:B------:R-:W-:-:S03]  /*ef990*/  ISETP.GT.AND P2, PT, R5, 0x17, PT ;  /* 0x000000170500780c */ /* 0x000fc60003f44270 */
[----:B------:R1:W-:Y:S01]  /*ef9a0*/  LDGSTS.E [R6+0x44e00], desc[UR32][R8.64], P1 ;  /* 0x44e0000008067fae */ /* 0x0003e20008921860 */
[----:B------:R-:W-:Y:S02]  /*ef9b0*/  IADD3 R12, P3, R12, R252, RZ ;  /* 0x000000fc0c0c7210 */ /* 0x000fe40007f7e0ff */
[----:B-1----:R-:W-:-:S03]  /*ef9c0*/  SEL R8, RZ, 0x4, !P2 ;  /* 0x00000004ff087807 */ /* 0x002fc60005000000 */
[----:B------:R-:W-:Y:S01]  /*ef9d0*/  IMAD.X R13, R13, 0x1, R3, P3 ;  /* 0x000000010d0d7824 */ /* 0x000fe200018e0603 */
[----:B------:R-:W-:Y:S02]  /*ef9e0*/  SEL R8, R8, RZ, !P0 ;  /* 0x000000ff08087207 */ /* 0x000fe40004000000 */
[----:B---3--:R-:W-:Y:S01]  /*ef9f0*/  IADD3 R10, P4, R10, R252, RZ ;  /* 0x000000fc0a0a7210 */ /* 0x008fe20007f9e0ff */
[----:B------:R-:W-:Y:S01]  /*efa00*/  IMAD.MOV.U32 R9, RZ, RZ, R13 ;  /* 0x000000ffff097224 */ /* 0x000fe200078e000d */
[----:B------:R-:W-:Y:S01]  /*efa10*/  ISETP.NE.U32.AND P2, PT, R8, RZ, PT ;  /* 0x000000ff0800720c */ /* 0x000fe20003f45070 */
[----:B------:R-:W-:Y:S02]  /*efa20*/  IMAD.MOV.U32 R8, RZ, RZ, R12 ;  /* 0x000000ffff087224 */ /* 0x000fe400078e000c */
[----:B------:R-:W-:Y:S01]  /*efa30*/  IMAD.X R11, R11, 0x1, R3, P4 ;  /* 0x000000010b0b7824 */ /* 0x000fe200020e0603 */
[----:B------:R-:W-:Y:S04]  /*efa40*/  STL [R1+0x4080], R12 ;  /* 0x0040800c01007387 */ /* 0x000fe80000100800 */
[----:B------:R1:W-:Y:S04]  /*efa50*/  STL [R1+0x407c], R13 ;  /* 0x00407c0d01007387 */ /* 0x0003e80000100800 */
[----:B------:R-:W-:Y:S04]  /*efa60*/  STL [R1+0x40e8], R10 ;  /* 0x0040e80a01007387 */ /* 0x000fe80000100800 */
[----:B------:R3:W-:Y:S04]  /*efa70*/  STL [R1+0x40e4], R11 ;  /* 0x0040e40b01007387 */ /* 0x0007e80000100800 */
[----:B------:R3:W-:Y:S04]  /*efa80*/  LDGSTS.E [R6+0x44f00], desc[UR32][R8.64], P1 ;  /* 0x44f0000008067fae */ /* 0x0007e80008921860 */
[----:B-1----:R-:W2:Y:S04]  /*efa90*/  LDL.LU R13, [R1+0x416c] ;  /* 0x00416c00010d7983 */ /* 0x002ea80000300800 */
[----:B------:R-:W2:Y:S01]  /*efaa0*/  LDL.LU R12, [R1+0x4170] ;  /* 0x00417000010c7983 */ /* 0x000ea20000300800 */
[----:B---3--:R-:W-:Y:S01]  /*efab0*/  MOV R9, R11 ;  /* 0x0000000b00097202 */ /* 0x008fe20000000f00 */
[----:B------:R-:W-:-:S02]  /*efac0*/  IMAD.MOV.U32 R8, RZ, RZ, R10 ;  /* 0x000000ffff087224 */ /* 0x000fc400078e000a */
        /* <DEDUP_REMOVED lines=14> */
[----:B-1----:R-:W3:Y:S01]  /*efbb0*/  LDL.LU R21, [R1+0x417c] ;  /* 0x00417c0001157983 */ /* 0x002ee20000300800 */
[----:B------:R-:W-:-:S03]  /*efbc0*/  ISETP.GT.AND P1, PT, R5, 0x1b, PT ;  /* 0x0000001b0500780c */ /* 0x000fc60003f24270 */
[----:B------:R-:W3:Y:S01]  /*efbd0*/  LDL.LU R20, [R1+0x4180] ;  /* 0x0041800001147983 */ /* 0x000ee20000300800 */
[----:B----4-:R-:W-:Y:S02]  /*efbe0*/  IMAD.MOV.U32 R9, RZ, RZ, R19 ;  /* 0x000000ffff097224 */ /* 0x010fe400078e0013 */
[----:B------:R-:W-:Y:S01]  /*efbf0*/  IMAD.MOV.U32 R8, RZ, RZ, R18 ;  /* 0x000000ffff087224 */ /* 0x000fe200078e0012 */
[----:B--2---:R-:W2:Y:S04]  /*efc00*/  LDL.LU R19, [R1+0x41e4] ;  /* 0x0041e40001137983 */ /* 0x004ea80000300800 */
[----:B------:R-:W4:Y:S04]  /*efc10*/  LDL.LU R18, [R1+0x41e8] ;  /* 0x0041e80001127983 */ /* 0x000f280000300800 */
        /* <DEDUP_REMOVED lines=9> */
[----:B------:R1:W-:Y:S04]  /*efcb0*/  STL [R1+0x40fc], R17 ;  /* 0x0040fc1101007387 */ /* 0x0003e80000100800 */
[----:B------:R1:W-:Y:S01]  /*efcc0*/  LDGSTS.E [R6+0x45f00], desc[UR32][R8.64], P2 ;  /* 0x45f0000008067fae */ /* 0x0003e20009121860 */
[----:B------:R-:W-:-:S04]  /*efcd0*/  IADD3 R14, P4, R14, R252, RZ ;  /* 0x000000fc0e0e7210 */ /* 0x000fc80007f9e0ff */
[----:B------:R-:W-:Y:S01]  /*efce0*/  IADD3.X R15, R15, R3, RZ, P4, !PT ;  /* 0x000000030f0f7210 */ /* 0x000fe200027fe4ff */
[----:B------:R-:W-:Y:S01]  /*efcf0*/  STL [R1+0x4168], R14 ;  /* 0x0041680e01007387 */ /* 0x000fe20000100800 */
[----:B-1----:R-:W-:-:S03]  /*efd00*/  IMAD.MOV.U32 R8, RZ, RZ, R14 ;  /* 0x000000ffff087224 */ /* 0x002fc600078e000e */
        /* <DEDUP_REMOVED lines=24> */
[----:B------:R-:W-:Y:S02]  /*efe90*/  ISETP.GT.AND P2, PT, R5, 0x1f, PT ;  /* 0x0000001f0500780c */ /* 0x000fe40003f44270 */
[-C--:B------:R-:W-:Y:S01]  /*efea0*/  IADD3 R20, P3, R20, R252.reuse, RZ ;  /* 0x000000fc14147210 */ /* 0x080fe20007f7e0ff */
[----:B------:R1:W-:Y:S04]  /*efeb0*/  LDGSTS.E [R6+0x46e00], desc[UR32][R8.64], P1 ;  /* 0x46e0000008067fae */ /* 0x0003e80008921860 */
[----:B------:R-:W-:Y:S01]  /*efec0*/  IMAD.X R21, R21, 0x1, R3, P3 ;  /* 0x0000000115157824 */ /* 0x000fe200018e0603 */
[----:B----4-:R-:W-:-:S02]  /*efed0*/  IADD3 R18, P4, R18, R252, RZ ;  /* 0x000000fc12127210 */ /* 0x010fc40007f9e0ff */
[----:B-1----:R-:W-:-:S04]  /*efee0*/  SEL R8, RZ, 0x4, !P2 ;  /* 0x00000004ff087807 */ /* 0x002fc80005000000 */
[----:B------:R-:W-:Y:S01]  /*efef0*/  SEL R8, R8, RZ, !P0 ;  /* 0x000000ff08087207 */ /* 0x000fe20004000000 */
[----:B--2---:R-:W-:Y:S01]  /*eff00*/  IMAD.X R19, R19, 0x1, R3, P4 ;  /* 0x0000000113137824 */ /* 0x004fe200020e0603 */
        /* <DEDUP_REMOVED lines=35> */
[----:B------:R-:W-:Y:S02]  /*f0140*/  IADD3 R12, P3, R12, R252, RZ ;  /* 0x000000fc0c0c7210 */ /* 0x000fe40007f7e0ff */
[----:B------:R-:W-:-:S03]  /*f0150*/  SEL R8, R8, RZ, !P0 ;  /* 0x000000ff08087207 */ /* 0x000fc60004000000 */
[----:B------:R-:W-:Y:S01]  /*f0160*/  IMAD.X R13, R13, 0x1, R3, P3 ;  /* 0x000000010d0d7824 */ /* 0x000fe200018e0603 */
[----:B------:R-:W-:Y:S01]  /*f0170*/  ISETP.NE.U32.AND P1, PT, R8, RZ, PT ;  /* 0x000000ff0800720c */ /* 0x000fe20003f25070 */
[----:B------:R-:W-:Y:S01]  /*f0180*/  IMAD.MOV.U32 R8, RZ, RZ, R12 ;  /* 0x000000ffff087224 */ /* 0x000fe200078e000c */
[----:B------:R-:W-:Y:S01]  /*f0190*/  STL [R1+0x4200], R12 ;  /* 0x0042000c01007387 */ /* 0x000fe20000100800 */
[----:B------:R-:W-:-:S03]  /*f01a0*/  IMAD.MOV.U32 R9, RZ, RZ, R13 ;  /* 0x000000ffff097224 */ /* 0x000fc600078e000d */
[----:B------:R1:W-:Y:S04]  /*f01b0*/  STL [R1+0x41fc], R13 ;  /* 0x0041fc0d01007387 */ /* 0x0003e80000100800 */
[----:B------:R1:W-:Y:S01]  /*f01c0*/  LDGSTS.E [R6+0x47f00], desc[UR32][R8.64], P2 ;  /* 0x47f0000008067fae */ /* 0x0003e20009121860 */
[----:B---3--:R-:W-:-:S04]  /*f01d0*/  IADD3 R10, P4, R10, R252, RZ ;  /* 0x000000fc0a0a7210 */ /* 0x008fc80007f9e0ff */
[----:B------:R-:W-:Y:S01]  /*f01e0*/  IADD3.X R11, R11, R3, RZ, P4, !PT ;  /* 0x000000030b0b7210 */ /* 0x000fe200027fe4ff */
[----:B------:R-:W-:Y:S01]  /*f01f0*/  STL [R1+0x4268], R10 ;  /* 0x0042680a01007387 */ /* 0x000fe20000100800 */
[----:B-1----:R-:W-:-:S03]  /*f0200*/  IMAD.MOV.U32 R8, RZ, RZ, R10 ;  /* 0x000000ffff087224 */ /* 0x002fc600078e000a */
[----:B------:R1:W-:Y:S01]  /*f0210*/  STL [R1+0x4264], R11 ;  /* 0x0042640b01007387 */ /* 0x0003e20000100800 */
[----:B------:R-:W-:-:S03]  /*f0220*/  IMAD.MOV.U32 R9, RZ, RZ, R11 ;  /* 0x000000ffff097224 */ /* 0x000fc600078e000b */
[----:B------:R-:W3:Y:S04]  /*f0230*/  LDL.LU R13, [R1+0x42ec] ;  /* 0x0042ec00010d7983 */ /* 0x000ee80000300800 */
[----:B------:R-:W3:Y:S04]  /*f0240*/  LDL.LU R12, [R1+0x42f0] ;  /* 0x0042f000010c7983 */ /* 0x000ee80000300800 */
[----:B-1----:R-:W3:Y:S04]  /*f0250*/  LDL.LU R11, [R1+0x42f4] ;  /* 0x0042f400010b7983 */ /* 0x002ee80000300800 */
[----:B------:R-:W3:Y:S04]  /*f0260*/  LDL.LU R10, [R1+0x42f8] ;  /* 0x0042f800010a7983 */ /* 0x000ee80000300800 */
[----:B------:R1:W-:Y:S01]  /*f0270*/  LDGSTS.E [R6+0x48c00], desc[UR32][R8.64], P1 ;  /* 0x48c0000008067fae */ /* 0x0003e20008921860 */
[----:B----4-:R-:W-:-:S05]  /*f0280*/  IADD3 R20, P2, R20, R252, RZ ;  /* 0x000000fc14147210 */ /* 0x010fca0007f5e0ff */
[--C-:B------:R-:W-:Y:S01]  /*f0290*/  IMAD.X R21, R21, 0x1, R3.reuse, P2 ;  /* 0x0000000115157824 */ /* 0x100fe200010e0603 */
[----:B------:R-:W-:Y:S01]  /*f02a0*/  STL [R1+0x4270], R20 ;  /* 0x0042701401007387 */ /* 0x000fe20000100800 */
[----:B-1----:R-:W-:Y:S01]  /*f02b0*/  IMAD.MOV.U32 R8, RZ, RZ, R20 ;  /* 0x000000ffff087224 */ /* 0x002fe200078e0014 */
[----:B--2---:R-:W-:Y:S02]  /*f02c0*/  IADD3 R18, P3, R18, R252, RZ ;  /* 0x000000fc12127210 */ /* 0x004fe40007f7e0ff */
[----:B------:R1:W-:Y:S01]  /*f02d0*/  STL [R1+0x426c], R21 ;  /* 0x00426c1501007387 */ /* 0x0003e20000100800 */
[----:B------:R-:W-:Y:S02]  /*f02e0*/  MOV R9, R21 ;  /* 0x0000001500097202 */ /* 0x000fe40000000f00 */
[----:B------:R-:W-:Y:S01]  /*f02f0*/  IMAD.X R19, R19, 0x1, R3, P3 ;  /* 0x0000000113137824 */ /* 0x000fe200018e0603 */
        /* <DEDUP_REMOVED lines=32> */
[----:B---3--:R-:W-:-:S05]  /*f0500*/  IADD3 R12, P1, R12, R252, RZ ;  /* 0x000000fc0c0c7210 */ /* 0x008fca0007f3e0ff */
        /* <DEDUP_REMOVED lines=17> */
[----:B------:R1:W-:Y:S02]  /*f0620*/  LDGSTS.E [R6+0x49e00], desc[UR32][R8.64], P2 ;  /* 0x49e0000008067fae */ /* 0x0003e40009121860 */
[----:B-1----:R-:W-:Y:S02]  /*f0630*/  SEL R8, RZ, 0x4, !P1 ;  /* 0x00000004ff087807 */ /* 0x002fe40004800000 */
[----:B----4-:R-:W-:Y:S02]  /*f0640*/  IADD3 R20, P3, R20, R252, RZ ;  /* 0x000000fc14147210 */ /* 0x010fe40007f7e0ff */
[----:B------:R-:W-:-:S03]  /*f0650*/  SEL R8, R8, RZ, !P0 ;  /* 0x000000ff08087207 */ /* 0x000fc60004000000 */
[----:B------:R-:W-:Y:S01]  /*f0660*/  IMAD.X R21, R21, 0x1, R3, P3 ;  /* 0x0000000115157824 */ /* 0x000fe200018e0603 */
[----:B------:R-:W-:Y:S01]  /*f0670*/  ISETP.NE.U32.AND P1, PT, R8, RZ, PT ;  /* 0x000000ff0800720c */ /* 0x000fe20003f25070 */
[----:B------:R-:W-:Y:S01]  /*f0680*/  STL [R1+0x4300], R20 ;  /* 0x0043001401007387 */ /* 0x000fe20000100800 */
[----:B------:R-:W-:Y:S01]  /*f0690*/  IMAD.MOV.U32 R8, RZ, RZ, R20 ;  /* 0x000000ffff087224 */ /* 0x000fe200078e0014 */
[----:B--2---:R-:W-:Y:S01]  /*f06a0*/  IADD3 R18, P4, R18, R252, RZ ;  /* 0x000000fc12127210 */ /* 0x004fe20007f9e0ff */
[----:B------:R-:W-:-:S03]  /*f06b0*/  IMAD.MOV.U32 R9, RZ, RZ, R21 ;  /* 0x000000ffff097224 */ /* 0x000fc600078e0015 */
[----:B------:R-:W-:Y:S01]  /*f06c0*/  IADD3.X R19, R19, R3, RZ, P4, !PT ;  /* 0x0000000313137210 */ /* 0x000fe200027fe4ff */
        /* <DEDUP_REMOVED lines=37> */
[----:B------:R-:W-:Y:S01]  /*f0920*/  IMAD.MOV.U32 R9, RZ, RZ, R13 ;  /* 0x000000ffff097224 */ /* 0x000fe200078e000d */
[----:B---3--:R-:W-:Y:S02]  /*f0930*/  IADD3 R10, P4, R10, R252, RZ ;  /* 0x000000fc0a0a7210 */ /* 0x008fe40007f9e0ff */
[----:B------:R1:W-:Y:S03]  /*f0940*/  STL [R1+0x437c], R13 ;  /* 0x00437c0d01007387 */ /* 0x0003e60000100800 */
[----:B------:R-:W-:Y:S01]  /*f0950*/  IMAD.X R11, R11, 0x1, R3, P4 ;  /* 0x000000010b0b7824 */ /* 0x000fe200020e0603 */
        /* <DEDUP_REMOVED lines=51> */
[--C-:B------:R-:W-:Y:S01]  /*f0c90*/  IMAD.X R13, R13, 0x1, R3.reuse, P2 ;  /* 0x000000010d0d7824 */ /* 0x100fe200010e0603 */
[----:B---3--:R-:W-:Y:S01]  /*f0ca0*/  IADD3 R10, P3, R10, R252, RZ ;  /* 0x000000fc0a0a7210 */ /* 0x008fe20007f7e0ff */
[----:B------:R-:W-:Y:S04]  /*f0cb0*/  STL [R1+0x4470], R12 ;  /* 0x0044700c01007387 */ /* 0x000fe80000100800 */
[----:B------:R-:W-:Y:S01]  /*f0cc0*/  IMAD.X R11, R11, 0x1, R3, P3 ;  /* 0x000000010b0b7824 */ /* 0x000fe200018e0603 */
[----:B------:R3:W-:Y:S01]  /*f0cd0*/  STL [R1+0x446c], R13 ;  /* 0x00446c0d01007387 */ /* 0x0007e20000100800 */
[----:B-1----:R-:W-:Y:S01]  /*f0ce0*/  IMAD.MOV.U32 R8, RZ, RZ, R12 ;  /* 0x000000ffff087224 */ /* 0x002fe200078e000c */
[----:B------:R-:W-:Y:S02]  /*f0cf0*/  MOV R9, R13 ;  /* 0x0000000d00097202 */ /* 0x000fe40000000f00 */
[----:B------:R-:W-:Y:S04]  /*f0d00*/  STL [R1+0x4478], R10 ;  /* 0x0044780a01007387 */ /* 0x000fe80000100800 */
[----:B------:R1:W-:Y:S04]  /*f0d10*/  STL [R1+0x4474], R11 ;  /* 0x0044740b01007387 */ /* 0x0003e80000100800 */
[----:B---3--:R-:W3:Y:S04]  /*f0d20*/  LDL.LU R13, [R1+0x44fc] ;  /* 0x0044fc00010d7983 */ /* 0x008ee80000300800 */
[----:B------:R-:W3:Y:S04]  /*f0d30*/  LDL.LU R12, [R1+0x4500] ;  /* 0x00450000010c7983 */ /* 0x000ee80000300800 */
[----:B------:R1:W-:Y:S02]  /*f0d40*/  LDGSTS.E [R6+0x4cd00], desc[UR32][R8.64], P1 ;  /* 0x4cd0000008067fae */ /* 0x0003e40008921860 */
[----:B-1----:R-:W-:-:S02]  /*f0d50*/  IMAD.MOV.U32 R9, RZ, RZ, R11 ;  /* 0x000000ffff097224 */ /* 0x002fc400078e000b */
[----:B------:R-:W-:Y:S01]  /*f0d60*/  IMAD.MOV.U32 R8, RZ, RZ, R10 ;  /* 0x000000ffff087224 */ /* 0x000fe200078e000a */
[----:B------:R-:W3:Y:S04]  /*f0d70*/  LDL.LU R11, [R1+0x4564] ;  /* 0x00456400010b7983 */ /* 0x000ee80000300800 */
[----:B------:R-:W3:Y:S01]  /*f0d80*/  LDL.LU R10, [R1+0x4568] ;  /* 0x00456800010a7983 */ /* 0x000ee20000300800 */
[----:B------:R-:W-:-:S03]  /*f0d90*/  ISETP.GT.AND P2, PT, R5, 0x37, PT ;  /* 0x000000370500780c */ /* 0x000fc60003f44270 */
[----:B------:R1:W-:Y:S01]  /*f0da0*/  LDGSTS.E [R6+0x4ce00], desc[UR32][R8.64], P1 ;  /* 0x4ce0000008067fae */ /* 0x0003e20008921860 */
[----:B------:R-:W-:Y:S02]  /*f0db0*/  IADD3 R20, P3, R20, R252, RZ ;  /* 0x000000fc14147210 */ /* 0x000fe40007f7e0ff */
[----:B-1----:R-:W-:-:S03]  /*f0dc0*/  SEL R8, RZ, 0x4, !P2 ;  /* 0x00000004ff087807 */ /* 0x002fc60005000000 */
[--C-:B------:R-:W-:Y:S01]  /*f0dd0*/  IMAD.X R21, R21, 0x1, R3.reuse, P3 ;  /* 0x0000000115157824 */ /* 0x100fe200018e0603 */
[----:B----4-:R-:W-:Y:S01]  /*f0de0*/  IADD3 R18, P4, R18, R252, RZ ;  /* 0x000000fc12127210 */ /* 0x010fe20007f9e0ff */
[----:B------:R-:W-:Y:S04]  /*f0df0*/  STL [R1+0x4480], R20 ;  /* 0x0044801401007387 */ /* 0x000fe80000100800 */
[----:B--2---:R-:W-:Y:S01]  /*f0e00*/  IMAD.X R19, R19, 0x1, R3, P4 ;  /* 0x0000000113137824 */ /* 0x004fe200020e0603 */
[----:B------:R1:W-:Y:S01]  /*f0e10*/  STL [R1+0x447c], R21 ;  /* 0x00447c1501007387 */ /* 0x0003e20000100800 */
[----:B------:R-:W-:-:S03]  /*f0e20*/  SEL R8, R8, RZ, !P0 ;  /* 0x000000ff08087207 */ /* 0x000fc60004000000 */
[----:B------:R2:W-:Y:S01]  /*f0e30*/  STL [R1+0x44e8], R18 ;  /* 0x0044e81201007387 */ /* 0x0005e20000100800 */
[----:B------:R-:W-:-:S03]  /*f0e40*/  ISETP.NE.U32.AND P2, PT, R8, RZ, PT ;  /* 0x000000ff0800720c */ /* 0x000fc60003f45070 */
[----:B------:R-:W-:Y:S01]  /*f0e50*/  STL [R1+0x44e4], R19 ;  /* 0x0044e41301007387 */ /* 0x000fe20000100800 */
[----:B------:R-:W-:-:S03]  /*f0e60*/  IMAD.MOV.U32 R8, RZ, RZ, R20 ;  /* 0x000000ffff087224 */ /* 0x000fc600078e0014 */
[----:B------:R-:W4:Y:S01]  /*f0e70*/  LDL.LU R23, [R1+0x456c] ;  /* 0x00456c0001177983 */ /* 0x000f220000300800 */
[----:B------:R-:W-:-:S03]  /*f0e80*/  IMAD.MOV.U32 R9, RZ, RZ, R21 ;  /* 0x000000ffff097224 */ /* 0x000fc600078e0015 */
[----:B------:R-:W4:Y:S04]  /*f0e90*/  LDL.LU R22, [R1+0x4570] ;  /* 0x0045700001167983 */ /* 0x000f280000300800 */
[----:B-1----:R-:W4:Y:S04]  /*f0ea0*/  LDL.LU R21, [R1+0x4574] ;  /* 0x0045740001157983 */ /* 0x002f280000300800 */
[----:B------:R1:W-:Y:S04]  /*f0eb0*/  LDGSTS.E [R6+0x4cf00], desc[UR32][R8.64], P1 ;  /* 0x4cf0000008067fae */ /* 0x0003e80008921860 */
[----:B------:R-:W4:Y:S01]  /*f0ec0*/  LDL.LU R20, [R1+0x4578] ;  /* 0x0045780001147983 */ /* 0x000f220000300800 */
[----:B-1----:R-:W-:Y:S01]  /*f0ed0*/  IMAD.MOV.U32 R8, RZ, RZ, R18 ;  /* 0x000000ffff087224 */ /* 0x002fe200078e0012 */
[----:B------:R-:W-:-:S05]  /*f0ee0*/  MOV R9, R19 ;  /* 0x0000001300097202 */ /* 0x000fca0000000f00 */
[----:B------:R1:W-:Y:S01]  /*f0ef0*/  LDGSTS.E [R6+0x4dc00], desc[UR32][R8.64], P2 ;  /* 0x4dc0000008067fae */ /* 0x0003e20009121860 */
[----:B------:R-:W-:-:S05]  /*f0f00*/  IADD3 R16, P1, R16, R252, RZ ;  /* 0x000000fc10107210 */ /* 0x000fca0007f3e0ff */
[--C-:B------:R-:W-:Y:S01]  /*f0f10*/  IMAD.X R17, R17, 0x1, R3.reuse, P1 ;  /* 0x0000000111117824 */ /* 0x100fe200008e0603 */
[----:B------:R-:W-:Y:S01]  /*f0f20*/  IADD3 R14, P3, R14, R252, RZ ;  /* 0x000000fc0e0e7210 */ /* 0x000fe20007f7e0ff */
[----:B------:R2:W-:Y:S04]  /*f0f30*/  STL [R1+0x44f0], R16 ;  /* 0x0044f01001007387 */ /* 0x0005e80000100800 */
[----:B------:R-:W-:Y:S01]  /*f0f40*/  IMAD.X R15, R15, 0x1, R3, P3 ;  /* 0x000000010f0f7824 */ /* 0x000fe200018e0603 */
[----:B------:R2:W-:Y:S01]  /*f0f50*/  STL [R1+0x44ec], R17 ;  /* 0x0044ec1101007387 */ /* 0x0005e20000100800 */
[----:B-1----:R-:W-:-:S03]  /*f0f60*/  IMAD.MOV.U32 R8, RZ, RZ, R16 ;  /* 0x000000ffff087224 */ /* 0x002fc600078e0010 */
[----:B------:R-:W-:Y:S04]  /*f0f70*/  STL [R1+0x44f8], R14 ;  /* 0x0044f80e01007387 */ /* 0x000fe80000100800 */
[----:B------:R1:W-:Y:S04]  /*f0f80*/  STL [R1+0x44f4], R15 ;  /* 0x0044f40f01007387 */ /* 0x0003e80000100800 */
[----:B--2---:R-:W2:Y:S04]  /*f0f90*/  LDL.LU R18, [R1+0x457c] ;  /* 0x00457c0001127983 */ /* 0x004ea80000300800 */
[----:B------:R-:W2:Y:S01]  /*f0fa0*/  LDL.LU R16, [R1+0x4580] ;  /* 0x0045800001107983 */ /* 0x000ea20000300800 */
[----:B------:R-:W-:Y:S01]  /*f0fb0*/  IMAD.MOV.U32 R9, RZ, RZ, R17 ;  /* 0x000000ffff097224 */ /* 0x000fe200078e0011 */
[----:B------:R-:W-:-:S02]  /*f0fc0*/  ISETP.GT.AND P1, PT, R5, 0x3b, PT ;  /* 0x0000003b0500780c */ /* 0x000fc40003f24270 */
[----:B------:R-:W2:Y:S04]  /*f0fd0*/  LDL.LU R19, [R1+0x45e4] ;  /* 0x0045e40001137983 */ /* 0x000ea80000300800 */
[----:B------:R1:W-:Y:S04]  /*f0fe0*/  LDGSTS.E [R6+0x4dd00], desc[UR32][R8.64], P2 ;  /* 0x4dd0000008067fae */ /* 0x0003e80009121860 */
[----:B------:R-:W2:Y:S01]  /*f0ff0*/  LDL.LU R17, [R1+0x45e8] ;  /* 0x0045e80001117983 */ /* 0x000ea20000300800 */
[----:B-1----:R-:W-:Y:S02]  /*f1000*/  IMAD.MOV.U32 R8, RZ, RZ, R14 ;  /* 0x000000ffff087224 */ /* 0x002fe400078e000e */
[----:B------:R-:W-:-:S02]  /*f1010*/  IMAD.MOV.U32 R9, RZ, RZ, R15 ;  /* 0x000000ffff097224 */ /* 0x000fc400078e000f */
[----:B------:R-:W2:Y:S04]  /*f1020*/  LDL.LU R15, [R1+0x45ec] ;  /* 0x0045ec00010f7983 */ /* 0x000ea80000300800 */
[----:B------:R-:W2:Y:S04]  /*f1030*/  LDL.LU R14, [R1+0x45f0] ;  /* 0x0045f000010e7983 */ /* 0x000ea80000300800 */
[----:B------:R1:W-:Y:S01]  /*f1040*/  LDGSTS.E [R6+0x4de00], desc[UR32][R8.64], P2 ;  /* 0x4de0000008067fae */ /* 0x0003e20009121860 */
[----:B---3--:R-:W-:Y:S02]  /*f1050*/  IADD3 R12, P3, R12, R252, RZ ;  /* 0x000000fc0c0c7210 */ /* 0x008fe40007f7e0ff */
[----:B-1----:R-:W-:-:S03]  /*f1060*/  SEL R8, RZ, 0x4, !P1 ;  /* 0x00000004ff087807 */ /* 0x002fc60004800000 */
[----:B------:R-:W-:Y:S01]  /*f1070*/  IMAD.X R13, R13, 0x1, R3, P3 ;  /* 0x000000010d0d7824 */ /* 0x000fe200018e0603 */
[----:B------:R-:W-:-:S03]  /*f1080*/  SEL R8, R8, RZ, !P0 ;  /* 0x000000ff08087207 */ /* 0x000fc60004000000 */
[----:B------:R-:W-:Y:S01]  /*f1090*/  IMAD.MOV.U32 R9, RZ, RZ, R13 ;  /* 0x000000ffff097224 */ /* 0x000fe200078e000d */
[----:B------:R-:W-:Y:S01]  /*f10a0*/  ISETP.NE.U32.AND P1, PT, R8, RZ, PT ;  /* 0x000000ff0800720c */ /* 0x000fe20003f25070 */
[----:B------:R-:W-:Y:S01]  /*f10b0*/  IMAD.MOV.U32 R8, RZ, RZ, R12 ;  /* 0x000000ffff087224 */ /* 0x000fe200078e000c */
[----:B------:R-:W-:Y:S01]  /*f10c0*/  STL [R1+0x4500], R12 ;  /* 0x0045000c01007387 */ /* 0x000fe20000100800 */
[----:B------:R-:W-:-:S03]  /*f10d0*/  IADD3 R10, P4, R10, R252, RZ ;  /* 0x000000fc0a0a7210 */ /* 0x000fc60007f9e0ff */
[----:B------:R1:W-:Y:S01]  /*f10e0*/  STL [R1+0x44fc], R13 ;  /* 0x0044fc0d01007387 */ /* 0x0003e20000100800 */
[----:B------:R-:W-:-:S03]  /*f10f0*/  IADD3.X R11, R11, R3, RZ, P4, !PT ;  /* 0x000000030b0b7210 */ /* 0x000fc600027fe4ff */
[----:B------:R3:W-:Y:S04]  /*f1100*/  STL [R1+0x4568], R10 ;  /* 0x0045680a01007387 */ /* 0x0007e80000100800 */
[----:B------:R3:W-:Y:S04]  /*f1110*/  LDGSTS.E [R6+0x4df00], desc[UR32][R8.64], P2 ;  /* 0x4df0000008067fae */ /* 0x0007e80009121860 */
[----:B------:R3:W-:Y:S04]  /*f1120*/  STL [R1+0x4564], R11 ;  /* 0x0045640b01007387 */ /* 0x0007e80000100800 */
[----:B-1----:R-:W2:Y:S01]  /*f1130*/  LDL.LU R13, [R1+0x45f4] ;  /* 0x0045f400010d7983 */ /* 0x002ea20000300800 */
[----:B---3--:R-:W-:-:S03]  /*f1140*/  IMAD.MOV.U32 R8, RZ, RZ, R10 ;  /* 0x000000ffff087224 */ /* 0x008fc600078e000a */
[----:B------:R-:W3:Y:S01]  /*f1150*/  LDL.LU R10, [R1+0x45f8] ;  /* 0x0045f800010a7983 */ /* 0x000ee20000300800 */
[----:B------:R-:W-:-:S03]  /*f1160*/  IMAD.MOV.U32 R9, RZ, RZ, R11 ;  /* 0x000000ffff097224 */ /* 0x000fc600078e000b */
[----:B------:R-:W3:Y:S04]  /*f1170*/  LDL.LU R12, [R1+0x45fc] ;  /* 0x0045fc00010c7983 */ /* 0x000ee80000300800 */
[----:B------:R-:W3:Y:S04]  /*f1180*/  LDL.LU R11, [R1+0x4600] ;  /* 0x00460000010b7983 */ /* 0x000ee80000300800 */
[----:B------:R1:W-:Y:S01]  /*f1190*/  LDGSTS.E [R6+0x4ec00], desc[UR32][R8.64], P1 ;  /* 0x4ec0000008067fae */ /* 0x0003e20008921860 */
[----:B----4-:R-:W-:-:S05]  /*f11a0*/  IADD3 R22, P2, R22, R252, RZ ;  /* 0x000000fc16167210 */ /* 0x010fca0007f5e0ff */
[----:B------:R-:W-:Y:S02]  /*f11b0*/  IMAD.X R23, R23, 0x1, R3, P2 ;  /* 0x0000000117177824 */ /* 0x000fe400010e0603 */
[----:B-1----:R-:W-:Y:S01]  /*f11c0*/  IMAD.MOV.U32 R8, RZ, RZ, R22 ;  /* 0x000000ffff087224 */ /* 0x002fe200078e0016 */
[----:B------:R-:W-:Y:S02]  /*f11d0*/  IADD3 R20, P3, R20, R252, RZ ;  /* 0x000000fc14147210 */ /* 0x000fe40007f7e0ff */
[----:B------:R-:W-:-:S03]  /*f11e0*/  MOV R9, R23 ;  /* 0x0000001700097202 */ /* 0x000fc60000000f00 */
[----:B------:R-:W-:Y:S02]  /*f11f0*/  IMAD.X R21, R21, 0x1, R3, P3 ;  /* 0x0000000115157824 */ /* 0x000fe400018e0603 */
[----:B------:R1:W-:Y:S01]  /*f1200*/  LDGSTS.E [R6+0x4ed00], desc[UR32][R8.64], P1 ;  /* 0x4ed0000008067fae */ /* 0x0003e20008921860 */
[----:B------:R-:W-:Y:S01]  /*f1210*/  ISETP.GT.AND P2, PT, R5, 0x3f, PT ;  /* 0x0000003f0500780c */ /* 0x000fe20003f44270 */
[----:B-1----:R-:W-:Y:S02]  /*f1220*/  IMAD.MOV.U32 R8, RZ, RZ, R20 ;  /* 0x000000ffff087224 */ /* 0x002fe400078e0014 */
[----:B------:R-:W-:-:S05]  /*f1230*/  IMAD.MOV.U32 R9, RZ, RZ, R21 ;  /* 0x000000ffff097224 */ /* 0x000fca00078e0015 */
[----:B------:R1:W-:Y:S02]  /*f1240*/  LDGSTS.E [R6+0x4ee00], desc[UR32][R8.64], P1 ;  /* 0x4ee0000008067fae */ /* 0x0003e40008921860 */
[----:B-1----:R-:W-:-:S04]  /*f1250*/  SEL R8, RZ, 0x4, !P2 ;  /* 0x00000004ff087807 */ /* 0x002fc80005000000 */
[----:B------:R-:W-:-:S04]  /*f1260*/  SEL R8, R8, RZ, !P0 ;  /* 0x000000ff08087207 */ /* 0x000fc80004000000 */
[----:B------:R-:W-:Y:S01]  /*f1270*/  ISETP.NE.U32.AND P2, PT, R8, RZ, PT ;  /* 0x000000ff0800720c */ /* 0x000fe20003f45070 */
[----:B------:R-:W-:Y:S04]  /*f1280*/  STL [R1+0x4570], R22 ;  /* 0x0045701601007387 */ /* 0x000fe80000100800 */
[----:B------:R-:W-:Y:S04]  /*f1290*/  STL [R1+0x456c], R23 ;  /* 0x00456c1701007387 */ /* 0x000fe80000100800 */
[----:B------:R-:W-:Y:S04]  /*f12a0*/  STL [R1+0x4578], R20 ;  /* 0x0045781401007387 */ /* 0x000fe80000100800 */
[----:B------:R-:W-:Y:S01]  /*f12b0*/  STL [R1+0x4574], R21 ;  /* 0x0045741501007387 */ /* 0x000fe20000100800 */
[----:B--2---:R-:W-:-:S05]  /*f12c0*/  IADD3 R16, P3, R16, R252, RZ ;  /* 0x000000fc10107210 */ /* 0x004fca0007f7e0ff */
[----:B------:R-:W-:Y:S02]  /*f12d0*/  IMAD.X R18, R18, 0x1, R3, P3 ;  /* 0x0000000112127824 */ /* 0x000fe400018e0603 */
[----:B------:R-:W-:Y:S02]  /*f12e0*/  IMAD.MOV.U32 R8, RZ, RZ, R16 ;  /* 0x000000ffff087224 */ /* 0x000fe400078e0010 */
[----:B------:R-:W-:-:S05]  /*f12f0*/  IMAD.MOV.U32 R9, RZ, RZ, R18 ;  /* 0x000000ffff097224 */ /* 0x000fca00078e0012 */
[----:B------:R1:W-:Y:S01]  /*f1300*/  LDGSTS.E [R6+0x4ef00], desc[UR32][R8.64], P1 ;  /* 0x4ef0000008067fae */ /* 0x0003e20008921860 */
[----:B------:R-:W-:-:S03]  /*f1310*/  IADD3 R17, P1, R17, R252, RZ ;  /* 0x000000fc11117210 */ /* 0x000fc60007f3e0ff */
[----:B------:R-:W-:Y:S02]  /*f1320*/  STL [R1+0x4580], R16 ;  /* 0x0045801001007387 */ /* 0x000fe40000100800 */
[----:B------:R-:W-:Y:S02]  /*f1330*/  IMAD.X R19, R19, 0x1, R3, P1 ;  /* 0x0000000113137824 */ /* 0x000fe400008e0603 */
[----:B------:R2:W-:Y:S01]  /*f1340*/  STL [R1+0x457c], R18 ;  /* 0x00457c1201007387 */ /* 0x0005e20000100800 */
[----:B------:R-:W-:-:S03]  /*f1350*/  IADD3 R14, P3, R14, R252, RZ ;  /* 0x000000fc0e0e7210 */ /* 0x000fc60007f7e0ff */
[----:B--2---:R-:W2:Y:S02]  /*f1360*/  LDL.LU R18, [R1+0x4608] ;  /* 0x0046080001127983 */ /* 0x004ea40000300800 */
[----:B------:R-:W-:Y:S02]  /*f1370*/  IMAD.X R15, R15, 0x1, R3, P3 ;  /* 0x000000010f0f7824 */ /* 0x000fe400018e0603 */
[----:B------:R-:W4:Y:S04]  /*f1380*/  LDL.LU R16, [R1+0x4648] ;  /* 0x0046480001107983 */ /* 0x000f280000300800 */
[----:B------:R3:W-:Y:S04]  /*f1390*/  STL [R1+0x45e8], R17 ;  /* 0x0045e81101007387 */ /* 0x0007e80000100800 */
[----:B------:R-:W-:Y:S04]  /*f13a0*/  STL [R1+0x45e4], R19 ;  /* 0x0045e41301007387 */ /* 0x000fe80000100800 */
[----:B------:R-:W-:Y:S04]  /*f13b0*/  STL [R1+0x45f0], R14 ;  /* 0x0045f00e01007387 */ /* 0x000fe80000100800 */
[----:B------:R-:W4:Y:S04]  /*f13c0*/  LDL.LU R20, [R1+0x4604] ;  /* 0x0046040001147983 */ /* 0x000f280000300800 */
[----:B------:R-:W-:Y:S04]  /*f13d0*/  STL [R1+0x45ec], R15 ;  /* 0x0045ec0f01007387 */ /* 0x000fe80000100800 */
[----:B------:R-:W4:Y:S01]  /*f13e0*/  LDL.LU R23, [R1+0x4644] ;  /* 0x0046440001177983 */ /* 0x000f220000300800 */
[----:B-1----:R-:W-:Y:S01]  /*f13f0*/  MOV R8, R17 ;  /* 0x0000001100087202 */ /* 0x002fe20000000f00 */
[----:B------:R-:W-:-:S05]  /*f1400*/  IMAD.MOV.U32 R9, RZ, RZ, R19 ;  /* 0x000000ffff097224 */ /* 0x000fca00078e0013 */
[----:B------:R1:W-:Y:S01]  /*f1410*/  LDGSTS.E [R6+0x4fc00], desc[UR32][R8.64], P2 ;  /* 0x4fc0000008067fae */ /* 0x0003e20009121860 */
[----:B---3--:R-:W-:Y:S01]  /*f1420*/  IADD3 R10, P1, R10, R252, RZ ;  /* 0x000000fc0a0a7210 */ /* 0x008fe20007f3e0ff */
[----:B-1----:R-:W-:-:S04]  /*f1430*/  IMAD.MOV.U32 R8, RZ, RZ, R14 ;  /* 0x000000ffff087224 */ /* 0x002fc800078e000e */
[----:B------:R-:W-:Y:S01]  /*f1440*/  IMAD.X R13, R13, 0x1, R3, P1 ;  /* 0x000000010d0d7824 */ /* 0x000fe200008e0603 */
[----:B------:R-:W-:Y:S01]  /*f1450*/  IADD3 R11, P3, R11, R252, RZ ;  /* 0x000000fc0b0b7210 */ /* 0x000fe20007f7e0ff */
[----:B------:R-:W-:Y:S01]  /*f1460*/  IMAD.MOV.U32 R9, RZ, RZ, R15 ;  /* 0x000000ffff097224 */ /* 0x000fe200078e000f */
[----:B------:R1:W-:Y:S03]  /*f1470*/  STL [R1+0x45f8], R10 ;  /* 0x0045f80a01007387 */ /* 0x0003e60000100800 */
[----:B------:R-:W-:Y:S01]  /*f1480*/  IMAD.X R12, R12, 0x1, R3, P3 ;  /* 0x000000010c0c7824 */ /* 0x000fe200018e0603 */
[----:B------:R-:W-:Y:S04]  /*f1490*/  STL [R1+0x45f4], R13 ;  /* 0x0045f40d01007387 */ /* 0x000fe80000100800 */
[----:B------:R-:W-:Y:S04]  /*f14a0*/  STL [R1+0x4600], R11 ;  /* 0x0046000b01007387 */ /* 0x000fe80000100800 */
[----:B------:R-:W3:Y:S04]  /*f14b0*/  LDL.LU R17, [R1+0x4688] ;  /* 0x0046880001117983 */ /* 0x000ee80000300800 */
[----:B------:R1:W-:Y:S04]  /*f14c0*/  LDGSTS.E [R6+0x4fd00], desc[UR32][R8.64], P2 ;  /* 0x4fd0000008067fae */ /* 0x0003e80009121860 */
[----:B------:R1:W-:Y:S02]  /*f14d0*/  STL [R1+0x45fc], R12 ;  /* 0x0045fc0c01007387 */ /* 0x0003e40000100800 */
[----:B-1----:R-:W-:-:S02]  /*f14e0*/  IMAD.MOV.U32 R8, RZ, RZ, R10 ;  /* 0x000000ffff087224 */ /* 0x002fc400078e000a */
[----:B------:R-:W3:Y:S04]  /*f14f0*/  LDL.LU R10, [R1+0x46c8] ;  /* 0x0046c800010a7983 */ /* 0x000ee80000300800 */
[----:B------:R-:W3:Y:S04]  /*f1500*/  LDL.LU R19, [R1+0x4684] ;  /* 0x0046840001137983 */ /* 0x000ee80000300800 */
[----:B------:R-:W3:Y:S01]  /*f1510*/  LDL.LU R14, [R1+0x46c4] ;  /* 0x0046c400010e7983 */ /* 0x000ee20000300800 */
[----:B------:R-:W-:-:S03]  /*f1520*/  IMAD.MOV.U32 R9, RZ, RZ, R13 ;  /* 0x000000ffff097224 */ /* 0x000fc600078e000d */
[----:B------:R-:W3:Y:S04]  /*f1530*/  LDL.LU R15, [R1+0x4704] ;  /* 0x00470400010f7983 */ /* 0x000ee80000300800 */
[----:B------:R1:W-:Y:S02]  /*f1540*/  LDGSTS.E [R6+0x4fe00], desc[UR32][R8.64], P2 ;  /* 0x4fe0000008067fae */ /* 0x0003e40009121860 */
[----:B-1----:R-:W-:Y:S02]  /*f1550*/  IMAD.MOV.U32 R9, RZ, RZ, R12 ;  /* 0x000000ffff097224 */ /* 0x002fe400078e000c */
[----:B------:R-:W3:Y:S04]  /*f1560*/  LDL.LU R12, [R1+0x4708] ;  /* 0x00470800010c7983 */ /* 0x000ee80000300800 */
[----:B------:R-:W3:Y:S04]  /*f1570*/  LDL.LU R22, [R1+0x4744] ;  /* 0x0047440001167983 */ /* 0x000ee80000300800 */
[----:B------:R-:W3:Y:S01]  /*f1580*/  LDL.LU R21, [R1+0x4748] ;  /* 0x0047480001157983 */ /* 0x000ee20000300800 */
[----:B------:R-:W1:Y:S01]  /*f1590*/  S2R R128, SR_TID.X ;  /* 0x0000000000807919 */ /* 0x000e620000002100 */
[----:B------:R-:W-:-:S05]  /*f15a0*/  MOV R8, R11 ;  /* 0x0000000b00087202 */ /* 0x000fca0000000f00 */
[----:B------:R4:W-:Y:S01]  /*f15b0*/  LDGSTS.E [R6+0x4ff00], desc[UR32][R8.64], P2 ;  /* 0x4ff0000008067fae */ /* 0x0009e20009121860 */
[----:B------:R-:W-:-:S03]  /*f15c0*/  ULEA UR7, UR5, UR4, 0x11 ;  /* 0x0000000405077291 */ /* 0x000fc6000f8e883f */
[----:B------:R-:W0:Y:S01]  /*f15d0*/  LDGDEPBAR ;  /* 0x00000000000079af */ /* 0x000e220000000000 */
[----:B-1----:R-:W-:-:S04]  /*f15e0*/  LOP3.LUT R11, R128, 0x3f, RZ, 0xc0, !PT ;  /* 0x0000003f800b7812 */ /* 0x002fc800078ec0ff */
[----:B------:R-:W-:Y:S02]  /*f15f0*/  ISETP.GE.AND P1, PT, R11, R5, PT ;  /* 0x000000050b00720c */ /* 0x000fe40003f26270 */
[----:B------:R-:W3:Y:S02]  /*f1600*/  LDL.LU R11, [R1+0x4788] ;  /* 0x00478800010b7983 */ /* 0x000ee40000300800 */
[----:B------:R-:W-:Y:S02]  /*f1610*/  SEL R5, RZ, 0x4, P1 ;  /* 0x00000004ff057807 */ /* 0x000fe40000800000 */
[----:B------:R-:W3:Y:S02]  /*f1620*/  LDL.LU R13, [R1+0x47c8] ;  /* 0x0047c800010d7983 */ /* 0x000ee40000300800 */
[----:B------:R-:W-:-:S04]  /*f1630*/  SEL R5, R5, RZ, !P0 ;  /* 0x000000ff05057207 */ /* 0x000fc80004000000 */
[----:B------:R-:W-:Y:S01]  /*f1640*/  ISETP.NE.U32.AND P0, PT, R5, RZ, PT ;  /* 0x000000ff0500720c */ /* 0x000fe20003f05070 */
[----:B------:R-:W-:Y:S01]  /*f1650*/  VIADD R5, R88, UR7 ;  /* 0x0000000758057c36 */ /* 0x000fe20008000000 */
[-C--:B--2---:R-:W-:Y:S02]  /*f1660*/  IADD3 R18, P1, R18, R7.reuse, RZ ;  /* 0x0000000712127210 */ /* 0x084fe40007f3e0ff */
[----:B----4-:R-:W-:-:S03]  /*f1670*/  IADD3 R16, P2, R16, R7, RZ ;  /* 0x0000000710107210 */ /* 0x010fc60007f5e0ff */
[----:B------:R1:W-:Y:S01]  /*f1680*/  STL [R1+0x4608], R18 ;  /* 0x0046081201007387 */ /* 0x0003e20000100800 */
[----:B------:R-:W-:Y:S02]  /*f1690*/  IMAD.MOV.U32 R8, RZ, RZ, R18 ;  /* 0x000000ffff087224 */ /* 0x000fe400078e0012 */
[----:B------:R-:W-:-:S05]  /*f16a0*/  IMAD.X R20, R20, 0x1, R4, P1 ;  /* 0x0000000114147824 */ /* 0x000fca00008e0604 */
[----:B------:R2:W-:Y:S01]  /*f16b0*/  STL [R1+0x4604], R20 ;  /* 0x0046041401007387 */ /* 0x0005e20000100800 */
[----:B------:R-:W-:-:S03]  /*f16c0*/  IMAD.X R23, R23, 0x1, R4, P2 ;  /* 0x0000000117177824 */ /* 0x000fc600010e0604 */
[----:B------:R4:W-:Y:S04]  /*f16d0*/  STL [R1+0x4648], R16 ;  /* 0x0046481001007387 */ /* 0x0009e80000100800 */
[----:B------:R-:W-:Y:S04]  /*f16e0*/  STL [R1+0x4644], R23 ;  /* 0x0046441701007387 */ /* 0x000fe80000100800 */
[----:B-1----:R-:W3:Y:S01]  /*f16f0*/  LDL.LU R18, [R1+0x4784] ;  /* 0x0047840001127983 */ /* 0x002ee20000300800 */
[----:B------:R-:W-:-:S03]  /*f1700*/  IMAD.MOV.U32 R9, RZ, RZ, R20 ;  /* 0x000000ffff097224 */ /* 0x000fc600078e0014 */
[----:B--2---:R-:W2:Y:S04]  /*f1710*/  LDL.LU R20, [R1+0x47c4] ;  /* 0x0047c40001147983 */ /* 0x004ea80000300800 */
[----:B------:R1:W-:Y:S04]  /*f1720*/  LDGSTS.E [R5], desc[UR32][R8.64], P0 ;  /* 0x0000000008057fae */ /* 0x0003e80008121860 */
[----:B------:R-:W2:Y:S01]  /*f1730*/  LDL.LU R6, [R1+0x4808] ;  /* 0x0048080001067983 */ /* 0x000ea20000300800 */
[----:B-1----:R-:W-:Y:S01]  /*f1740*/  IMAD.MOV.U32 R8, RZ, RZ, R16 ;  /* 0x000000ffff087224 */ /* 0x002fe200078e0010 */
[----:B------:R-:W-:-:S02]  /*f1750*/  MOV R9, R23 ;  /* 0x0000001700097202 */ /* 0x000fc40000000f00 */
[----:B----4-:R-:W4:Y:S04]  /*f1760*/  LDL.LU R16, [R1+0x4848] ;  /* 0x0048480001107983 */ /* 0x010f280000300800 */
[----:B------:R1:W-:Y:S01]  /*f1770*/  LDGSTS.E [R5+0x800], desc[UR32][R8.64], P0 ;  /* 0x0080000008057fae */ /* 0x0003e20008121860 */
[----:B---3--:R-:W-:-:S05]  /*f1780*/  IADD3 R17, P1, R17, R7, RZ ;  /* 0x0000000711117210 */ /* 0x008fca0007f3e0ff */
[----:B------:R-:W-:Y:S01]  /*f1790*/  STL [R1+0x4688], R17 ;  /* 0x0046881101007387 */ /* 0x000fe20000100800 */
[----:B-1----:R-:W-:Y:S01]  /*f17a0*/  IMAD.MOV.U32 R8, RZ, RZ, R17 ;  /* 0x000000ffff087224 */ /* 0x002fe200078e0011 */
[----:B------:R-:W-:Y:S01]  /*f17b0*/  IADD3 R10, P2, R10, R7, RZ ;  /* 0x000000070a0a7210 */ /* 0x000fe20007f5e0ff */
[----:B------:R-:W-:-:S04]  /*f17c0*/  IMAD.X R19, R19, 0x1, R4, P1 ;  /* 0x0000000113137824 */ /* 0x000fc800008e0604 */
[----:B------:R-:W-:Y:S01]  /*f17d0*/  IMAD.X R14, R14, 0x1, R4, P2 ;  /* 0x000000010e0e7824 */ /* 0x000fe200010e0604 */
[----:B------:R1:W-:Y:S01]  /*f17e0*/  STL [R1+0x4684], R19 ;  /* 0x0046841301007387 */ /* 0x0003e20000100800 */
[----:B------:R-:W-:-:S03]  /*f17f0*/  IMAD.MOV.U32 R9, RZ, RZ, R19 ;  /* 0x000000ffff097224 */ /* 0x000fc600078e0013 */
[----:B------:R-:W-:Y:S04]  /*f1800*/  STL [R1+0x46c8], R10 ;  /* 0x0046c80a01007387 */ /* 0x000fe80000100800 */
[----:B------:R3:W-:Y:S04]  /*f1810*/  LDGSTS.E [R5+0x1000], desc[UR32][R8.64], P0 ;  /* 0x0100000008057fae */ /* 0x0007e80008121860 */
[----:B-1----:R-:W4:Y:S04]  /*f1820*/  LDL.LU R19, [R1+0x4804] ;  /* 0x0048040001137983 */ /* 0x002f280000300800 */
[----:B------:R1:W-:Y:S04]  /*f1830*/  STL [R1+0x46c4], R14 ;  /* 0x0046c40e01007387 */ /* 0x0003e80000100800 */
[----:B------:R-:W4:Y:S01]  /*f1840*/  LDL.LU R17, [R1+0x4844] ;  /* 0x0048440001117983 */ /* 0x000f220000300800 */
[----:B------:R-:W-:Y:S01]  /*f1850*/  IADD3 R12, P1, R12, R7, RZ ;  /* 0x000000070c0c7210 */ /* 0x000fe20007f3e0ff */
[----:B---3--:R-:W-:-:S02]  /*f1860*/  IMAD.MOV.U32 R8, RZ, RZ, R10 ;  /* 0x000000ffff087224 */ /* 0x008fc400078e000a */
[----:B------:R-:W-:Y:S02]  /*f1870*/  IMAD.MOV.U32 R9, RZ, RZ, R14 ;  /* 0x000000ffff097224 */ /* 0x000fe400078e000e */
[----:B------:R-:W-:Y:S01]  /*f1880*/  IMAD.X R15, R15, 0x1, R4, P1 ;  /* 0x000000010f0f7824 */ /* 0x000fe200008e0604 */
[----:B-1----:R-:W3:Y:S01]  /*f1890*/  LDL.LU R14, [R1+0x4888] ;  /* 0x00488800010e7983 */ /* 0x002ee20000300800 */
[----:B------:R-:W-:-:S03]  /*f18a0*/  IADD3 R21, P2, R21, R7, RZ ;  /* 0x0000000715157210 */ /* 0x000fc60007f5e0ff */
[----:B------:R-:W3:Y:S01]  /*f18b0*/  LDL.LU R10, [R1+0x48c8] ;  /* 0x0048c800010a7983 */ /* 0x000ee20000300800 */
[----:B------:R-:W-:-:S03]  /*f18c0*/  IADD3.X R22, R22, R4, RZ, P2, !PT ;  /* 0x0000000416167210 */ /* 0x000fc600017fe4ff */
[----:B------:R-:W-:Y:S04]  /*f18d0*/  STL [R1+0x4708], R12 ;  /* 0x0047080c01007387 */ /* 0x000fe80000100800 */
[----:B------:R1:W-:Y:S04]  /*f18e0*/  LDGSTS.E [R5+0x1800], desc[UR32][R8.64], P0 ;  /* 0x0180000008057fae */ /* 0x0003e80008121860 */
[----:B------:R1:W-:Y:S04]  /*f18f0*/  STL [R1+0x4704], R15 ;  /* 0x0047040f01007387 */ /* 0x0003e80000100800 */
[----:B------:R-:W-:Y:S01]  /*f1900*/  STL [R1+0x4748], R21 ;  /* 0x0047481501007387 */ /* 0x000fe20000100800 */
[----:B-1----:R-:W-:-:S03]  /*f1910*/  IMAD.MOV.U32 R9, RZ, RZ, R15 ;  /* 0x000000ffff097224 */ /* 0x002fc600078e000f */
[----:B------:R-:W3:Y:S01]  /*f1920*/  LDL.LU R15, [R1+0x4884] ;  /* 0x00488400010f7983 */ /* 0x000ee20000300800 */
[----:B------:R-:W-:-:S03]  /*f1930*/  IMAD.MOV.U32 R8, RZ, RZ, R12 ;  /* 0x000000ffff087224 */ /* 0x000fc600078e000c */
[----:B------:R-:W-:Y:S04]  /*f1940*/  STL [R1+0x4744], R22 ;  /* 0x0047441601007387 */ /* 0x000fe80000100800 */
[----:B------:R-:W3:Y:S04]  /*f1950*/  LDL.LU R12, [R1+0x48c4] ;  /* 0x0048c400010c7983 */ /* 0x000ee80000300800 */
[----:B------:R1:W-:Y:S01]  /*f1960*/  LDGSTS.E [R5+0x2000], desc[UR32][R8.64], P0 ;  /* 0x0200000008057fae */ /* 0x0003e20008121860 */
[-C--:B------:R-:W-:Y:S02]  /*f1970*/  IADD3 R11, P1, R11, R7.reuse, RZ ;  /* 0x000000070b0b7210 */ /* 0x080fe40007f3e0ff */
[----:B------:R-:W-:Y:S01]  /*f1980*/  IADD3 R13, P2, R13, R7, RZ ;  /* 0x000000070d0d7210 */ /* 0x000fe20007f5e0ff */
[----:B-1----:R-:W-:-:S02]  /*f1990*/  IMAD.MOV.U32 R8, RZ, RZ, R21 ;  /* 0x000000ffff087224 */ /* 0x002fc400078e0015 */
[----:B------:R-:W-:Y:S01]  /*f19a0*/  IMAD.MOV.U32 R9, RZ, RZ, R22 ;  /* 0x000000ffff097224 */ /* 0x000fe200078e0016 */
[----:B------:R1:W-:Y:S04]  /*f19b0*/  STL [R1+0x4788], R11 ;  /* 0x0047880b01007387 */ /* 0x0003e80000100800 */
[----:B------:R1:W-:Y:S02]  /*f19c0*/  LDGSTS.E [R5+0x2800], desc[UR32][R8.64], P0 ;  /* 0x0280000008057fae */ /* 0x0003e40008121860 */
[----:B-1----:R-:W-:Y:S02]  /*f19d0*/  IMAD.MOV.U32 R8, RZ, RZ, R11 ;  /* 0x000000ffff087224 */ /* 0x002fe400078e000b */
[--C-:B------:R-:W-:Y:S02]  /*f19e0*/  IMAD.X R18, R18, 0x1, R4.reuse, P1 ;  /* 0x0000000112127824 */ /* 0x100fe400008e0604 */
[----:B--2---:R-:W-:-:S03]  /*f19f0*/  IMAD.X R20, R20, 0x1, R4, P2 ;  /* 0x0000000114147824 */ /* 0x004fc600010e0604 */
[----:B------:R1:W-:Y:S01]  /*f1a00*/  STL [R1+0x4784], R18 ;  /* 0x0047841201007387 */ /* 0x0003e20000100800 */
[----:B------:R-:W-:-:S03]  /*f1a10*/  MOV R9, R18 ;  /* 0x0000001200097202 */ /* 0x000fc60000000f00 */
[----:B------:R2:W-:Y:S04]  /*f1a20*/  STL [R1+0x47c8], R13 ;  /* 0x0047c80d01007387 */ /* 0x0005e80000100800 */
[----:B------:R-:W3:Y:S04]  /*f1a30*/  LDL.LU R11, [R1+0x4908] ;  /* 0x00490800010b7983 */ /* 0x000ee80000300800 */
[----:B------:R2:W-:Y:S04]  /*f1a40*/  STL [R1+0x47c4], R20 ;  /* 0x0047c41401007387 */ /* 0x0005e80000100800 */
[----:B------:R2:W-:Y:S04]  /*f1a50*/  LDGSTS.E [R5+0x3000], desc[UR32][R8.64], P0 ;  /* 0x0300000008057fae */ /* 0x0005e80008121860 */
[----:B-1----:R-:W3:Y:S01]  /*f1a60*/  LDL.LU R18, [R1+0x4948] ;  /* 0x0049480001127983 */ /* 0x002ee20000300800 */
[----:B--2---:R-:W-:-:S03]  /*f1a70*/  IMAD.MOV.U32 R8, RZ, RZ, R13 ;  /* 0x000000ffff087224 */ /* 0x004fc600078e000d */
[----:B------:R-:W2:Y:S01]  /*f1a80*/  LDL.LU R13, [R1+0x4904] ;  /* 0x00490400010d7983 */ /* 0x000ea20000300800 */
[----:B------:R-:W-:Y:S01]  /*f1a90*/  IMAD.MOV.U32 R9, RZ, RZ, R20 ;  /* 0x000000ffff097224 */ /* 0x000fe200078e0014 */
[-C--:B------:R-:W-:Y:S02]  /*f1aa0*/  IADD3 R6, P1, R6, R7.reuse, RZ ;  /* 0x0000000706067210 */ /* 0x080fe40007f3e0ff */
[----:B------:R-:W2:Y:S01]  /*f1ab0*/  LDL.LU R20, [R1+0x4944] ;  /* 0x0049440001147983 */ /* 0x000ea20000300800 */
[----:B----4-:R-:W-:-:S03]  /*f1ac0*/  IADD3 R16, P2, R16, R7, RZ ;  /* 0x0000000710107210 */ /* 0x010fc60007f5e0ff */
[----:B------:R-:W-:Y:S04]  /*f1ad0*/  STL [R1+0x4808], R6 ;  /* 0x0048080601007387 */ /* 0x000fe80000100800 */
[----:B------:R1:W-:Y:S02]  /*f1ae0*/  LDGSTS.E [R5+0x3800], desc[UR32][R8.64], P0 ;  /* 0x0380000008057fae */ /* 0x0003e40008121860 */
[----:B-1----:R-:W-:Y:S02]  /*f1af0*/  IMAD.MOV.U32 R8, RZ, RZ, R6 ;  /* 0x000000ffff087224 */ /* 0x002fe400078e0006 */
[----:B------:R-:W-:-:S04]  /*f1b00*/  IMAD.X R19, R19, 0x1, R4, P1 ;  /* 0x0000000113137824 */ /* 0x000fc800008e0604 */
[----:B------:R-:W-:Y:S01]  /*f1b10*/  IMAD.MOV.U32 R9, RZ, RZ, R19 ;  /* 0x000000ffff097224 */ /* 0x000fe200078e0013 */
[----:B------:R1:W-:Y:S01]  /*f1b20*/  STL [R1+0x4804], R19 ;  /* 0x0048041301007387 */ /* 0x0003e20000100800 */
[----:B------:R-:W-:-:S03]  /*f1b30*/  IMAD.X R17, R17, 0x1, R4, P2 ;  /* 0x0000000111117824 */ /* 0x000fc600010e0604 */
[----:B------:R4:W-:Y:S04]  /*f1b40*/  STL [R1+0x4848], R16 ;  /* 0x0048481001007387 */ /* 0x0009e80000100800 */
[----:B------:R4:W-:Y:S04]  /*f1b50*/  LDGSTS.E [R5+0x4000], desc[UR32][R8.64], P0 ;  /* 0x0400000008057fae */ /* 0x0009e80008121860 */
[----:B-1----:R-:W2:Y:S04]  /*f1b60*/  LDL.LU R19, [R1+0x4988] ;  /* 0x0049880001137983 */ /* 0x002ea80000300800 */
[----:B------:R-:W-:Y:S04]  /*f1b70*/  STL [R1+0x4844], R17 ;  /* 0x0048441101007387 */ /* 0x000fe80000100800 */
[----:B------:R-:W2:Y:S04]  /*f1b80*/  LDL.LU R6, [R1+0x49c8] ;  /* 0x0049c80001067983 */ /* 0x000ea80000300800 */
[----:B------:R-:W2:Y:S01]  /*f1b90*/  LDL.LU R21, [R1+0x4984] ;  /* 0x0049840001157983 */ /* 0x000ea20000300800 */
[----:B---3--:R-:W-:-:S03]  /*f1ba0*/  IADD3 R14, P1, R14, R7, RZ ;  /* 0x000000070e0e7210 */ /* 0x008fc60007f3e0ff */
[----:B------:R-:W3:Y:S01]  /*f1bb0*/  LDL.LU R22, [R1+0x49c4] ;  /* 0x0049c40001167983 */ /* 0x000ee20000300800 */
[----:B------:R-:W-:Y:S01]  /*f1bc0*/  IADD3 R10, P2, R10, R7, RZ ;  /* 0x000000070a0a7210 */ /* 0x000fe20007f5e0ff */
[----:B----4-:R-:W-:Y:S01]  /*f1bd0*/  IMAD.MOV.U32 R8, RZ, RZ, R16 ;  /* 0x000000ffff087224 */ /* 0x010fe200078e0010 */
[----:B------:R-:W-:Y:S01]  /*f1be0*/  MOV R9, R17 ;  /* 0x0000001100097202 */ /* 0x000fe20000000f00 */
[----:B------:R1:W-:Y:S01]  /*f1bf0*/  STL [R1+0x4888], R14 ;  /* 0x0048880e01007387 */ /* 0x0003e20000100800 */
[----:B------:R-:W-:-:S03]  /*f1c00*/  IMAD.X R15, R15, 0x1, R4, P1 ;  /* 0x000000010f0f7824 */ /* 0x000fc600008e0604 */
[----:B------:R4:W-:Y:S04]  /*f1c10*/  LDGSTS.E [R5+0x4800], desc[UR32][R8.64], P0 ;  /* 0x0480000008057fae */ /* 0x0009e80008121860 */
[----:B------:R1:W-:Y:S01]  /*f1c20*/  STL [R1+0x4884], R15 ;  /* 0x0048840f01007387 */ /* 0x0003e20000100800 */
[----:B------:R-:W-:-:S03]  /*f1c30*/  IMAD.X R12, R12, 0x1, R4, P2 ;  /* 0x000000010c0c7824 */ /* 0x000fc600010e0604 */
[----:B------:R1:W-:Y:S04]  /*f1c40*/  STL [R1+0x48c8], R10 ;  /* 0x0048c80a01007387 */ /* 0x0003e80000100800 */
[----:B------:R-:W3:Y:S01]  /*f1c50*/  LDL.LU R16, [R1+0x4a08] ;  /* 0x004a080001107983 */ /* 0x000ee20000300800 */
[----:B----4-:R-:W-:-:S03]  /*f1c60*/  IMAD.MOV.U32 R8, RZ, RZ, R14 ;  /* 0x000000ffff087224 */ /* 0x010fc600078e000e */
[----:B------:R4:W-:Y:S04]  /*f1c70*/  STL [R1+0x48c4], R12 ;  /* 0x0048c40c01007387 */ /* 0x0009e80000100800 */
[----:B-1----:R-:W3:Y:S04]  /*f1c80*/  LDL.LU R14, [R1+0x4a48] ;  /* 0x004a4800010e7983 */ /* 0x002ee80000300800 */
[----:B------:R-:W3:Y:S01]  /*f1c90*/  LDL.LU R17, [R1+0x4a04] ;  /* 0x004a040001117983 */ /* 0x000ee20000300800 */
[----:B------:R-:W-:-:S03]  /*f1ca0*/  IMAD.MOV.U32 R9, RZ, RZ, R15 ;  /* 0x000000ffff097224 */ /* 0x000fc600078e000f */
[----:B------:R-:W3:Y:S04]  /*f1cb0*/  LDL.LU R15, [R1+0x4a44] ;  /* 0x004a4400010f7983 */ /* 0x000ee80000300800 */
[----:B------:R1:W-:Y:S02]  /*f1cc0*/  LDGSTS.E [R5+0x5000], desc[UR32][R8.64], P0 ;  /* 0x0500000008057fae */ /* 0x0003e40008121860 */
[----:B-1----:R-:W-:Y:S02]  /*f1cd0*/  IMAD.MOV.U32 R8, RZ, RZ, R10 ;  /* 0x000000ffff087224 */ /* 0x002fe400078e000a */
[----:B------:R-:W-:Y:S01]  /*f1ce0*/  IMAD.MOV.U32 R9, RZ, RZ, R12 ;  /* 0x000000ffff097224 */ /* 0x000fe200078e000c */
[----:B------:R-:W3:Y:S04]  /*f1cf0*/  LDL.LU R10, [R1+0x4a88] ;  /* 0x004a8800010a7983 */ /* 0x000ee80000300800 */
[----:B----4-:R-:W4:Y:S04]  /*f1d00*/  LDL.LU R12, [R1+0x4ac8] ;  /* 0x004ac800010c7983 */ /* 0x010f280000300800 */
[----:B------:R1:W-:Y:S01]  /*f1d10*/  LDGSTS.E [R5+0x5800], desc[UR32][R8.64], P0 ;  /* 0x0580000008057fae */ /* 0x0003e20008121860 */
[----:B------:R-:W-:-:S05]  /*f1d20*/  IADD3 R11, P1, R11, R7, RZ ;  /* 0x000000070b0b7210 */ /* 0x000fca0007f3e0ff */
[----:B------:R2:W-:Y:S01]  /*f1d30*/  STL [R1+0x4908], R11 ;  /* 0x0049080b01007387 */ /* 0x0005e20000100800 */
[----:B-1----:R-:W-:Y:S01]  /*f1d40*/  IMAD.MOV.U32 R8, RZ, RZ, R11 ;  /* 0x000000ffff087224 */ /* 0x002fe200078e000b */
[----:B------:R-:W-:Y:S01]  /*f1d50*/  IADD3 R18, P2, R18, R7, RZ ;  /* 0x0000000712127210 */ /* 0x000fe20007f5e0ff */
[----:B--2---:R-:W-:-:S05]  /*f1d60*/  IMAD.X R13, R13, 0x1, R4, P1 ;  /* 0x000000010d0d7824 */ /* 0x004fca00008e0604 */
[----:B------:R1:W-:Y:S01]  /*f1d70*/  STL [R1+0x4904], R13 ;  /* 0x0049040d01007387 */ /* 0x0003e20000100800 */
[----:B------:R-:W-:-:S03]  /*f1d80*/  IADD3.X R20, R20, R4, RZ, P2, !PT ;  /* 0x0000000414147210 */ /* 0x000fc600017fe4ff */
[----:B------:R2:W-:Y:S04]  /*f1d90*/  STL [R1+0x4948], R18 ;  /* 0x0049481201007387 */ /* 0x0005e80000100800 */
[----:B------:R-:W4:Y:S01]  /*f1da0*/  LDL.LU R11, [R1+0x4a84] ;  /* 0x004a8400010b7983 */ /* 0x000f220000300800 */
[----:B------:R-:W-:-:S03]  /*f1db0*/  IMAD.MOV.U32 R9, RZ, RZ, R13 ;  /* 0x000000ffff097224 */ /* 0x000fc600078e000d */
[----:B------:R2:W-:Y:S04]  /*f1dc0*/  STL [R1+0x4944], R20 ;  /* 0x0049441401007387 */ /* 0x0005e80000100800 */
[----:B-1----:R-:W4:Y:S04]  /*f1dd0*/  LDL.LU R13, [R1+0x4ac4] ;  /* 0x004ac400010d7983 */ /* 0x002f280000300800 */
[----:B------:R1:W-:Y:S02]  /*f1de0*/  LDGSTS.E [R5+0x6000], desc[UR32][R8.64], P0 ;  /* 0x0600000008057fae */ /* 0x0003e40008121860 */
[----:B-1----:R-:W-:-:S02]  /*f1df0*/  IMAD.MOV.U32 R8, RZ, RZ, R18 ;  /* 0x000000ffff087224 */ /* 0x002fc400078e0012 */
[----:B------:R-:W-:Y:S01]  /*f1e00*/  IMAD.MOV.U32 R9, RZ, RZ, R20 ;  /* 0x000000ffff097224 */ /* 0x000fe200078e0014 */
[----:B--2---:R-:W2:Y:S04]  /*f1e10*/  LDL.LU R18, [R1+0x4b08] ;  /* 0x004b080001127983 */ /* 0x004ea80000300800 */
[----:B------:R-:W2:Y:S04]  /*f1e20*/  LDL.LU R20, [R1+0x4b48] ;  /* 0x004b480001147983 */ /* 0x000ea80000300800 */
[----:B------:R1:W-:Y:S01]  /*f1e30*/  LDGSTS.E [R5+0x6800], desc[UR32][R8.64], P0 ;  /* 0x0680000008057fae */ /* 0x0003e20008121860 */
[----:B------:R-:W-:-:S05]  /*f1e40*/  IADD3 R19, P1, R19, R7, RZ ;  /* 0x0000000713137210 */ /* 0x000fca0007f3e0ff */
[----:B------:R3:W-:Y:S01]  /*f1e50*/  STL [R1+0x4988], R19 ;  /* 0x0049881301007387 */ /* 0x0007e20000100800 */
[----:B------:R-:W-:Y:S01]  /*f1e60*/  IADD3 R6, P2, R6, R7, RZ ;  /* 0x0000000706067210 */ /* 0x000fe20007f5e0ff */
[----:B------:R-:W-:Y:S02]  /*f1e70*/  IMAD.X R21, R21, 0x1, R4, P1 ;  /* 0x0000000115157824 */ /* 0x000fe400008e0604 */
[----:B-1----:R-:W-:-:S03]  /*f1e80*/  IMAD.MOV.U32 R8, RZ, RZ, R19 ;  /* 0x000000ffff087224 */ /* 0x002fc600078e0013 */
[----:B------:R1:W-:Y:S01]  /*f1e90*/  STL [R1+0x4984], R21 ;  /* 0x0049841501007387 */ /* 0x0003e20000100800 */
[----:B---3--:R-:W-:-:S03]  /*f1ea0*/  IMAD.X R22, R22, 0x1, R4, P2 ;  /* 0x0000000116167824 */ /* 0x008fc600010e0604 */
[----:B------:R3:W-:Y:S04]  /*f1eb0*/  STL [R1+0x49c8], R6 ;  /* 0x0049c80601007387 */ /* 0x0007e80000100800 */
[----:B------:R-:W2:Y:S01]  /*f1ec0*/  LDL.LU R19, [R1+0x4b04] ;  /* 0x004b040001137983 */ /* 0x000ea20000300800 */
[----:B------:R-:W-:-:S03]  /*f1ed0*/  MOV R9, R21 ;  /* 0x0000001500097202 */ /* 0x000fc60000000f00 */
[----:B------:R-:W-:Y:S04]  /*f1ee0*/  STL [R1+0x49c4], R22 ;  /* 0x0049c41601007387 */ /* 0x000fe80000100800 */
[----:B-1----:R-:W2:Y:S01]  /*f1ef0*/  LDL.LU R21, [R1+0x4b44] ;  /* 0x004b440001157983 */ /* 0x002ea20000300800 */
[----:B------:R-:W-:-:S03]  /*f1f00*/  IADD3 R16, P1, R16, R7, RZ ;  /* 0x0000000710107210 */ /* 0x000fc60007f3e0ff */
[----:B------:R1:W-:Y:S04]  /*f1f10*/  LDGSTS.E [R5+0x7000], desc[UR32][R8.64], P0 ;  /* 0x0700000008057fae */ /* 0x0003e80008121860 */
[----:B------:R-:W2:Y:S01]  /*f1f20*/  LDL.LU R26, [R1+0x4b88] ;  /* 0x004b8800011a7983 */ /* 0x000ea20000300800 */
[----:B------:R-:W-:Y:S01]  /*f1f30*/  IADD3 R14, P2, R14, R7, RZ ;  /* 0x000000070e0e7210 */ /* 0x000fe20007f5e0ff */
[----:B------:R-:W-:Y:S02]  /*f1f40*/  IMAD.X R17, R17, 0x1, R4, P1 ;  /* 0x0000000111117824 */ /* 0x000fe400008e0604 */
[----:B-1----:R-:W-:Y:S02]  /*f1f50*/  IMAD.MOV.U32 R8, RZ, RZ, R6 ;  /* 0x000000ffff087224 */ /* 0x002fe400078e0006 */
[----:B---3--:R-:W3:Y:S04]  /*f1f60*/  LDL.LU R6, [R1+0x4bc8] ;  /* 0x004bc80001067983 */ /* 0x008ee80000300800 */
[----:B------:R-:W-:Y:S01]  /*f1f70*/  STL [R1+0x4a08], R16 ;  /* 0x004a081001007387 */ /* 0x000fe20000100800 */
[----:B------:R-:W-:-:S03]  /*f1f80*/  IMAD.X R15, R15, 0x1, R4, P2 ;  /* 0x000000010f0f7824 */ /* 0x000fc600010e0604 */
[----:B------:R-:W-:Y:S04]  /*f1f90*/  STL [R1+0x4a04], R17 ;  /* 0x004a041101007387 */ /* 0x000fe80000100800 */
[----:B------:R-:W-:Y:S04]  /*f1fa0*/  STL [R1+0x4a48], R14 ;  /* 0x004a480e01007387 */ /* 0x000fe80000100800 */
[----:B------:R-:W3:Y:S04]  /*f1fb0*/  LDL.LU R27, [R1+0x4b84] ;  /* 0x004b8400011b7983 */ /* 0x000ee80000300800 */
[----:B------:R-:W-:Y:S04]  /*f1fc0*/  STL [R1+0x4a44], R15 ;  /* 0x004a440f01007387 */ /* 0x000fe80000100800 */
[----:B------:R-:W3:Y:S01]  /*f1fd0*/  LDL.LU R28, [R1+0x4bc4] ;  /* 0x004bc400011c7983 */ /* 0x000ee20000300800 */
[----:B------:R-:W-:Y:S01]  /*f1fe0*/  IMAD.MOV.U32 R9, RZ, RZ, R22 ;  /* 0x000000ffff097224 */ /* 0x000fe200078e0016 */
[----:B------:R-:W-:-:S04]  /*f1ff0*/  IADD3 R10, P1, R10, R7, RZ ;  /* 0x000000070a0a7210 */ /* 0x000fc80007f3e0ff */
[----:B------:R1:W-:Y:S01]  /*f2000*/  LDGSTS.E [R5+0x7800], desc[UR32][R8.64], P0 ;  /* 0x0780000008057fae */ /* 0x0003e20008121860 */
[----:B----4-:R-:W-:Y:S01]  /*f2010*/  IADD3 R12, P2, R12, R7, RZ ;  /* 0x000000070c0c7210 */ /* 0x010fe20007f5e0ff */
[----:B-1----:R-:W-:Y:S02]  /*f2020*/  IMAD.MOV.U32 R8, RZ, RZ, R16 ;  /* 0x000000ffff087224 */ /* 0x002fe400078e0010 */
[----:B------:R-:W-:-:S05]  /*f2030*/  IMAD.MOV.U32 R9, RZ, RZ, R17 ;  /* 0x000000ffff097224 */ /* 0x000fca00078e0011 */
[----:B------:R1:W-:Y:S04]  /*f2040*/  LDGSTS.E [R5+0x8000], desc[UR32][R8.64], P0 ;  /* 0x0800000008057fae */ /* 0x0003e80008121860 */
[----:B------:R-:W-:Y:S01]  /*f2050*/  STL [R1+0x4a88], R10 ;  /* 0x004a880a01007387 */ /* 0x000fe20000100800 */
[----:B-1----:R-:W-:Y:S01]  /*f2060*/  IMAD.MOV.U32 R8, RZ, RZ, R14 ;  /* 0x000000ffff087224 */ /* 0x002fe200078e000e */
[----:B------:R-:W-:-:S05]  /*f2070*/  MOV R9, R15 ;  /* 0x0000000f00097202 */ /* 0x000fca0000000f00 */
[----:B------:R1:W-:Y:S02]  /*f2080*/  LDGSTS.E [R5+0x8800], desc[UR32][R8.64], P0 ;  /* 0x0880000008057fae */ /* 0x0003e40008121860 */
[----:B-1----:R-:W-:Y:S02]  /*f2090*/  IMAD.MOV.U32 R8, RZ, RZ, R10 ;  /* 0x000000ffff087224 */ /* 0x002fe400078e000a */
[----:B------:R-:W-:-:S04]  /*f20a0*/  IMAD.X R11, R11, 0x1, R4, P1 ;  /* 0x000000010b0b7824 */ /* 0x000fc800008e0604 */
[----:B------:R-:W-:Y:S01]  /*f20b0*/  IMAD.MOV.U32 R9, RZ, RZ, R11 ;  /* 0x000000ffff097224 */ /* 0x000fe200078e000b */
[----:B------:R1:W-:Y:S01]  /*f20c0*/  STL [R1+0x4a84], R11 ;  /* 0x004a840b01007387 */ /* 0x0003e20000100800 */
[----:B------:R-:W-:-:S03]  /*f20d0*/  IMAD.X R13, R13, 0x1, R4, P2 ;  /* 0x000000010d0d7824 */ /* 0x000fc600010e0604 */
[----:B------:R-:W-:Y:S04]  /*f20e0*/  STL [R1+0x4ac8], R12 ;  /* 0x004ac80c01007387 */ /* 0x000fe80000100800 */
[----:B------:R4:W-:Y:S04]  /*f20f0*/  LDGSTS.E [R5+0x9000], desc[UR32][R8.64], P0 ;  /* 0x0900000008057fae */ /* 0x0009e80008121860 */
[----:B-1----:R-:W3:Y:S04]  /*f2100*/  LDL.LU.64 R10, [R1+0x3e60] ;  /* 0x003e6000010a7983 */ /* 0x002ee80000300a00 */
[----:B------:R1:W-:Y:S01]  /*f2110*/  STL [R1+0x4ac4], R13 ;  /* 0x004ac40d01007387 */ /* 0x0003e20000100800 */
[----:B----4-:R-:W-:-:S02]  /*f2120*/  IMAD.MOV.U32 R8, RZ, RZ, R12 ;  /* 0x000000ffff087224 */ /* 0x010fc400078e000c */
[----:B------:R-:W-:Y:S02]  /*f2130*/  IMAD.MOV.U32 R9, RZ, RZ, R13 ;  /* 0x000000ffff097224 */ /* 0x000fe400078e000d */
[----:B-1----:R-:W4:Y:S01]  /*f2140*/  LDL.LU.64 R12, [R1+0x3e20] ;  /* 0x003e2000010c7983 */ /* 0x002f220000300a00 */
[----:B--2---:R-:W-:-:S03]  /*f2150*/  IADD3 R18, P1, R18, R7, RZ ;  /* 0x0000000712127210 */ /* 0x004fc60007f3e0ff */
[----:B------:R-:W2:Y:S01]  /*f2160*/  LDL.LU.64 R14, [R1+0x3de0] ;  /* 0x003de000010e7983 */ /* 0x000ea20000300a00 */
[----:B------:R-:W-:-:S03]  /*f2170*/  IADD3 R20, P2, R20, R7, RZ ;  /* 0x0000000714147210 */ /* 0x000fc60007f5e0ff */
[----:B------:R-:W2:Y:S04]  /*f2180*/  LDL.LU.64 R16, [R1+0x3dd8] ;  /* 0x003dd80001107983 */ /* 0x000ea80000300a00 */
[----:B------:R-:W-:Y:S04]  /*f2190*/  STL [R1+0x4b08], R18 ;  /* 0x004b081201007387 */ /* 0x000fe80000100800 */
[----:B------:R1:W-:Y:S02]  /*f21a0*/  LDGSTS.E [R5+0x9800], desc[UR32][R8.64], P0 ;  /* 0x0980000008057fae */ /* 0x0003e40008121860 */
[----:B-1----:R-:W-:-:S02]  /*f21b0*/  IMAD.MOV.U32 R8, RZ, RZ, R18 ;  /* 0x000000ffff087224 */ /* 0x002fc400078e0012 */
[----:B------:R-:W-:-:S04]  /*f21c0*/  IMAD.X R19, R19, 0x1, R4, P1 ;  /* 0x0000000113137824 */ /* 0x000fc800008e0604 */
[----:B------:R-:W-:Y:S01]  /*f21d0*/  IMAD.MOV.U32 R9, RZ, RZ, R19 ;  /* 0x000000ffff097224 */ /* 0x000fe200078e0013 */
[----:B------:R1:W-:Y:S01]  /*f21e0*/  STL [R1+0x4b04], R19 ;  /* 0x004b041301007387 */ /* 0x0003e20000100800 */
[----:B------:R-:W-:-:S03]  /*f21f0*/  IADD3.X R21, R21, R4, RZ, P2, !PT ;  /* 0x0000000415157210 */ /* 0x000fc600017fe4ff */
[----:B------:R-:W-:Y:S04]  /*f2200*/  STL [R1+0x4b48], R20 ;  /* 0x004b481401007387 */ /* 0x000fe80000100800 */
[----:B------:R1:W-:Y:S04]  /*f2210*/  LDGSTS.E [R5+0xa000], desc[UR32][R8.64], P0 ;  /* 0x0a00000008057fae */ /* 0x0003e80008121860 */
[----:B-1----:R-:W2:Y:S04]  /*f2220*/  LDL.LU.64 R18, [R1+0x3dd0] ;  /* 0x003dd00001127983 */ /* 0x002ea80000300a00 */
[----:B------:R1:W-:Y:S01]  /*f2230*/  STL [R1+0x4b44], R21 ;  /* 0x004b441501007387 */ /* 0x0003e20000100800 */
[----:B------:R-:W-:-:S02]  /*f2240*/  IMAD.MOV.U32 R8, RZ, RZ, R20 ;  /* 0x000000ffff087224 */ /* 0x000fc400078e0014 */
[----:B------:R-:W-:Y:S02]  /*f2250*/  IMAD.MOV.U32 R9, RZ, RZ, R21 ;  /* 0x000000ffff097224 */ /* 0x000fe400078e0015 */
[----:B-1----:R-:W2:Y:S01]  /*f2260*/  LDL.LU.64 R20, [R1+0x3dc8] ;  /* 0x003dc80001147983 */ /* 0x002ea20000300a00 */
[----:B------:R-:W-:-:S03]  /*f2270*/  IADD3 R26, P1, R26, R7, RZ ;  /* 0x000000071a1a7210 */ /* 0x000fc60007f3e0ff */
[----:B------:R-:W2:Y:S01]  /*f2280*/  LDL.LU.64 R22, [R1+0x3dc0] ;  /* 0x003dc00001167983 */ /* 0x000ea20000300a00 */
[----:B---3--:R-:W-:-:S03]  /*f2290*/  IADD3 R6, P2, R6, R7, RZ ;  /* 0x0000000706067210 */ /* 0x008fc60007f5e0ff */
[----:B------:R-:W3:Y:S04]  /*f22a0*/  LDL.LU.64 R24, [R1+0x3db8] ;  /* 0x003db80001187983 */ /* 0x000ee80000300a00 */
[----:B------:R1:W-:Y:S01]  /*f22b0*/  LDGSTS.E [R5+0xa800], desc[UR32][R8.64], P0 ;  /* 0x0a80000008057fae */ /* 0x0003e20008121860 */
[----:B------:R-:W-:-:S03]  /*f22c0*/  IMAD.X R27, R27, 0x1, R4, P1 ;  /* 0x000000011b1b7824 */ /* 0x000fc600008e0604 */
[----:B------:R-:W-:Y:S04]  /*f22d0*/  STL [R1+0x4b88], R26 ;  /* 0x004b881a01007387 */ /* 0x000fe80000100800 */
[----:B------:R1:W-:Y:S01]  /*f22e0*/  STL [R1+0x4b84], R27 ;  /* 0x004b841b01007387 */ /* 0x0003e20000100800 */
[----:B------:R-:W-:Y:S02]  /*f22f0*/  IMAD.X R28, R28, 0x1, R4, P2 ;  /* 0x000000011c1c7824 */ /* 0x000fe400010e0604 */
[----:B-1----:R-:W-:Y:S01]  /*f2300*/  IMAD.MOV.U32 R8, RZ, RZ, R26 ;  /* 0x000000ffff087224 */ /* 0x002fe200078e001a */
[----:B------:R-:W-:Y:S01]  /*f2310*/  MOV R9, R27 ;  /* 0x0000001b00097202 */ /* 0x000fe20000000f00 */
[----:B------:R-:W-:Y:S04]  /*f2320*/  STL [R1+0x4bc8], R6 ;  /* 0x004bc80601007387 */ /* 0x000fe80000100800 */
[----:B------:R-:W3:Y:S04]  /*f2330*/  LDL.LU.64 R26, [R1+0x3db0] ;  /* 0x003db000011a7983 */ /* 0x000ee80000300a00 */
[----:B------:R1:W-:Y:S04]  /*f2340*/  LDGSTS.E [R5+0xb000], desc[UR32][R8.64], P0 ;  /* 0x0b00000008057fae */ /* 0x0003e80008121860 */
[----:B------:R1:W-:Y:S02]  /*f2350*/  STL [R1+0x4bc4], R28 ;  /* 0x004bc41c01007387 */ /* 0x0003e40000100800 */
[----:B-1----:R-:W-:-:S02]  /*f2360*/  IMAD.MOV.U32 R9, RZ, RZ, R28 ;  /* 0x000000ffff097224 */ /* 0x002fc400078e001c */
        /* <DEDUP_REMOVED lines=30> */
[----:B------:R-:W3:Y:S01]  /*f2550*/  LDL.LU.64 R92, [R1+0x3cc0] ;  /* 0x003cc000015c7983 */ /* 0x000ee20000300a00 */
[----:B------:R-:W-:-:S05]  /*f2560*/  IMAD.MOV.U32 R8, RZ, RZ, R6 ;  /* 0x000000ffff087224 */ /* 0x000fca00078e0006 */
[----:B------:R1:W-:Y:S02]  /*f2570*/  LDGSTS.E [R5+0xb800], desc[UR32][R8.64], P0 ;  /* 0x0b80000008057fae */ /* 0x0003e40008121860 */
[----:B-1----:R-:W-:-:S05]  /*f2580*/  IADD3 R8, P1, R10, R7, RZ ;  /* 0x000000070a087210 */ /* 0x002fca0007f3e0ff */
[----:B------:R-:W-:Y:S01]  /*f2590*/  IMAD.X R6, R11, 0x1, R4, P1 ;  /* 0x000000010b067824 */ /* 0x000fe200008e0604 */
[----:B----4-:R-:W-:-:S05]  /*f25a0*/  IADD3 R10, P1, R12, R7, RZ ;  /* 0x000000070c0a7210 */ /* 0x010fca0007f3e0ff */
[----:B------:R-:W-:Y:S01]  /*f25b0*/  IMAD.X R9, R13, 0x1, R4, P1 ;  /* 0x000000010d097824 */ /* 0x000fe200008e0604 */
[----:B--2---:R-:W-:-:S05]  /*f25c0*/  IADD3 R12, P1, R14, R7, RZ ;  /* 0x000000070e0c7210 */ /* 0x004fca0007f3e0ff */
[----:B------:R-:W-:Y:S01]  /*f25d0*/  IMAD.X R11, R15, 0x1, R4, P1 ;  /* 0x000000010f0b7824 */ /* 0x000fe200008e0604 */
[----:B------:R-:W-:-:S05]  /*f25e0*/  IADD3 R14, P1, R16, R7, RZ ;  /* 0x00000007100e7210 */ /* 0x000fca0007f3e0ff */
[----:B------:R-:W-:Y:S01]  /*f25f0*/  IMAD.X R13, R17, 0x1, R4, P1 ;  /* 0x00000001110d7824 */ /* 0x000fe200008e0604 */
[----:B------:R-:W-:-:S05]  /*f2600*/  IADD3 R16, P1, R18, R7, RZ ;  /* 0x0000000712107210 */ /* 0x000fca0007f3e0ff */
[----:B------:R-:W-:Y:S01]  /*f2610*/  IMAD.X R15, R19, 0x1, R4, P1 ;  /* 0x00000001130f7824 */ /* 0x000fe200008e0604 */
[----:B------:R-:W-:-:S04]  /*f2620*/  IADD3 R18, P1, R20, R7, RZ ;  /* 0x0000000714127210 */ /* 0x000fc80007f3e0ff */
[----:B------:R-:W-:Y:S02]  /*f2630*/  IADD3.X R17, R21, R4, RZ, P1, !PT ;  /* 0x0000000415117210 */ /* 0x000fe40000ffe4ff */
[----:B------:R-:W-:-:S05]  /*f2640*/  IADD3 R20, P1, R22, R7, RZ ;  /* 0x0000000716147210 */ /* 0x000fca0007f3e0ff */
[----:B------:R-:W-:Y:S01]  /*f2650*/  IMAD.X R19, R23, 0x1, R4, P1 ;  /* 0x0000000117137824 */ /* 0x000fe200008e0604 */
[----:B---3--:R-:W-:-:S05]  /*f2660*/  IADD3 R22, P1, R24, R7, RZ ;  /* 0x0000000718167210 */ /* 0x008fca0007f3e0ff */
[----:B------:R-:W-:Y:S01]  /*f2670*/  IMAD.X R21, R25, 0x1, R4, P1 ;  /* 0x0000000119157824 */ /* 0x000fe200008e0604 */
[----:B------:R-:W-:-:S05]  /*f2680*/  IADD3 R24, P1, R26, R7, RZ ;  /* 0x000000071a187210 */ /* 0x000fca0007f3e0ff */
        /* <DEDUP_REMOVED lines=61> */
[----:B------:R-:W-:Y:S01]  /*f2a60*/  IADD3 R86, P1, R92, R7, RZ ;  /* 0x000000075c567210 */ /* 0x000fe20007f3e0ff */
[----:B------:R-:W-:Y:S01]  /*f2a70*/  IMAD.MOV.U32 R92, RZ, RZ, R8 ;  /* 0x000000ffff5c7224 */ /* 0x000fe200078e0008 */
[----:B------:R-:W-:Y:S01]  /*f2a80*/  MOV R221, R11 ;  /* 0x0000000b00dd7202 */ /* 0x000fe20000000f00 */
[----:B------:R-:W-:Y:S02]  /*f2a90*/  IMAD.MOV.U32 R94, RZ, RZ, R10 ;  /* 0x000000ffff5e7224 */ /* 0x000fe400078e000a */
[----:B------:R-:W-:Y:S02]  /*f2aa0*/  IMAD.X R85, R93, 0x1, R4, P1 ;  /* 0x000000015d557824 */ /* 0x000fe400008e0604 */
[----:B------:R-:W-:Y:S02]  /*f2ab0*/  IMAD.MOV.U32 R93, RZ, RZ, R6 ;  /* 0x000000ffff5d7224 */ /* 0x000fe400078e0006 */
[----:B------:R-:W-:-:S02]  /*f2ac0*/  IMAD.MOV.U32 R95, RZ, RZ, R9 ;  /* 0x000000ffff5f7224 */ /* 0x000fc400078e0009 */
[----:B------:R-:W-:Y:S02]  /*f2ad0*/  IMAD.MOV.U32 R220, RZ, RZ, R12 ;  /* 0x000000ffffdc7224 */ /* 0x000fe400078e000c */
[----:B------:R-:W-:Y:S02]  /*f2ae0*/  IMAD.MOV.U32 R10, RZ, RZ, R14 ;  /* 0x000000ffff0a7224 */ /* 0x000fe400078e000e */
[----:B------:R-:W-:Y:S01]  /*f2af0*/  IMAD.MOV.U32 R11, RZ, RZ, R13 ;  /* 0x000000ffff0b7224 */ /* 0x000fe200078e000d */
[----:B------:R1:W-:Y:S01]  /*f2b00*/  STL.64 [R1+0x3e60], R92 ;  /* 0x003e605c01007387 */ /* 0x0003e20000100a00 */
[----:B------:R-:W-:Y:S02]  /*f2b10*/  IMAD.MOV.U32 R8, RZ, RZ, R16 ;  /* 0x000000ffff087224 */ /* 0x000fe400078e0010 */
[----:B------:R-:W-:Y:S01]  /*f2b20*/  IMAD.MOV.U32 R9, RZ, RZ, R15 ;  /* 0x000000ffff097224 */ /* 0x000fe200078e000f */
[----:B------:R2:W-:Y:S01]  /*f2b30*/  STL.64 [R1+0x3e20], R94 ;  /* 0x003e205e01007387 */ /* 0x0005e20000100a00 */
[----:B------:R-:W-:-:S02]  /*f2b40*/  IMAD.MOV.U32 R250, RZ, RZ, R18 ;  /* 0x000000fffffa7224 */ /* 0x000fc400078e0012 */
[----:B------:R-:W-:Y:S01]  /*f2b50*/  IMAD.MOV.U32 R251, RZ, RZ, R17 ;  /* 0x000000fffffb7224 */ /* 0x000fe200078e0011 */
[----:B------:R3:W-:Y:S01]  /*f2b60*/  STL.64 [R1+0x3de0], R220 ;  /* 0x003de0dc01007387 */ /* 0x0007e20000100a00 */
[----:B------:R-:W-:Y:S02]  /*f2b70*/  IMAD.MOV.U32 R248, RZ, RZ, R20 ;  /* 0x000000fffff87224 */ /* 0x000fe400078e0014 */
[----:B------:R-:W-:Y:S01]  /*f2b80*/  IMAD.MOV.U32 R249, RZ, RZ, R19 ;  /* 0x000000fffff97224 */ /* 0x000fe200078e0013 */
[----:B------:R-:W-:Y:S01]  /*f2b90*/  STL.64 [R1+0x3dd8], R10 ;  /* 0x003dd80a01007387 */ /* 0x000fe20000100a00 */
[----:B------:R-:W-:Y:S01]  /*f2ba0*/  IMAD.MOV.U32 R246, RZ, RZ, R22 ;  /* 0x000000fffff67224 */ /* 0x000fe200078e0016 */
[----:B------:R-:W-:Y:S01]  /*f2bb0*/  MOV R245, R23 ;  /* 0x0000001700f57202 */ /* 0x000fe20000000f00 */
[----:B------:R-:W-:Y:S01]  /*f2bc0*/  IMAD.MOV.U32 R247, RZ, RZ, R21 ;  /* 0x000000fffff77224 */ /* 0x000fe200078e0015 */
[----:B------:R4:W-:Y:S01]  /*f2bd0*/  STL.64 [R1+0x3dd0], R8 ;  /* 0x003dd00801007387 */ /* 0x0009e20000100a00 */
[----:B------:R-:W-:Y:S01]  /*f2be0*/  IMAD.MOV.U32 R244, RZ, RZ, R24 ;  /* 0x000000fffff47224 */ /* 0x000fe200078e0018 */
[----:B------:R-:W-:Y:S01]  /*f2bf0*/  MOV R15, R93 ;  /* 0x0000005d000f7202 */ /* 0x000fe20000000f00 */
[----:B------:R-:W-:Y:S01]  /*f2c00*/  IMAD.MOV.U32 R242, RZ, RZ, R26 ;  /* 0x000000fffff27224 */ /* 0x000fe200078e001a */
[----:B------:R-:W-:Y:S01]  /*f2c10*/  STL.64 [R1+0x3dc8], R250 ;  /* 0x003dc8fa01007387 */ /* 0x000fe20000100a00 */
[----:B------:R-:W-:-:S02]  /*f2c20*/  IMAD.MOV.U32 R243, RZ, RZ, R25 ;  /* 0x000000fffff37224 */ /* 0x000fc400078e0019 */
[----:B------:R-:W-:Y:S01]  /*f2c30*/  IMAD.MOV.U32 R14, RZ, RZ, R92 ;  /* 0x000000ffff0e7224 */ /* 0x000fe200078e005c */
[----:B------:R-:W-:Y:S01]  /*f2c40*/  STL.64 [R1+0x3dc0], R248 ;  /* 0x003dc0f801007387 */ /* 0x000fe20000100a00 */
[----:B------:R-:W-:Y:S02]  /*f2c50*/  IMAD.MOV.U32 R240, RZ, RZ, R28 ;  /* 0x000000fffff07224 */ /* 0x000fe400078e001c */
[----:B------:R-:W-:Y:S01]  /*f2c60*/  IMAD.MOV.U32 R241, RZ, RZ, R27 ;  /* 0x000000fffff17224 */ /* 0x000fe200078e001b */
[----:B------:R-:W-:Y:S01]  /*f2c70*/  STL.64 [R1+0x3db8], R246 ;  /* 0x003db8f601007387 */ /* 0x000fe20000100a00 */
[----:B-1----:R-:W-:Y:S01]  /*f2c80*/  IMAD.MOV.U32 R92, RZ, RZ, R30 ;  /* 0x000000ffff5c7224 */ /* 0x002fe200078e001e */
        /* <DEDUP_REMOVED lines=72> */
[----:B------:R-:W-:-:S03]  /*f3110*/  IMAD.MOV.U32 R100, RZ, RZ, R80 ;  /* 0x000000ffff647224 */ /* 0x000fc600078e0050 */
[----:B------:R-:W-:Y:S01]  /*f3120*/  STL.64 [R1+0x3d08], R112 ;  /* 0x003d087001007387 */ /* 0x000fe20000100a00 */
[----:B------:R-:W-:Y:S02]  /*f3130*/  IMAD.MOV.U32 R12, RZ, RZ, R94 ;  /* 0x000000ffff0c7224 */ /* 0x000fe400078e005e */
        /* <DEDUP_REMOVED lines=8> */
[----:B--2---:R-:W-:-:S02]  /*f31c0*/  IMAD.MOV.U32 R94, RZ, RZ, R86 ;  /* 0x000000ffff5e7224 */ /* 0x004fc400078e0056 */
[----:B------:R-:W-:Y:S01]  /*f31d0*/  IMAD.MOV.U32 R95, RZ, RZ, R85 ;  /* 0x000000ffff5f7224 */ /* 0x000fe200078e0055 */
[----:B------:R-:W-:Y:S04]  /*f31e0*/  STL.64 [R1+0x3ce8], R104 ;  /* 0x003ce86801007387 */ /* 0x000fe80000100a00 */
[----:B------:R-:W-:Y:S04]  /*f31f0*/  STL.64 [R1+0x3ce0], R102 ;  /* 0x003ce06601007387 */ /* 0x000fe80000100a00 */
[----:B------:R-:W-:Y:S04]  /*f3200*/  STL.64 [R1+0x3cd8], R100 ;  /* 0x003cd86401007387 */ /* 0x000fe80000100a00 */
[----:B------:R-:W-:Y:S04]  /*f3210*/  LDGSTS.E [R5+0xc000], desc[UR32][R14.64], P0 ;  /* 0x0c0000000e057fae */ /* 0x000fe80008121860 */
[----:B------:R-:W-:Y:S04]  /*f3220*/  STL.64 [R1+0x3cd0], R98 ;  /* 0x003cd06201007387 */ /* 0x000fe80000100a00 */
[----:B------:R-:W-:Y:S04]  /*f3230*/  LDGSTS.E [R5+0xc800], desc[UR32][R12.64], P0 ;  /* 0x0c8000000c057fae */ /* 0x000fe80008121860 */
[----:B------:R-:W-:Y:S04]  /*f3240*/  STL.64 [R1+0x3cc8], R96 ;  /* 0x003cc86001007387 */ /* 0x000fe80000100a00 */
[----:B------:R-:W-:Y:S04]  /*f3250*/  LDGSTS.E [R5+0xd000], desc[UR32][R220.64], P0 ;  /* 0x0d000000dc057fae */ /* 0x000fe80008121860 */
[----:B------:R1:W-:Y:S04]  /*f3260*/  LDGSTS.E [R5+0xd800], desc[UR32][R10.64], P0 ;  /* 0x0d8000000a057fae */ /* 0x0003e80008121860 */
[----:B------:R-:W-:Y:S04]  /*f3270*/  LDGSTS.E [R5+0xe000], desc[UR32][R8.64], P0 ;  /* 0x0e00000008057fae */ /* 0x000fe80008121860 */
[----:B---3--:R-:W5:Y:S04]  /*f3280*/  LDL.LU.64 R220, [R1+0x5500] ;  /* 0x0055000001dc7983 */ /* 0x008f680000300a00 */
[----:B------:R-:W-:Y:S04]  /*f3290*/  STL.64 [R1+0x3cc0], R94 ;  /* 0x003cc05e01007387 */ /* 0x000fe80000100a00 */
[----:B----4-:R-:W2:Y:S04]  /*f32a0*/  LDL.LU R8, [R1+0x4610] ;  /* 0x0046100001087983 */ /* 0x010ea80000300800 */
        /* <DEDUP_REMOVED lines=38> */
[----:B-1----:R-:W-:-:S03]  /*f3510*/  LOP3.LUT R11, R129, 0x10, RZ, 0x3c, !PT ;  /* 0x00000010810b7812 */ /* 0x002fc600078e3cff */
[----:B------:R-:W-:Y:S04]  /*f3520*/  LDGSTS.E [R5+0x1c000], desc[UR32][R106.64], P0 ;  /* 0x1c0000006a057fae */ /* 0x000fe80008121860 */
[----:B------:R-:W-:Y:S04]  /*f3530*/  LDGSTS.E [R5+0x1c800], desc[UR32][R104.64], P0 ;  /* 0x1c80000068057fae */ /* 0x000fe80008121860 */
[----:B------:R-:W-:Y:S04]  /*f3540*/  LDGSTS.E [R5+0x1d000], desc[UR32][R102.64], P0 ;  /* 0x1d00000066057fae */ /* 0x000fe80008121860 */
[----:B------:R-:W-:Y:S04]  /*f3550*/  LDGSTS.E [R5+0x1d800], desc[UR32][R100.64], P0 ;  /* 0x1d80000064057fae */ /* 0x000fe80008121860 */
[----:B------:R-:W-:Y:S04]  /*f3560*/  LDGSTS.E [R5+0x1e000], desc[UR32][R98.64], P0 ;  /* 0x1e00000062057fae */ /* 0x000fe80008121860 */
[----:B------:R-:W-:Y:S04]  /*f3570*/  LDGSTS.E [R5+0x1e800], desc[UR32][R96.64], P0 ;  /* 0x1e80000060057fae */ /* 0x000fe80008121860 */
[----:B------:R-:W-:Y:S04]  /*f3580*/  LDGSTS.E [R5+0x1f000], desc[UR32][R94.64], P0 ;  /* 0x1f0000005e057fae */ /* 0x000fe80008121860 */
[----:B------:R1:W-:Y:S02]  /*f3590*/  LDGSTS.E [R5+0x1f800], desc[UR32][R92.64], P0 ;  /* 0x1f8000005c057fae */ /* 0x0003e40008121860 */
[----:B-1----:R-:W-:Y:S01]  /*f35a0*/  VIADD R5, R11, UR7 ;  /* 0x000000070b057c36 */ /* 0x002fe20008000000 */
[----:B--2---:R-:W-:-:S02]  /*f35b0*/  IADD3 R8, P1, R8, R7, RZ ;  /* 0x0000000708087210 */ /* 0x004fc40007f3e0ff */
[----:B---3--:R-:W-:-:S03]  /*f35c0*/  IADD3 R6, P2, R6, R7, RZ ;  /* 0x0000000706067210 */ /* 0x008fc60007f5e0ff */
[----:B----4-:R-:W-:Y:S01]  /*f35d0*/  IMAD.X R9, R9, 0x1, R4, P1 ;  /* 0x0000000109097824 */ /* 0x010fe200008e0604 */
[----:B------:R1:W-:Y:S01]  /*f35e0*/  STL [R1+0x4610], R8 ;  /* 0x0046100801007387 */ /* 0x0003e20000100800 */
[----:B------:R-:W-:-:S03]  /*f35f0*/  IADD3.X R16, R16, R4, RZ, P2, !PT ;  /* 0x0000000410107210 */ /* 0x000fc600017fe4ff */
[----:B------:R2:W-:Y:S04]  /*f3600*/  STL [R1+0x460c], R9 ;  /* 0x00460c0901007387 */ /* 0x0005e80000100800 */
[----:B------:R3:W-:Y:S04]  /*f3610*/  STL [R1+0x4650], R6 ;  /* 0x0046500601007387 */ /* 0x0007e80000100800 */
[----:B------:R-:W4:Y:S04]  /*f3620*/  LDL.LU R11, [R1+0x4790] ;  /* 0x00479000010b7983 */ /* 0x000f280000300800 */
[----:B------:R3:W-:Y:S04]  /*f3630*/  STL [R1+0x464c], R16 ;  /* 0x00464c1001007387 */ /* 0x0007e80000100800 */
[----:B------:R-:W4:Y:S04]  /*f3640*/  LDL.LU R13, [R1+0x47d0] ;  /* 0x0047d000010d7983 */ /* 0x000f280000300800 */
[----:B------:R-:W4:Y:S04]  /*f3650*/  LDL.LU R18, [R1+0x478c] ;  /* 0x00478c0001127983 */ /* 0x000f280000300800 */
[----:B------:R-:W4:Y:S01]  /*f3660*/  LDL.LU R20, [R1+0x47cc] ;  /* 0x0047cc0001147983 */ /* 0x000f220000300800 */
[----:B------:R-:W-:-:S02]  /*f3670*/  IADD3 R17, P1, R17, R7, RZ ;  /* 0x0000000711117210 */ /* 0x000fc40007f3e0ff */
[----:B------:R-:W-:Y:S01]  /*f3680*/  IADD3 R10, P2, R10, R7, RZ ;  /* 0x000000070a0a7210 */ /* 0x000fe20007f5e0ff */
[----:B------:R1:W-:Y:S02]  /*f3690*/  LDGSTS.E [R5+0x100], desc[UR32][R8.64], P0 ;  /* 0x0010000008057fae */ /* 0x0003e40008121860 */
[--C-:B------:R-:W-:Y:S02]  /*f36a0*/  IMAD.X R19, R19, 0x1, R4.reuse, P1 ;  /* 0x0000000113137824 */ /* 0x100fe400008e0604 */
[----:B------:R-:W-:Y:S02]  /*f36b0*/  IMAD.X R14, R14, 0x1, R4, P2 ;  /* 0x000000010e0e7824 */ /* 0x000fe400010e0604 */
[----:B-1----:R-:W-:Y:S02]  /*f36c0*/  IMAD.MOV.U32 R8, RZ, RZ, R6 ;  /* 0x000000ffff087224 */ /* 0x002fe400078e0006 */
[----:B--2---:R-:W-:Y:S01]  /*f36d0*/  IMAD.MOV.U32 R9, RZ, RZ, R16 ;  /* 0x000000ffff097224 */ /* 0x004fe200078e0010 */
[----:B---3--:R-:W2:Y:S04]  /*f36e0*/  LDL.LU R6, [R1+0x4810] ;  /* 0x0048100001067983 */ /* 0x008ea80000300800 */
[----:B------:R-:W3:Y:S04]  /*f36f0*/  LDL.LU R16, [R1+0x4850] ;  /* 0x0048500001107983 */ /* 0x000ee80000300800 */
[----:B------:R-:W-:Y:S04]  /*f3700*/  STL [R1+0x4690], R17 ;  /* 0x0046901101007387 */ /* 0x000fe80000100800 */
[----:B------:R1:W-:Y:S04]  /*f3710*/  LDGSTS.E [R5+0x900], desc[UR32][R8.64], P0 ;  /* 0x0090000008057fae */ /* 0x0003e80008121860 */
[----:B------:R1:W-:Y:S04]  /*f3720*/  STL [R1+0x468c], R19 ;  /* 0x00468c1301007387 */ /* 0x0003e80000100800 */
[----:B------:R-:W-:Y:S01]  /*f3730*/  STL [R1+0x46d0], R10 ;  /* 0x0046d00a01007387 */ /* 0x000fe20000100800 */
[----:B-1----:R-:W-:-:S03]  /*f3740*/  IMAD.MOV.U32 R9, RZ, RZ, R19 ;  /* 0x000000ffff097224 */ /* 0x002fc600078e0013 */
[----:B------:R-:W3:Y:S01]  /*f3750*/  LDL.LU R19, [R1+0x480c] ;  /* 0x00480c0001137983 */ /* 0x000ee20000300800 */
[----:B------:R-:W-:-:S03]  /*f3760*/  IMAD.MOV.U32 R8, RZ, RZ, R17 ;  /* 0x000000ffff087224 */ /* 0x000fc600078e0011 */
[----:B------:R1:W-:Y:S04]  /*f3770*/  STL [R1+0x46cc], R14 ;  /* 0x0046cc0e01007387 */ /* 0x0003e80000100800 */
[----:B------:R-:W3:Y:S01]  /*f3780*/  LDL.LU R17, [R1+0x484c] ;  /* 0x00484c0001117983 */ /* 0x000ee20000300800 */
[----:B------:R-:W-:-:S03]  /*f3790*/  IADD3 R12, P1, R12, R7, RZ ;  /* 0x000000070c0c7210 */ /* 0x000fc60007f3e0ff */
[----:B------:R1:W-:Y:S01]  /*f37a0*/  LDGSTS.E [R5+0x1100], desc[UR32][R8.64], P0 ;  /* 0x0110000008057fae */ /* 0x0003e20008121860 */
[----:B------:R-:W-:Y:S01]  /*f37b0*/  IADD3 R21, P2, R21, R7, RZ ;  /* 0x0000000715157210 */ /* 0x000fe20007f5e0ff */
[----:B------:R-:W-:-:S04]  /*f37c0*/  IMAD.X R15, R15, 0x1, R4, P1 ;  /* 0x000000010f0f7824 */ /* 0x000fc800008e0604 */
[----:B------:R-:W-:Y:S01]  /*f37d0*/  IMAD.X R22, R22, 0x1, R4, P2 ;  /* 0x0000000116167824 */ /* 0x000fe200010e0604 */
[----:B-1----:R-:W-:Y:S01]  /*f37e0*/  MOV R8, R10 ;  /* 0x0000000a00087202 */ /* 0x002fe20000000f00 */
[----:B------:R-:W-:Y:S02]  /*f37f0*/  IMAD.MOV.U32 R9, RZ, RZ, R14 ;  /* 0x000000ffff097224 */ /* 0x000fe400078e000e */
[----:B------:R-:W3:Y:S04]  /*f3800*/  LDL.LU R14, [R1+0x4890] ;  /* 0x00489000010e7983 */ /* 0x000ee80000300800 */
        /* <DEDUP_REMOVED lines=10> */
[----:B------:R1:W-:Y:S02]  /*f38b0*/  LDGSTS.E [R5+0x2100], desc[UR32][R8.64], P0 ;  /* 0x0210000008057fae */ /* 0x0003e40008121860 */
[----:B-1----:R-:W-:-:S02]  /*f38c0*/  IMAD.MOV.U32 R8, RZ, RZ, R21 ;  /* 0x000000ffff087224 */ /* 0x002fc400078e0015 */
[----:B------:R-:W-:-:S05]  /*f38d0*/  IMAD.MOV.U32 R9, RZ, RZ, R22 ;  /* 0x000000ffff097224 */ /* 0x000fca00078e0016 */
[----:B------:R1:W-:Y:S01]  /*f38e0*/  LDGSTS.E [R5+0x2900], desc[UR32][R8.64], P0 ;  /* 0x0290000008057fae */ /* 0x0003e20008121860 */
[-C--:B----4-:R-:W-:Y:S02]  /*f38f0*/  IADD3 R11, P1, R11, R7.reuse, RZ ;  /* 0x000000070b0b7210 */ /* 0x090fe40007f3e0ff */
[----:B------:R-:W-:Y:S02]  /*f3900*/  IADD3 R13, P2, R13, R7, RZ ;  /* 0x000000070d0d7210 */ /* 0x000fe40007f5e0ff */
[----:B------:R-:W-:Y:S01]  /*f3910*/  IADD3.X R18, R18, R4, RZ, P1, !PT ;  /* 0x0000000412127210 */ /* 0x000fe20000ffe4ff */
[----:B------:R4:W-:Y:S01]  /*f3920*/  STL [R1+0x4790], R11 ;  /* 0x0047900b01007387 */ /* 0x0009e20000100800 */
[----:B-1----:R-:W-:Y:S02]  /*f3930*/  IMAD.MOV.U32 R8, RZ, RZ, R11 ;  /* 0x000000ffff087224 */ /* 0x002fe400078e000b */
[----:B------:R-:W-:Y:S01]  /*f3940*/  IMAD.X R20, R20, 0x1, R4, P2 ;  /* 0x0000000114147824 */ /* 0x000fe200010e0604 */
[----:B------:R1:W-:Y:S01]  /*f3950*/  STL [R1+0x478c], R18 ;  /* 0x00478c1201007387 */ /* 0x0003e20000100800 */
[----:B------:R-:W-:-:S03]  /*f3960*/  IMAD.MOV.U32 R9, RZ, RZ, R18 ;  /* 0x000000ffff097224 */ /* 0x000fc600078e0012 */
[----:B------:R2:W-:Y:S04]  /*f3970*/  STL [R1+0x47d0], R13 ;  /* 0x0047d00d01007387 */ /* 0x0005e80000100800 */
[----:B----4-:R-:W4:Y:S04]  /*f3980*/  LDL.LU R11, [R1+0x4910] ;  /* 0x00491000010b7983 */ /* 0x010f280000300800 */
[----:B------:R2:W-:Y:S04]  /*f3990*/  STL [R1+0x47cc], R20 ;  /* 0x0047cc1401007387 */ /* 0x0005e80000100800 */
[----:B------:R2:W-:Y:S04]  /*f39a0*/  LDGSTS.E [R5+0x3100], desc[UR32][R8.64], P0 ;  /* 0x0310000008057fae */ /* 0x0005e80008121860 */
[----:B-1----:R-:W4:Y:S01]  /*f39b0*/  LDL.LU R18, [R1+0x4950] ;  /* 0x0049500001127983 */ /* 0x002f220000300800 */
[----:B--2---:R-:W-:-:S03]  /*f39c0*/  IMAD.MOV.U32 R8, RZ, RZ, R13 ;  /* 0x000000ffff087224 */ /* 0x004fc600078e000d */
[----:B------:R-:W2:Y:S01]  /*f39d0*/  LDL.LU R13, [R1+0x490c] ;  /* 0x00490c00010d7983 */ /* 0x000ea20000300800 */
[----:B------:R-:W-:Y:S01]  /*f39e0*/  IMAD.MOV.U32 R9, RZ, RZ, R20 ;  /* 0x000000ffff097224 */ /* 0x000fe200078e0014 */
[-C--:B------:R-:W-:Y:S02]  /*f39f0*/  IADD3 R6, P1, R6, R7.reuse, RZ ;  /* 0x0000000706067210 */ /* 0x080fe40007f3e0ff */
[----:B------:R-:W2:Y:S01]  /*f3a00*/  LDL.LU R20, [R1+0x494c] ;  /* 0x00494c0001147983 */ /* 0x000ea20000300800 */
[----:B---3--:R-:W-:-:S03]  /*f3a10*/  IADD3 R16, P2, R16, R7, RZ ;  /* 0x0000000710107210 */ /* 0x008fc60007f5e0ff */
[----:B------:R-:W-:Y:S04]  /*f3a20*/  STL [R1+0x4810], R6 ;  /* 0x0048100601007387 */ /* 0x000fe80000100800 */
[----:B------:R1:W-:Y:S01]  /*f3a30*/  LDGSTS.E [R5+0x3900], desc[UR32][R8.64], P0 ;  /* 0x0390000008057fae */ /* 0x0003e20008121860 */
[----:B------:R-:W-:-:S05]  /*f3a40*/  IMAD.X R19, R19, 0x1, R4, P1 ;  /* 0x0000000113137824 */ /* 0x000fca00008e0604 */
[----:B------:R3:W-:Y:S01]  /*f3a50*/  STL [R1+0x480c], R19 ;  /* 0x00480c1301007387 */ /* 0x0007e20000100800 */
[----:B------:R-:W-:-:S03]  /*f3a60*/  IMAD.X R17, R17, 0x1, R4, P2 ;  /* 0x0000000111117824 */ /* 0x000fc600010e0604 */
[----:B------:R3:W-:Y:S01]  /*f3a70*/  STL [R1+0x4850], R16 ;  /* 0x0048501001007387 */ /* 0x0007e20000100800 */
[----:B-1----:R-:W-:Y:S01]  /*f3a80*/  IMAD.MOV.U32 R9, RZ, RZ, R19 ;  /* 0x000000ffff097224 */ /* 0x002fe200078e0013 */
[----:B------:R-:W-:Y:S02]  /*f3a90*/  MOV R8, R6 ;  /* 0x0000000600087202 */ /* 0x000fe40000000f00 */
[----:B---3--:R-:W3:Y:S04]  /*f3aa0*/  LDL.LU R19, [R1+0x4990] ;  /* 0x0049900001137983 */ /* 0x008ee80000300800 */
[----:B------:R-:W-:Y:S04]  /*f3ab0*/  STL [R1+0x484c], R17 ;  /* 0x00484c1101007387 */ /* 0x000fe80000100800 */
[----:B------:R-:W3:Y:S04]  /*f3ac0*/  LDL.LU R6, [R1+0x49d0] ;  /* 0x0049d00001067983 */ /* 0x000ee80000300800 */
[----:B------:R-:W3:Y:S01]  /*f3ad0*/  LDL.LU R21, [R1+0x498c] ;  /* 0x00498c0001157983 */ /* 0x000ee20000300800 */
[----:B------:R-:W-:-:S03]  /*f3ae0*/  IADD3 R14, P1, R14, R7, RZ ;  /* 0x000000070e0e7210 */ /* 0x000fc60007f3e0ff */
[----:B------:R-:W3:Y:S01]  /*f3af0*/  LDL.LU R22, [R1+0x49cc] ;  /* 0x0049cc0001167983 */ /* 0x000ee20000300800 */
[----:B------:R-:W-:-:S03]  /*f3b00*/  IADD3 R10, P2, R10, R7, RZ ;  /* 0x000000070a0a7210 */ /* 0x000fc60007f5e0ff */
[----:B------:R1:W-:Y:S04]  /*f3b10*/  LDGSTS.E [R5+0x4100], desc[UR32][R8.64], P0 ;  /* 0x0410000008057fae */ /* 0x0003e80008121860 */
[----:B------:R1:W-:Y:S02]  /*f3b20*/  STL [R1+0x4890], R14 ;  /* 0x0048900e01007387 */ /* 0x0003e40000100800 */
[----:B-1----:R-:W-:Y:S02]  /*f3b30*/  IMAD.MOV.U32 R8, RZ, RZ, R16 ;  /* 0x000000ffff087224 */ /* 0x002fe400078e0010 */
[----:B------:R-:W-:Y:S02]  /*f3b40*/  IMAD.MOV.U32 R9, RZ, RZ, R17 ;  /* 0x000000ffff097224 */ /* 0x000fe400078e0011 */
[----:B------:R-:W-:-:S03]  /*f3b50*/  IMAD.X R15, R15, 0x1, R4, P1 ;  /* 0x000000010f0f7824 */ /* 0x000fc600008e0604 */
[----:B------:R1:W-:Y:S04]  /*f3b60*/  LDGSTS.E [R5+0x4900], desc[UR32][R8.64], P0 ;  /* 0x0490000008057fae */ /* 0x0003e80008121860 */
[----:B------:R1:W-:Y:S01]  /*f3b70*/  STL [R1+0x488c], R15 ;  /* 0x00488c0f01007387 */ /* 0x0003e20000100800 */
[----:B------:R-:W-:-:S03]  /*f3b80*/  IMAD.X R12, R12, 0x1, R4, P2 ;  /* 0x000000010c0c7824 */ /* 0x000fc600010e0604 */
[----:B------:R1:W-:Y:S04]  /*f3b90*/  STL [R1+0x48d0], R10 ;  /* 0x0048d00a01007387 */ /* 0x0003e80000100800 */
[----:B------:R-:W3:Y:S01]  /*f3ba0*/  LDL.LU R16, [R1+0x4a10] ;  /* 0x004a100001107983 */ /* 0x000ee20000300800 */
[----:B-1----:R-:W-:-:S03]  /*f3bb0*/  IMAD.MOV.U32 R8, RZ, RZ, R14 ;  /* 0x000000ffff087224 */ /* 0x002fc600078e000e */
[----:B------:R1:W-:Y:S04]  /*f3bc0*/  STL [R1+0x48cc], R12 ;  /* 0x0048cc0c01007387 */ /* 0x0003e80000100800 */
[----:B------:R-:W3:Y:S04]  /*f3bd0*/  LDL.LU R14, [R1+0x4a50] ;  /* 0x004a5000010e7983 */ /* 0x000ee80000300800 */
[----:B------:R-:W3:Y:S01]  /*f3be0*/  LDL.LU R17, [R1+0x4a0c] ;  /* 0x004a0c0001117983 */ /* 0x000ee20000300800 */
[----:B------:R-:W-:-:S03]  /*f3bf0*/  IMAD.MOV.U32 R9, RZ, RZ, R15 ;  /* 0x000000ffff097224 */ /* 0x000fc600078e000f */
[----:B------:R-:W3:Y:S04]  /*f3c00*/  LDL.LU R15, [R1+0x4a4c] ;  /* 0x004a4c00010f7983 */ /* 0x000ee80000300800 */
[----:B------:R1:W-:Y:S02]  /*f3c10*/  LDGSTS.E [R5+0x5100], desc[UR32][R8.64], P0 ;  /* 0x0510000008057fae */ /* 0x0003e40008121860 */
[----:B-1----:R-:W-:Y:S01]  /*f3c20*/  MOV R8, R10 ;  /* 0x0000000a00087202 */ /* 0x002fe20000000f00 */
[----:B------:R-:W-:Y:S01]  /*f3c30*/  IMAD.MOV.U32 R9, RZ, RZ, R12 ;  /* 0x000000ffff097224 */ /* 0x000fe200078e000c */
[----:B------:R-:W3:Y:S04]  /*f3c40*/  LDL.LU R10, [R1+0x4a90] ;  /* 0x004a9000010a7983 */ /* 0x000ee80000300800 */
[----:B------:R-:W3:Y:S04]  /*f3c50*/  LDL.LU R12, [R1+0x4ad0] ;  /* 0x004ad000010c7983 */ /* 0x000ee80000300800 */
[----:B------:R1:W-:Y:S01]  /*f3c60*/  LDGSTS.E [R5+0x5900], desc[UR32][R8.64], P0 ;  /* 0x0590000008057fae */ /* 0x0003e20008121860 */
[----:B----4-:R-:W-:-:S05]  /*f3c70*/  IADD3 R11, P1, R11, R7, RZ ;  /* 0x000000070b0b7210 */ /* 0x010fca0007f3e0ff */
[----:B------:R4:W-:Y:S01]  /*f3c80*/  STL [R1+0x4910], R11 ;  /* 0x0049100b01007387 */ /* 0x0009e20000100800 */
[----:B-1----:R-:W-:Y:S01]  /*f3c90*/  IMAD.MOV.U32 R8, RZ, RZ, R11 ;  /* 0x000000ffff087224 */ /* 0x002fe200078e000b */
[----:B------:R-:W-:Y:S01]  /*f3ca0*/  IADD3 R18, P2, R18, R7, RZ ;  /* 0x0000000712127210 */ /* 0x000fe20007f5e0ff */
[----:B--2---:R-:W-:-:S05]  /*f3cb0*/  IMAD.X R13, R13, 0x1, R4, P1 ;  /* 0x000000010d0d7824 */ /* 0x004fca00008e0604 */
[----:B------:R1:W-:Y:S01]  /*f3cc0*/  STL [R1+0x490c], R13 ;  /* 0x00490c0d01007387 */ /* 0x0003e20000100800 */
[----:B------:R-:W-:-:S03]  /*f3cd0*/  IMAD.X R20, R20, 0x1, R4, P2 ;  /* 0x0000000114147824 */ /* 0x000fc600010e0604 */
[----:B------:R2:W-:Y:S04]  /*f3ce0*/  STL [R1+0x4950], R18 ;  /* 0x0049501201007387 */ /* 0x0005e80000100800 */
[----:B----4-:R-:W4:Y:S01]  /*f3cf0*/  LDL.LU R11, [R1+0x4a8c] ;  /* 0x004a8c00010b7983 */ /* 0x010f220000300800 */
[----:B------:R-:W-:-:S03]  /*f3d00*/  IMAD.MOV.U32 R9, RZ, RZ, R13 ;  /* 0x000000ffff097224 */ /* 0x000fc600078e000d */
[----:B------:R2:W-:Y:S04]  /*f3d10*/  STL [R1+0x494c], R20 ;  /* 0x00494c1401007387 */ /* 0x0005e80000100800 */
[----:B-1----:R-:W4:Y:S04]  /*f3d20*/  LDL.LU R13, [R1+0x4acc] ;  /* 0x004acc00010d7983 */ /* 0x002f280000300800 */
[----:B------:R1:W-:Y:S01]  /*f3d30*/  LDGSTS.E [R5+0x6100], desc[UR32][R8.64], P0 ;  /* 0x0610000008057fae */ /* 0x0003e20008121860 */
[-C--:B---3--:R-:W-:Y:S01]  /*f3d40*/  IADD3 R19, P1, R19, R7.reuse, RZ ;  /* 0x0000000713137210 */ /* 0x088fe20007f3e0ff */
[----:B-1----:R-:W-:Y:S01]  /*f3d50*/  IMAD.MOV.U32 R8, RZ, RZ, R18 ;  /* 0x000000ffff087224 */ /* 0x002fe200078e0012 */
[----:B------:R-:W-:Y:S01]  /*f3d60*/  IADD3 R6, P2, R6, R7, RZ ;  /* 0x0000000706067210 */ /* 0x000fe20007f5e0ff */
[----:B------:R-:W-:Y:S01]  /*f3d70*/  IMAD.MOV.U32 R9, RZ, RZ, R20 ;  /* 0x000000ffff097224 */ /* 0x000fe200078e0014 */
[----:B--2---:R-:W2:Y:S01]  /*f3d80*/  LDL.LU R18, [R1+0x4b10] ;  /* 0x004b100001127983 */ /* 0x004ea20000300800 */
[----:B------:R-:W-:-:S03]  /*f3d90*/  IADD3.X R21, R21, R4, RZ, P1, !PT ;  /* 0x0000000415157210 */ /* 0x000fc60000ffe4ff */
[----:B------:R-:W3:Y:S04]  /*f3da0*/  LDL.LU R20, [R1+0x4b50] ;  /* 0x004b500001147983 */ /* 0x000ee80000300800 */
[----:B------:R1:W-:Y:S01]  /*f3db0*/  STL [R1+0x4990], R19 ;  /* 0x0049901301007387 */ /* 0x0003e20000100800 */
[----:B------:R-:W-:-:S03]  /*f3dc0*/  IMAD.X R22, R22, 0x1, R4, P2 ;  /* 0x0000000116167824 */ /* 0x000fc600010e0604 */
[----:B------:R1:W-:Y:S04]  /*f3dd0*/  LDGSTS.E [R5+0x6900], desc[UR32][R8.64], P0 ;  /* 0x0690000008057fae */ /* 0x0003e80008121860 */
[----:B------:R1:W-:Y:S04]  /*f3de0*/  STL [R1+0x498c], R21 ;  /* 0x00498c1501007387 */ /* 0x0003e80000100800 */
[----:B------:R1:W-:Y:S02]  /*f3df0*/  STL [R1+0x49d0], R6 ;  /* 0x0049d00601007387 */ /* 0x0003e40000100800 */
[----:B-1----:R-:W-:-:S02]  /*f3e00*/  IMAD.MOV.U32 R8, RZ, RZ, R19 ;  /* 0x000000ffff087224 */ /* 0x002fc400078e0013 */
[----:B------:R-:W3:Y:S01]  /*f3e10*/  LDL.LU R19, [R1+0x4b0c] ;  /* 0x004b0c0001137983 */ /* 0x000ee20000300800 */
[----:B------:R-:W-:-:S03]  /*f3e20*/  IMAD.MOV.U32 R9, RZ, RZ, R21 ;  /* 0x000000ffff097224 */ /* 0x000fc600078e0015 */
[----:B------:R-:W-:Y:S04]  /*f3e30*/  STL [R1+0x49cc], R22 ;  /* 0x0049cc1601007387 */ /* 0x000fe80000100800 */
[----:B------:R-:W3:Y:S04]  /*f3e40*/  LDL.LU R21, [R1+0x4b4c] ;  /* 0x004b4c0001157983 */ /* 0x000ee80000300800 */
[----:B------:R1:W-:Y:S01]  /*f3e50*/  LDGSTS.E [R5+0x7100], desc[UR32][R8.64], P0 ;  /* 0x0710000008057fae */ /* 0x0003e20008121860 */
[----:B------:R-:W-:-:S03]  /*f3e60*/  IADD3 R16, P1, R16, R7, RZ ;  /* 0x0000000710107210 */ /* 0x000fc60007f3e0ff */
[----:B------:R-:W3:Y:S01]  /*f3e70*/  LDL.LU R26, [R1+0x4b90] ;  /* 0x004b9000011a7983 */ /* 0x000ee20000300800 */
[----:B------:R-:W-:Y:S01]  /*f3e80*/  IADD3 R14, P2, R14, R7, RZ ;  /* 0x000000070e0e7210 */ /* 0x000fe20007f5e0ff */
[----:B-1----:R-:W-:Y:S02]  /*f3e90*/  IMAD.MOV.U32 R8, RZ, RZ, R6 ;  /* 0x000000ffff087224 */ /* 0x002fe400078e0006 */
[--C-:B------:R-:W-:Y:S01]  /*f3ea0*/  IMAD.X R17, R17, 0x1, R4.reuse, P1 ;  /* 0x0000000111117824 */ /* 0x100fe200008e0604 */
[----:B------:R-:W3:Y:S04]  /*f3eb0*/  LDL.LU R6, [R1+0x4bd0] ;  /* 0x004bd00001067983 */ /* 0x000ee80000300800 */
        /* <DEDUP_REMOVED lines=10> */
[----:B------:R-:W-:Y:S02]  /*f3f60*/  IADD3 R12, P2, R12, R7, RZ ;  /* 0x000000070c0c7210 */ /* 0x000fe40007f5e0ff */
[----:B-1----:R-:W-:Y:S01]  /*f3f70*/  MOV R8, R16 ;  /* 0x0000001000087202 */ /* 0x002fe20000000f00 */
[----:B------:R-:W-:-:S05]  /*f3f80*/  IMAD.MOV.U32 R9, RZ, RZ, R17 ;  /* 0x000000ffff097224 */ /* 0x000fca00078e0011 */
[----:B------:R1:W-:Y:S04]  /*f3f90*/  LDGSTS.E [R5+0x8100], desc[UR32][R8.64], P0 ;  /* 0x0810000008057fae */ /* 0x0003e80008121860 */
[----:B------:R-:W-:Y:S01]  /*f3fa0*/  STL [R1+0x4a90], R10 ;  /* 0x004a900a01007387 */ /* 0x000fe20000100800 */
[----:B-1----:R-:W-:Y:S02]  /*f3fb0*/  IMAD.MOV.U32 R8, RZ, RZ, R14 ;  /* 0x000000ffff087224 */ /* 0x002fe400078e000e */
[----:B------:R-:W-:-:S05]  /*f3fc0*/  IMAD.MOV.U32 R9, RZ, RZ, R15 ;  /* 0x000000ffff097224 */ /* 0x000fca00078e000f */
[----:B------:R1:W-:Y:S02]  /*f3fd0*/  LDGSTS.E [R5+0x8900], desc[UR32][R8.64], P0 ;  /* 0x0890000008057fae */ /* 0x0003e40008121860 */
[----:B-1----:R-:W-:Y:S02]  /*f3fe0*/  IMAD.MOV.U32 R8, RZ, RZ, R10 ;  /* 0x000000ffff087224 */ /* 0x002fe400078e000a */
[----:B----4-:R-:W-:-:S04]  /*f3ff0*/  IMAD.X R11, R11, 0x1, R4, P1 ;  /* 0x000000010b0b7824 */ /* 0x010fc800008e0604 */
[----:B------:R-:W-:Y:S01]  /*f4000*/  IMAD.MOV.U32 R9, RZ, RZ, R11 ;  /* 0x000000ffff097224 */ /* 0x000fe200078e000b */
[----:B------:R1:W-:Y:S01]  /*f4010*/  STL [R1+0x4a8c], R11 ;  /* 0x004a8c0b01007387 */ /* 0x0003e20000100800 */
[----:B------:R-:W-:-:S03]  /*f4020*/  IMAD.X R13, R13, 0x1, R4, P2 ;  /* 0x000000010d0d7824 */ /* 0x000fc600010e0604 */
[----:B------:R-:W-:Y:S04]  /*f4030*/  STL [R1+0x4ad0], R12 ;  /* 0x004ad00c01007387 */ /* 0x000fe80000100800 */
[----:B------:R4:W-:Y:S04]  /*f4040*/  LDGSTS.E [R5+0x9100], desc[UR32][R8.64], P0 ;  /* 0x0910000008057fae */ /* 0x0009e80008121860 */
[----:B-1----:R-:W3:Y:S04]  /*f4050*/  LDL.LU.64 R10, [R1+0x3e58] ;  /* 0x003e5800010a7983 */ /* 0x002ee80000300a00 */
[----:B------:R1:W-:Y:S01]  /*f4060*/  STL [R1+0x4acc], R13 ;  /* 0x004acc0d01007387 */ /* 0x0003e20000100800 */
[----:B----4-:R-:W-:Y:S01]  /*f4070*/  MOV R8, R12 ;  /* 0x0000000c00087202 */ /* 0x010fe20000000f00 */
[----:B------:R-:W-:-:S02]  /*f4080*/  IMAD.MOV.U32 R9, RZ, RZ, R13 ;  /* 0x000000ffff097224 */ /* 0x000fc400078e000d */
[----:B-1----:R-:W4:Y:S01]  /*f4090*/  LDL.LU.64 R12, [R1+0x3e18] ;  /* 0x003e1800010c7983 */ /* 0x002f220000300a00 */
[----:B--2---:R-:W-:-:S03]  /*f40a0*/  IADD3 R18, P1, R18, R7, RZ ;  /* 0x0000000712127210 */ /* 0x004fc60007f3e0ff */
[----:B------:R-:W2:Y:S01]  /*f40b0*/  LDL.LU.64 R14, [R1+0x3cb0] ;  /* 0x003cb000010e7983 */ /* 0x000ea20000300a00 */
[----:B---3--:R-:W-:-:S03]  /*f40c0*/  IADD3 R20, P2, R20, R7, RZ ;  /* 0x0000000714147210 */ /* 0x008fc60007f5e0ff */
[----:B------:R-:W3:Y:S04]  /*f40d0*/  LDL.LU.64 R16, [R1+0x3c78] ;  /* 0x003c780001107983 */ /* 0x000ee80000300a00 */
[----:B------:R-:W-:Y:S04]  /*f40e0*/  STL [R1+0x4b10], R18 ;  /* 0x004b101201007387 */ /* 0x000fe80000100800 */
[----:B------:R1:W-:Y:S01]  /*f40f0*/  LDGSTS.E [R5+0x9900], desc[UR32][R8.64], P0 ;  /* 0x0990000008057fae */ /* 0x0003e20008121860 */
[----:B------:R-:W-:-:S05]  /*f4100*/  IMAD.X R19, R19, 0x1, R4, P1 ;  /* 0x0000000113137824 */ /* 0x000fca00008e0604 */
[----:B------:R1:W-:Y:S02]  /*f4110*/  STL [R1+0x4b0c], R19 ;  /* 0x004b0c1301007387 */ /* 0x0003e40000100800 */
[----:B-1----:R-:W-:Y:S02]  /*f4120*/  IMAD.MOV.U32 R8, RZ, RZ, R18 ;  /* 0x000000ffff087224 */ /* 0x002fe400078e0012 */
[----:B------:R-:W-:Y:S01]  /*f4130*/  IMAD.MOV.U32 R9, RZ, RZ, R19 ;  /* 0x000000ffff097224 */ /* 0x000fe200078e0013 */
[----:B------:R-:W-:Y:S01]  /*f4140*/  STL [R1+0x4b50], R20 ;  /* 0x004b501401007387 */ /* 0x000fe20000100800 */
[----:B------:R-:W-:-:S03]  /*f4150*/  IMAD.X R21, R21, 0x1, R4, P2 ;  /* 0x0000000115157824 */ /* 0x000fc600010e0604 */
[----:B------:R1:W-:Y:S04]  /*f4160*/  LDGSTS.E [R5+0xa100], desc[UR32][R8.64], P0 ;  /* 0x0a10000008057fae */ /* 0x0003e80008121860 */
[----:B------:R-:W3:Y:S04]  /*f4170*/  LDL.LU.64 R18, [R1+0x3c40] ;  /* 0x003c400001127983 */ /* 0x000ee80000300a00 */
[----:B------:R1:W-:Y:S02]  /*f4180*/  STL [R1+0x4b4c], R21 ;  /* 0x004b4c1501007387 */ /* 0x0003e40000100800 */
[----:B-1----:R-:W-:-:S02]  /*f4190*/  IMAD.MOV.U32 R8, RZ, RZ, R20 ;  /* 0x000000ffff087224 */ /* 0x002fc400078e0014 */
[----:B------:R-:W-:Y:S02]  /*f41a0*/  IMAD.MOV.U32 R9, RZ, RZ, R21 ;  /* 0x000000ffff097224 */ /* 0x000fe400078e0015 */
[----:B------:R-:W3:Y:S01]  /*f41b0*/  LDL.LU.64 R20, [R1+0x3c18] ;  /* 0x003c180001147983 */ /* 0x000ee20000300a00 */
[----:B------:R-:W-:-:S03]  /*f41c0*/  IADD3 R26, P1, R26, R7, RZ ;  /* 0x000000071a1a7210 */ /* 0x000fc60007f3e0ff */
[----:B------:R-:W3:Y:S01]  /*f41d0*/  LDL.LU.64 R22, [R1+0x3c10] ;  /* 0x003c100001167983 */ /* 0x000ee20000300a00 */
[----:B------:R-:W-:-:S03]  /*f41e0*/  IADD3 R6, P2, R6, R7, RZ ;  /* 0x0000000706067210 */ /* 0x000fc60007f5e0ff */
[----:B------:R-:W3:Y:S01]  /*f41f0*/  LDL.LU.64 R24, [R1+0x3c08] ;  /* 0x003c080001187983 */ /* 0x000ee20000300a00 */
[----:B------:R-:W-:-:S03]  /*f4200*/  IADD3.X R27, R27, R4, RZ, P1, !PT ;  /* 0x000000041b1b7210 */ /* 0x000fc60000ffe4ff */
[----:B------:R-:W-:Y:S04]  /*f4210*/  STL [R1+0x4b90], R26 ;  /* 0x004b901a01007387 */ /* 0x000fe80000100800 */
[----:B------:R1:W-:Y:S04]  /*f4220*/  LDGSTS.E [R5+0xa900], desc[UR32][R8.64], P0 ;  /* 0x0a90000008057fae */ /* 0x0003e80008121860 */
[----:B------:R1:W-:Y:S01]  /*f4230*/  STL [R1+0x4b8c], R27 ;  /* 0x004b8c1b01007387 */ /* 0x0003e20000100800 */
[----:B------:R-:W-:-:S03]  /*f4240*/  IMAD.X R28, R28, 0x1, R4, P2 ;  /* 0x000000011c1c7824 */ /* 0x000fc600010e0604 */
[----:B------:R-:W-:Y:S01]  /*f4250*/  STL [R1+0x4bd0], R6 ;  /* 0x004bd00601007387 */ /* 0x000fe20000100800 */
[----:B-1----:R-:W-:Y:S02]  /*f4260*/  IMAD.MOV.U32 R8, RZ, RZ, R26 ;  /* 0x000000ffff087224 */ /* 0x002fe400078e001a */
[----:B------:R-:W-:Y:S02]  /*f4270*/  IMAD.MOV.U32 R9, RZ, RZ, R27 ;  /* 0x000000ffff097224 */ /* 0x000fe400078e001b */
        /* <DEDUP_REMOVED lines=41> */
[----:B--2---:R-:W-:-:S04]  /*f4510*/  IADD3 R12, P1, R14, R7, RZ ;  /* 0x000000070e0c7210 */ /* 0x004fc80007f3e0ff */
[----:B------:R-:W-:Y:S02]  /*f4520*/  IADD3.X R11, R15, R4, RZ, P1, !PT ;  /* 0x000000040f0b7210 */ /* 0x000fe40000ffe4ff */
        /* <DEDUP_REMOVED lines=78> */
[----:B------:R-:W-:Y:S01]  /*f4a10*/  IMAD.MOV.U32 R10, RZ, RZ, R12 ;  /* 0x000000ffff0a7224 */ /* 0x000fe200078e000c */
[----:B------:R-:W-:Y:S01]  /*f4a20*/  MOV R251, R15 ;  /* 0x0000000f00fb7202 */ /* 0x000fe20000000f00 */
[----:B------:R-:W-:-:S02]  /*f4a30*/  IMAD.MOV.U32 R8, RZ, RZ, R14 ;  /* 0x000000ffff087224 */ /* 0x000fc400078e000e */
[----:B------:R-:W-:Y:S01]  /*f4a40*/  IMAD.MOV.U32 R9, RZ, RZ, R13 ;  /* 0x000000ffff097224 */ /* 0x000fe200078e000d */
[----:B------:R1:W-:Y:S01]  /*f4a50*/  STL.64 [R1+0x3e58], R92 ;  /* 0x003e585c01007387 */ /* 0x0003e20000100a00 */
[----:B------:R-:W-:Y:S02]  /*f4a60*/  IMAD.MOV.U32 R250, RZ, RZ, R16 ;  /* 0x000000fffffa7224 */ /* 0x000fe400078e0010 */
        /* <DEDUP_REMOVED lines=8> */
[----:B------:R3:W-:Y:S01]  /*f4af0*/  STL.64 [R1+0x3c78], R8 ;  /* 0x003c780801007387 */ /* 0x0007e20000100a00 */
        /* <DEDUP_REMOVED lines=17> */
[----:B-1----:R-:W-:Y:S01]  /*f4c10*/  IMAD.MOV.U32 R92, RZ, RZ, R34 ;  /* 0x000000ffff5c7224 */ /* 0x002fe200078e0022 */
        /* <DEDUP_REMOVED lines=76> */
[----:B--2---:R-:W-:Y:S01]  /*f50e0*/  MOV R95, R85 ;  /* 0x00000055005f7202 */ /* 0x004fe20000000f00 */
[----:B------:R-:W-:Y:S01]  /*f50f0*/  IMAD.MOV.U32 R97, RZ, RZ, R83 ;  /* 0x000000ffff617224 */ /* 0x000fe200078e0053 */
[----:B------:R-:W-:Y:S01]  /*f5100*/  STL.64 [R1+0x3b40], R106 ;  /* 0x003b406a01007387 */ /* 0x000fe20000100a00 */
[----:B------:R-:W-:-:S03]  /*f5110*/  IMAD.MOV.U32 R94, RZ, RZ, R86 ;  /* 0x000000ffff5e7224 */ /* 0x000fc600078e0056 */
        /* <DEDUP_REMOVED lines=10> */
[----:B------:R-:W-:Y:S04]  /*f51c0*/  LDGSTS.E [R5+0xe100], desc[UR32][R250.64], P0 ;  /* 0x0e100000fa057fae */ /* 0x000fe80008121860 */
[----:B------:R-:W-:Y:S04]  /*f51d0*/  LDGSTS.E [R5+0xe900], desc[UR32][R248.64], P0 ;  /* 0x0e900000f8057fae */ /* 0x000fe80008121860 */
[----:B---3--:R-:W2:Y:S04]  /*f51e0*/  LDL.LU R8, [R1+0x4618] ;  /* 0x0046180001087983 */ /* 0x008ea80000300800 */
        /* <DEDUP_REMOVED lines=48> */
[--C-:B----4-:R-:W-:Y:S01]  /*f54f0*/  IMAD.X R9, R9, 0x1, R4.reuse, P1 ;  /* 0x0000000109097824 */ /* 0x110fe200008e0604 */
[----:B------:R1:W-:Y:S01]  /*f5500*/  STL [R1+0x4618], R8 ;  /* 0x0046180801007387 */ /* 0x0003e20000100800 */
[----:B------:R-:W-:-:S03]  /*f5510*/  IMAD.X R16, R16, 0x1, R4, P2 ;  /* 0x0000000110107824 */ /* 0x000fc600010e0604 */
[----:B------:R2:W-:Y:S04]  /*f5520*/  STL [R1+0x4614], R9 ;  /* 0x0046140901007387 */ /* 0x0005e80000100800 */
[----:B------:R3:W-:Y:S04]  /*f5530*/  STL [R1+0x4658], R6 ;  /* 0x0046580601007387 */ /* 0x0007e80000100800 */
[----:B------:R-:W4:Y:S04]  /*f5540*/  LDL.LU R11, [R1+0x4798] ;  /* 0x00479800010b7983 */ /* 0x000f280000300800 */
[----:B------:R3:W-:Y:S04]  /*f5550*/  STL [R1+0x4654], R16 ;  /* 0x0046541001007387 */ /* 0x0007e80000100800 */
[----:B------:R-:W4:Y:S04]  /*f5560*/  LDL.LU R13, [R1+0x47d8] ;  /* 0x0047d800010d7983 */ /* 0x000f280000300800 */
[----:B------:R-:W4:Y:S04]  /*f5570*/  LDL.LU R18, [R1+0x4794] ;  /* 0x0047940001127983 */ /* 0x000f280000300800 */
[----:B------:R-:W4:Y:S01]  /*f5580*/  LDL.LU R20, [R1+0x47d4] ;  /* 0x0047d40001147983 */ /* 0x000f220000300800 */
[----:B------:R-:W-:-:S03]  /*f5590*/  IADD3 R17, P1, R17, R7, RZ ;  /* 0x0000000711117210 */ /* 0x000fc60007f3e0ff */
[----:B------:R1:W-:Y:S01]  /*f55a0*/  LDGSTS.E [R5+0x200], desc[UR32][R8.64], P0 ;  /* 0x0020000008057fae */ /* 0x0003e20008121860 */
[----:B------:R-:W-:Y:S01]  /*f55b0*/  IADD3 R10, P2, R10, R7, RZ ;  /* 0x000000070a0a7210 */ /* 0x000fe20007f5e0ff */
[----:B------:R-:W-:-:S04]  /*f55c0*/  IMAD.X R19, R19, 0x1, R4, P1 ;  /* 0x0000000113137824 */ /* 0x000fc800008e0604 */
        /* <DEDUP_REMOVED lines=11> */
[----:B------:R-:W-:-:S03]  /*f5680*/  MOV R8, R17 ;  /* 0x0000001100087202 */ /* 0x000fc60000000f00 */
[----:B------:R1:W-:Y:S04]  /*f5690*/  STL [R1+0x46d4], R14 ;  /* 0x0046d40e01007387 */ /* 0x0003e80000100800 */
[----:B------:R-:W3:Y:S01]  /*f56a0*/  LDL.LU R17, [R1+0x4854] ;  /* 0x0048540001117983 */ /* 0x000ee20000300800 */
[-C--:B------:R-:W-:Y:S02]  /*f56b0*/  IADD3 R12, P1, R12, R7.reuse, RZ ;  /* 0x000000070c0c7210 */ /* 0x080fe40007f3e0ff */
[----:B------:R-:W-:Y:S01]  /*f56c0*/  IADD3 R21, P2, R21, R7, RZ ;  /* 0x0000000715157210 */ /* 0x000fe20007f5e0ff */
[----:B------:R1:W-:Y:S02]  /*f56d0*/  LDGSTS.E [R5+0x1200], desc[UR32][R8.64], P0 ;  /* 0x0120000008057fae */ /* 0x0003e40008121860 */
[----:B------:R-:W-:-:S02]  /*f56e0*/  IMAD.X R15, R15, 0x1, R4, P1 ;  /* 0x000000010f0f7824 */ /* 0x000fc400008e0604 */
[----:B------:R-:W-:Y:S02]  /*f56f0*/  IMAD.X R22, R22, 0x1, R4, P2 ;  /* 0x0000000116167824 */ /* 0x000fe400010e0604 */
[----:B-1----:R-:W-:Y:S02]  /*f5700*/  IMAD.MOV.U32 R8, RZ, RZ, R10 ;  /* 0x000000ffff087224 */ /* 0x002fe400078e000a */
        /* <DEDUP_REMOVED lines=13> */
[----:B-1----:R-:W-:Y:S01]  /*f57e0*/  MOV R8, R21 ;  /* 0x0000001500087202 */ /* 0x002fe20000000f00 */
[----:B------:R-:W-:-:S05]  /*f57f0*/  IMAD.MOV.U32 R9, RZ, RZ, R22 ;  /* 0x000000ffff097224 */ /* 0x000fca00078e0016 */
[----:B------:R1:W-:Y:S01]  /*f5800*/  LDGSTS.E [R5+0x2a00], desc[UR32][R8.64], P0 ;  /* 0x02a0000008057fae */ /* 0x0003e20008121860 */
[-C--:B----4-:R-:W-:Y:S02]  /*f5810*/  IADD3 R11, P1, R11, R7.reuse, RZ ;  /* 0x000000070b0b7210 */ /* 0x090fe40007f3e0ff */
[----:B------:R-:W-:-:S03]  /*f5820*/  IADD3 R13, P2, R13, R7, RZ ;  /* 0x000000070d0d7210 */ /* 0x000fc60007f5e0ff */
[--C-:B------:R-:W-:Y:S01]  /*f5830*/  IMAD.X R18, R18, 0x1, R4.reuse, P1 ;  /* 0x0000000112127824 */ /* 0x100fe200008e0604 */
        /* <DEDUP_REMOVED lines=18> */
[----:B------:R-:W-:-:S05]  /*f5960*/  IADD3.X R19, R19, R4, RZ, P1, !PT ;  /* 0x0000000413137210 */ /* 0x000fca0000ffe4ff */
[----:B------:R3:W-:Y:S01]  /*f5970*/  STL [R1+0x4814], R19 ;  /* 0x0048141301007387 */ /* 0x0007e20000100800 */
[----:B------:R-:W-:-:S03]  /*f5980*/  IMAD.X R17, R17, 0x1, R4, P2 ;  /* 0x0000000111117824 */ /* 0x000fc600010e0604 */
[----:B------:R3:W-:Y:S01]  /*f5990*/  STL [R1+0x4858], R16 ;  /* 0x0048581001007387 */ /* 0x0007e20000100800 */
[----:B-1----:R-:W-:Y:S02]  /*f59a0*/  IMAD.MOV.U32 R9, RZ, RZ, R19 ;  /* 0x000000ffff097224 */ /* 0x002fe400078e0013 */
[----:B------:R-:W-:Y:S01]  /*f59b0*/  IMAD.MOV.U32 R8, RZ, RZ, R6 ;  /* 0x000000ffff087224 */ /* 0x000fe200078e0006 */
        /* <DEDUP_REMOVED lines=17> */
[----:B-1----:R-:W-:-:S03]  /*f5ad0*/  MOV R8, R14 ;  /* 0x0000000e00087202 */ /* 0x002fc60000000f00 */
[----:B------:R1:W-:Y:S04]  /*f5ae0*/  STL [R1+0x48d4], R12 ;  /* 0x0048d40c01007387 */ /* 0x0003e80000100800 */
[----:B------:R-:W3:Y:S04]  /*f5af0*/  LDL.LU R14, [R1+0x4a58] ;  /* 0x004a5800010e7983 */ /* 0x000ee80000300800 */
[----:B------:R-:W3:Y:S01]  /*f5b00*/  LDL.LU R17, [R1+0x4a14] ;  /* 0x004a140001117983 */ /* 0x000ee20000300800 */
[----:B------:R-:W-:-:S03]  /*f5b10*/  IMAD.MOV.U32 R9, RZ, RZ, R15 ;  /* 0x000000ffff097224 */ /* 0x000fc600078e000f */
[----:B------:R-:W3:Y:S04]  /*f5b20*/  LDL.LU R15, [R1+0x4a54] ;  /* 0x004a5400010f7983 */ /* 0x000ee80000300800 */
[----:B------:R1:W-:Y:S02]  /*f5b30*/  LDGSTS.E [R5+0x5200], desc[UR32][R8.64], P0 ;  /* 0x0520000008057fae */ /* 0x0003e40008121860 */
[----:B-1----:R-:W-:Y:S02]  /*f5b40*/  IMAD.MOV.U32 R8, RZ, RZ, R10 ;  /* 0x000000ffff087224 */ /* 0x002fe400078e000a */
        /* <DEDUP_REMOVED lines=17> */
[-C--:B---3--:R-:W-:Y:S02]  /*f5c60*/  IADD3 R19, P1, R19, R7.reuse, RZ ;  /* 0x0000000713137210 */ /* 0x088fe40007f3e0ff */
[----:B-1----:R-:W-:Y:S01]  /*f5c70*/  MOV R8, R18 ;  /* 0x0000001200087202 */ /* 0x002fe20000000f00 */
[----:B------:R-:W-:Y:S01]  /*f5c80*/  IMAD.MOV.U32 R9, RZ, RZ, R20 ;  /* 0x000000ffff097224 */ /* 0x000fe200078e0014 */
[----:B------:R-:W-:Y:S01]  /*f5c90*/  IADD3 R6, P2, R6, R7, RZ ;  /* 0x0000000706067210 */ /* 0x000fe20007f5e0ff */
[----:B--2---:R-:W2:Y:S01]  /*f5ca0*/  LDL.LU R18, [R1+0x4b18] ;  /* 0x004b180001127983 */ /* 0x004ea20000300800 */
[----:B------:R-:W-:-:S03]  /*f5cb0*/  IMAD.X R21, R21, 0x1, R4, P1 ;  /* 0x0000000115157824 */ /* 0x000fc600008e0604 */
        /* <DEDUP_REMOVED lines=16> */
[----:B------:R-:W3:Y:S01]  /*f5dc0*/  LDL.LU R6, [R1+0x4bd8] ;  /* 0x004bd80001067983 */ /* 0x000ee20000300800 */
[----:B------:R-:W-:-:S03]  /*f5dd0*/  IADD3.X R17, R17, R4, RZ, P1, !PT ;  /* 0x0000000411117210 */ /* 0x000fc60000ffe4ff */
        /* <DEDUP_REMOVED lines=10> */
[----:B------:R-:W-:Y:S01]  /*f5e80*/  IADD3 R12, P2, R12, R7, RZ ;  /* 0x000000070c0c7210 */ /* 0x000fe20007f5e0ff */
[----:B-1----:R-:W-:Y:S02]  /*f5e90*/  IMAD.MOV.U32 R8, RZ, RZ, R16 ;  /* 0x000000ffff087224 */ /* 0x002fe400078e0010 */
[----:B------:R-:W-:-:S05]  /*f5ea0*/  IMAD.MOV.U32 R9, RZ, RZ, R17 ;  /* 0x000000ffff097224 */ /* 0x000fca00078e0011 */
[----:B------:R1:W-:Y:S04]  /*f5eb0*/  LDGSTS.E [R5+0x8200], desc[UR32][R8.64], P0 ;  /* 0x0820000008057fae */ /* 0x0003e80008121860 */
[----:B------:R-:W-:Y:S01]  /*f5ec0*/  STL [R1+0x4a98], R10 ;  /* 0x004a980a01007387 */ /* 0x000fe20000100800 */
[----:B-1----:R-:W-:Y:S02]  /*f5ed0*/  IMAD.MOV.U32 R8, RZ, RZ, R14 ;  /* 0x000000ffff087224 */ /* 0x002fe400078e000e */
[----:B------:R-:W-:-:S05]  /*f5ee0*/  IMAD.MOV.U32 R9, RZ, RZ, R15 ;  /* 0x000000ffff097224 */ /* 0x000fca00078e000f */
[----:B------:R1:W-:Y:S02]  /*f5ef0*/  LDGSTS.E [R5+0x8a00], desc[UR32][R8.64], P0 ;  /* 0x08a0000008057fae */ /* 0x0003e40008121860 */
[----:B-1----:R-:W-:Y:S01]  /*f5f00*/  MOV R8, R10 ;  /* 0x0000000a00087202 */ /* 0x002fe20000000f00 */
        /* <DEDUP_REMOVED lines=26> */
[----:B-1----:R-:W-:Y:S01]  /*f60b0*/  MOV R8, R20 ;  /* 0x0000001400087202 */ /* 0x002fe20000000f00 */
[----:B------:R-:W-:-:S02]  /*f60c0*/  IMAD.MOV.U32 R9, RZ, RZ, R21 ;  /* 0x000000ffff097224 */ /* 0x000fc400078e0015 */
[----:B------:R-:W3:Y:S01]  /*f60d0*/  LDL.LU.64 R20, [R1+0x3af0] ;  /* 0x003af00001147983 */ /* 0x000ee20000300a00 */
[----:B------:R-:W-:-:S03]  /*f60e0*/  IADD3 R26, P1, R26, R7, RZ ;  /* 0x000000071a1a7210 */ /* 0x000fc60007f3e0ff */
[----:B------:R-:W3:Y:S01]  /*f60f0*/  LDL.LU.64 R22, [R1+0x3ac0] ;  /* 0x003ac00001167983 */ /* 0x000ee20000300a00 */
[----:B------:R-:W-:-:S03]  /*f6100*/  IADD3 R6, P2, R6, R7, RZ ;  /* 0x0000000706067210 */ /* 0x000fc60007f5e0ff */
[----:B------:R-:W3:Y:S01]  /*f6110*/  LDL.LU.64 R24, [R1+0x3a90] ;  /* 0x003a900001187983 */ /* 0x000ee20000300a00 */
[----:B------:R-:W-:-:S03]  /*f6120*/  IMAD.X R27, R27, 0x1, R4, P1 ;  /* 0x000000011b1b7824 */ /* 0x000fc600008e0604 */
[----:B------:R1:W-:Y:S04]  /*f6130*/  LDGSTS.E [R5+0xaa00], desc[UR32][R8.64], P0 ;  /* 0x0aa0000008057fae */ /* 0x0003e80008121860 */
[----:B------:R-:W-:Y:S01]  /*f6140*/  STL [R1+0x4b98], R26 ;  /* 0x004b981a01007387 */ /* 0x000fe20000100800 */
[----:B------:R-:W-:-:S03]  /*f6150*/  IMAD.X R28, R28, 0x1, R4, P2 ;  /* 0x000000011c1c7824 */ /* 0x000fc600010e0604 */
[----:B------:R1:W-:Y:S02]  /*f6160*/  STL [R1+0x4b94], R27 ;  /* 0x004b941b01007387 */ /* 0x0003e40000100800 */
[----:B-1----:R-:W-:Y:S02]  /*f6170*/  IMAD.MOV.U32 R8, RZ, RZ, R26 ;  /* 0x000000ffff087224 */ /* 0x002fe400078e001a */
[----:B------:R-:W-:Y:S01]  /*f6180*/  STL [R1+0x4bd8], R6 ;  /* 0x004bd80601007387 */ /* 0x000fe20000100800 */
[----:B------:R-:W-:-:S03]  /*f6190*/  IMAD.MOV.U32 R9, RZ, RZ, R27 ;  /* 0x000000ffff097224 */ /* 0x000fc600078e001b */
        /* <DEDUP_REMOVED lines=37> */
[----:B-1----:R-:W-:-:S04]  /*f63f0*/  IADD3 R8, P1, R10, R7, RZ ;  /* 0x000000070a087210 */ /* 0x002fc80007f3e0ff */
[----:B------:R-:W-:Y:S02]  /*f6400*/  IADD3.X R6, R11, R4, RZ, P1, !PT ;  /* 0x000000040b067210 */ /* 0x000fe40000ffe4ff */
[----:B----4-:R-:W-:-:S05]  /*f6410*/  IADD3 R10, P1, R12, R7, RZ ;  /* 0x000000070c0a7210 */ /* 0x010fca0007f3e0ff */
[----:B------:R-:W-:Y:S01]  /*f6420*/  IMAD.X R9, R13, 0x1, R4, P1 ;  /* 0x000000010d097824 */ /* 0x000fe200008e0604 */
[----:B--2---:R-:W-:-:S05]  /*f6430*/  IADD3 R12, P1, R14, R7, RZ ;  /* 0x000000070e0c7210 */ /* 0x004fca0007f3e0ff */
        /* <DEDUP_REMOVED lines=83> */
[----:B------:R-:W-:Y:S01]  /*f6970*/  STL.64 [R1+0x3e50], R92 ;  /* 0x003e505c01007387 */ /* 0x000fe20000100a00 */
[----:B------:R-:W-:Y:S02]  /*f6980*/  IMAD.MOV.U32 R8, RZ, RZ, R16 ;  /* 0x000000ffff087224 */ /* 0x000fe400078e0010 */
[----:B------:R-:W-:Y:S01]  /*f6990*/  IMAD.MOV.U32 R9, RZ, RZ, R15 ;  /* 0x000000ffff097224 */ /* 0x000fe200078e000f */
[----:B------:R1:W-:Y:S01]  /*f69a0*/  STL.64 [R1+0x3e10], R94 ;  /* 0x003e105e01007387 */ /* 0x0003e20000100a00 */
[----:B------:R-:W-:Y:S01]  /*f69b0*/  IMAD.MOV.U32 R250, RZ, RZ, R18 ;  /* 0x000000fffffa7224 */ /* 0x000fe200078e0012 */
[----:B------:R-:W-:Y:S01]  /*f69c0*/  MOV R248, R20 ;  /* 0x0000001400f87202 */ /* 0x000fe20000000f00 */
[----:B------:R-:W-:Y:S01]  /*f69d0*/  IMAD.MOV.U32 R251, RZ, RZ, R17 ;  /* 0x000000fffffb7224 */ /* 0x000fe200078e0011 */
[----:B------:R2:W-:Y:S01]  /*f69e0*/  STL.64 [R1+0x3ca8], R222 ;  /* 0x003ca8de01007387 */ /* 0x0005e20000100a00 */
[----:B------:R-:W-:-:S02]  /*f69f0*/  IMAD.MOV.U32 R249, RZ, RZ, R19 ;  /* 0x000000fffff97224 */ /* 0x000fc400078e0013 */
        /* <DEDUP_REMOVED lines=89> */
[----:B------:R-:W-:Y:S02]  /*f6f90*/  IMAD.MOV.U32 R98, RZ, RZ, R80 ;  /* 0x000000ffff627224 */ /* 0x000fe400078e0050 */
[----:B------:R-:W-:Y:S01]  /*f6fa0*/  IMAD.MOV.U32 R99, RZ, RZ, R79 ;  /* 0x000000ffff637224 */ /* 0x000fe200078e004f */
[----:B------:R-:W-:Y:S01]  /*f6fb0*/  STL.64 [R1+0x3988], R108 ;  /* 0x0039886c01007387 */ /* 0x000fe20000100a00 */
[----:B------:R-:W-:Y:S01]  /*f6fc0*/  IMAD.MOV.U32 R13, RZ, RZ, R95 ;  /* 0x000000ffff0d7224 */ /* 0x000fe200078e005f */
[----:B-1----:R-:W-:Y:S01]  /*f6fd0*/  MOV R94, R84 ;  /* 0x00000054005e7202 */ /* 0x002fe20000000f00 */
[----:B------:R-:W-:Y:S01]  /*f6fe0*/  IMAD.MOV.U32 R96, RZ, RZ, R82 ;  /* 0x000000ffff607224 */ /* 0x000fe200078e0052 */
[----:B------:R-:W-:Y:S01]  /*f6ff0*/  STL.64 [R1+0x3980], R106 ;  /* 0x0039806a01007387 */ /* 0x000fe20000100a00 */
[----:B------:R-:W-:-:S02]  /*f7000*/  IMAD.MOV.U32 R97, RZ, RZ, R81 ;  /* 0x000000ffff617224 */ /* 0x000fc400078e0051 */
[----:B------:R-:W-:Y:S01]  /*f7010*/  IMAD.MOV.U32 R95, RZ, RZ, R83 ;  /* 0x000000ffff5f7224 */ /* 0x000fe200078e0053 */
[----:B------:R-:W-:Y:S01]  /*f7020*/  STL.64 [R1+0x3978], R104 ;  /* 0x0039786801007387 */ /* 0x000fe20000100a00 */
[----:B------:R-:W-:Y:S02]  /*f7030*/  IMAD.MOV.U32 R92, RZ, RZ, R86 ;  /* 0x000000ffff5c7224 */ /* 0x000fe400078e0056 */
        /* <DEDUP_REMOVED lines=11> */
[----:B--2---:R-:W5:Y:S04]  /*f70f0*/  LDL.LU.64 R222, [R1+0x54f8] ;  /* 0x0054f80001de7983 */ /* 0x004f680000300a00 */
[----:B------:R-:W-:Y:S04]  /*f7100*/  STL.64 [R1+0x3948], R92 ;  /* 0x0039485c01007387 */ /* 0x000fe80000100a00 */
        /* <DEDUP_REMOVED lines=66> */
[----:B-1----:R-:W-:Y:S01]  /*f7530*/  IMAD.MOV.U32 R8, RZ, RZ, R6 ;  /* 0x000000ffff087224 */ /* 0x002fe200078e0006 */
[----:B--2---:R-:W-:Y:S01]  /*f7540*/  MOV R9, R16 ;  /* 0x0000001000097202 */ /* 0x004fe20000000f00 */
        /* <DEDUP_REMOVED lines=14> */
[----:B------:R-:W-:-:S03]  /*f7630*/  IMAD.X R15, R15, 0x1, R4, P1 ;  /* 0x000000010f0f7824 */ /* 0x000fc600008e0604 */
[----:B------:R-:W-:Y:S01]  /*f7640*/  IADD3.X R22, R22, R4, RZ, P2, !PT ;  /* 0x0000000416167210 */ /* 0x000fe200017fe4ff */
        /* <DEDUP_REMOVED lines=24> */
[----:B------:R-:W-:-:S03]  /*f77d0*/  MOV R9, R18 ;  /* 0x0000001200097202 */ /* 0x000fc60000000f00 */
        /* <DEDUP_REMOVED lines=17> */
[----:B-1----:R-:W-:-:S03]  /*f78f0*/  IMAD.MOV.U32 R9, RZ, RZ, R19 ;  /* 0x000000ffff097224 */ /* 0x002fc600078e0013 */
[----:B---3--:R-:W3:Y:S01]  /*f7900*/  LDL.LU R19, [R1+0x49a0] ;  /* 0x0049a00001137983 */ /* 0x008ee20000300800 */
[----:B------:R-:W-:-:S03]  /*f7910*/  IMAD.MOV.U32 R8, RZ, RZ, R6 ;  /* 0x000000ffff087224 */ /* 0x000fc600078e0006 */
        /* <DEDUP_REMOVED lines=8> */
[----:B-1----:R-:W-:Y:S01]  /*f79a0*/  IMAD.MOV.U32 R8, RZ, RZ, R16 ;  /* 0x000000ffff087224 */ /* 0x002fe200078e0010 */
[----:B------:R-:W-:-:S05]  /*f79b0*/  MOV R9, R17 ;  /* 0x0000001100097202 */ /* 0x000fca0000000f00 */
[----:B------:R1:W-:Y:S01]  /*f79c0*/  LDGSTS.E [R5+0x4b00], desc[UR32][R8.64], P0 ;  /* 0x04b0000008057fae */ /* 0x0003e20008121860 */
[----:B------:R-:W-:-:S05]  /*f79d0*/  IMAD.X R15, R15, 0x1, R4, P1 ;  /* 0x000000010f0f7824 */ /* 0x000fca00008e0604 */
        /* <DEDUP_REMOVED lines=22> */
[----:B------:R-:W-:-:S03]  /*f7b40*/  IADD3.X R20, R20, R4, RZ, P2, !PT ;  /* 0x0000000414147210 */ /* 0x000fc600017fe4ff */
[----:B------:R2:W-:Y:S04]  /*f7b50*/  STL [R1+0x4960], R18 ;  /* 0x0049601201007387 */ /* 0x0005e80000100800 */
[----:B----4-:R-:W4:Y:S01]  /*f7b60*/  LDL.LU R11, [R1+0x4a9c] ;  /* 0x004a9c00010b7983 */ /* 0x010f220000300800 */
[----:B------:R-:W-:-:S03]  /*f7b70*/  IMAD.MOV.U32 R9, RZ, RZ, R13 ;  /* 0x000000ffff097224 */ /* 0x000fc600078e000d */
[----:B------:R2:W-:Y:S04]  /*f7b80*/  STL [R1+0x495c], R20 ;  /* 0x00495c1401007387 */ /* 0x0005e80000100800 */
[----:B-1----:R-:W4:Y:S04]  /*f7b90*/  LDL.LU R13, [R1+0x4adc] ;  /* 0x004adc00010d7983 */ /* 0x002f280000300800 */
[----:B------:R1:W-:Y:S01]  /*f7ba0*/  LDGSTS.E [R5+0x6300], desc[UR32][R8.64], P0 ;  /* 0x0630000008057fae */ /* 0x0003e20008121860 */
[-C--:B---3--:R-:W-:Y:S02]  /*f7bb0*/  IADD3 R19, P1, R19, R7.reuse, RZ ;  /* 0x0000000713137210 */ /* 0x088fe40007f3e0ff */
[----:B------:R-:W-:Y:S01]  /*f7bc0*/  IADD3 R6, P2, R6, R7, RZ ;  /* 0x0000000706067210 */ /* 0x000fe20007f5e0ff */
[----:B-1----:R-:W-:-:S02]  /*f7bd0*/  IMAD.MOV.U32 R8, RZ, RZ, R18 ;  /* 0x000000ffff087224 */ /* 0x002fc400078e0012 */
[----:B------:R-:W-:Y:S01]  /*f7be0*/  IMAD.MOV.U32 R9, RZ, RZ, R20 ;  /* 0x000000ffff097224 */ /* 0x000fe200078e0014 */
        /* <DEDUP_REMOVED lines=10> */
[----:B------:R-:W-:-:S03]  /*f7c90*/  MOV R9, R21 ;  /* 0x0000001500097202 */ /* 0x000fc60000000f00 */
        /* <DEDUP_REMOVED lines=50> */
[----:B------:R-:W-:-:S03]  /*f7fc0*/  IADD3.X R21, R21, R4, RZ, P2, !PT ;  /* 0x0000000415157210 */ /* 0x000fc600017fe4ff */
        /* <DEDUP_REMOVED lines=10> */
[----:B------:R-:W-:-:S03]  /*f8070*/  IMAD.X R27, R27, 0x1, R4, P1 ;  /* 0x000000011b1b7824 */ /* 0x000fc600008e0604 */
[----:B------:R-:W-:Y:S04]  /*f8080*/  STL [R1+0x4ba0], R26 ;  /* 0x004ba01a01007387 */ /* 0x000fe80000100800 */
[----:B------:R1:W-:Y:S04]  /*f8090*/  LDGSTS.E [R5+0xab00], desc[UR32][R8.64], P0 ;  /* 0x0ab0000008057fae */ /* 0x0003e80008121860 */
[----:B------:R1:W-:Y:S01]  /*f80a0*/  STL [R1+0x4b9c], R27 ;  /* 0x004b9c1b01007387 */ /* 0x0003e20000100800 */
[----:B------:R-:W-:-:S03]  /*f80b0*/  IMAD.X R28, R28, 0x1, R4, P2 ;  /* 0x000000011c1c7824 */ /* 0x000fc600010e0604 */
[----:B------:R-:W-:Y:S01]  /*f80c0*/  STL [R1+0x4be0], R6 ;  /* 0x004be00601007387 */ /* 0x000fe20000100800 */
[----:B-1----:R-:W-:Y:S01]  /*f80d0*/  IMAD.MOV.U32 R8, RZ, RZ, R26 ;  /* 0x000000ffff087224 */ /* 0x002fe200078e001a */
[----:B------:R-:W-:Y:S02]  /*f80e0*/  MOV R9, R27 ;  /* 0x0000001b00097202 */ /* 0x000fe40000000f00 */
        /* <DEDUP_REMOVED lines=132> */
[----:B------:R-:W-:Y:S01]  /*f8930*/  IMAD.MOV.U32 R248, RZ, RZ, R20 ;  /* 0x000000fffff87224 */ /* 0x000fe200078e0014 */
[----:B------:R-:W-:Y:S01]  /*f8940*/  MOV R247, R21 ;  /* 0x0000001500f77202 */ /* 0x000fe20000000f00 */
[----:B------:R-:W-:Y:S01]  /*f8950*/  IMAD.MOV.U32 R249, RZ, RZ, R19 ;  /* 0x000000fffff97224 */ /* 0x000fe200078e0013 */
[----:B------:R-:W-:Y:S01]  /*f8960*/  STL.64 [R1+0x3c68], R10 ;  /* 0x003c680a01007387 */ /* 0x000fe20000100a00 */
[----:B------:R-:W-:Y:S02]  /*f8970*/  IMAD.MOV.U32 R246, RZ, RZ, R22 ;  /* 0x000000fffff67224 */ /* 0x000fe400078e0016 */
[----:B------:R-:W-:Y:S01]  /*f8980*/  IMAD.MOV.U32 R244, RZ, RZ, R24 ;  /* 0x000000fffff47224 */ /* 0x000fe200078e0018 */
[----:B------:R4:W-:Y:S01]  /*f8990*/  STL.64 [R1+0x3c30], R8 ;  /* 0x003c300801007387 */ /* 0x0009e20000100a00 */
[----:B------:R-:W-:-:S02]  /*f89a0*/  IMAD.MOV.U32 R245, RZ, RZ, R23 ;  /* 0x000000fffff57224 */ /* 0x000fc400078e0017 */
        /* <DEDUP_REMOVED lines=93> */
[----:B---3--:R-:W-:Y:S01]  /*f8f80*/  IMAD.MOV.U32 R96, RZ, RZ, R84 ;  /* 0x000000ffff607224 */ /* 0x008fe200078e0054 */
[----:B------:R-:W-:Y:S01]  /*f8f90*/  STL.64 [R1+0x37f8], R106 ;  /* 0x0037f86a01007387 */ /* 0x000fe20000100a00 */
[----:B------:R-:W-:-:S02]  /*f8fa0*/  IMAD.MOV.U32 R97, RZ, RZ, R83 ;  /* 0x000000ffff617224 */ /* 0x000fc400078e0053 */
[----:B------:R-:W-:Y:S01]  /*f8fb0*/  IMAD.MOV.U32 R94, RZ, RZ, R86 ;  /* 0x000000ffff5e7224 */ /* 0x000fe200078e0056 */
        /* <DEDUP_REMOVED lines=447> */
[----:B-1----:R-:W-:Y:S01]  /*fabb0*/  IMAD.MOV.U32 R90, RZ, RZ, R54 ;  /* 0x000000ffff5a7224 */ /* 0x002fe200078e0036 */
        /* <DEDUP_REMOVED lines=48> */
[----:B--2---:R-:W-:-:S03]  /*faec0*/  IMAD.MOV.U32 R92, RZ, RZ, R86 ;  /* 0x000000ffff5c7224 */ /* 0x004fc600078e0056 */
        /* <DEDUP_REMOVED lines=384> */
[----:B------:R-:W-:Y:S02]  /*fc6d0*/  IMAD.MOV.U32 R90, RZ, RZ, R8 ;  /* 0x000000ffff5a7224 */ /* 0x000fe400078e0008 */
[----:B------:R-:W-:Y:S02]  /*fc6e0*/  IMAD.MOV.U32 R92, RZ, RZ, R10 ;  /* 0x000000ffff5c7224 */ /* 0x000fe400078e000a */
[----:B------:R-:W-:Y:S02]  /*fc6f0*/  IMAD.X R85, R91, 0x1, R4, P1 ;  /* 0x000000015b557824 */ /* 0x000fe400008e0604 */
[----:B------:R-:W-:Y:S02]  /*fc700*/  IMAD.MOV.U32 R91, RZ, RZ, R6 ;  /* 0x000000ffff5b7224 */ /* 0x000fe400078e0006 */
[----:B------:R-:W-:Y:S01]  /*fc710*/  IMAD.MOV.U32 R93, RZ, RZ, R9 ;  /* 0x000000ffff5d7224 */ /* 0x000fe200078e0009 */
[----:B------:R-:W-:Y:S01]  /*fc720*/  MOV R8, R14 ;  /* 0x0000000e00087202 */ /* 0x000fe20000000f00 */
[----:B------:R-:W-:-:S02]  /*fc730*/  IMAD.MOV.U32 R10, RZ, RZ, R12 ;  /* 0x000000ffff0a7224 */ /* 0x000fc400078e000c */
[----:B------:R-:W-:Y:S01]  /*fc740*/  IMAD.MOV.U32 R9, RZ, RZ, R13 ;  /* 0x000000ffff097224 */ /* 0x000fe200078e000d */
[----:B------:R-:W-:Y:S01]  /*fc750*/  STL.64 [R1+0x3e38], R90 ;  /* 0x003e385a01007387 */ /* 0x000fe20000100a00 */
[----:B------:R-:W-:Y:S01]  /*fc760*/  IMAD.MOV.U32 R250, RZ, RZ, R16 ;  /* 0x000000fffffa7224 */ /* 0x000fe200078e0010 */
[----:B------:R-:W-:Y:S01]  /*fc770*/  MOV R248, R18 ;  /* 0x0000001200f87202 */ /* 0x000fe20000000f00 */
[----:B------:R-:W-:Y:S01]  /*fc780*/  IMAD.MOV.U32 R251, RZ, RZ, R15 ;  /* 0x000000fffffb7224 */ /* 0x000fe200078e000f */
[----:B------:R1:W-:Y:S01]  /*fc790*/  STL.64 [R1+0x3df8], R92 ;  /* 0x003df85c01007387 */ /* 0x0003e20000100a00 */
[----:B------:R-:W-:Y:S02]  /*fc7a0*/  IMAD.MOV.U32 R249, RZ, RZ, R17 ;  /* 0x000000fffff97224 */ /* 0x000fe400078e0011 */
[----:B------:R-:W-:Y:S01]  /*fc7b0*/  IMAD.MOV.U32 R246, RZ, RZ, R20 ;  /* 0x000000fffff67224 */ /* 0x000fe200078e0014 */
[----:B------:R-:W-:Y:S01]  /*fc7c0*/  STL.64 [R1+0x3c90], R10 ;  /* 0x003c900a01007387 */ /* 0x000fe20000100a00 */
        /* <DEDUP_REMOVED lines=99> */
[----:B------:R-:W-:-:S02]  /*fce00*/  IMAD.MOV.U32 R93, RZ, RZ, R83 ;  /* 0x000000ffff5d7224 */ /* 0x000fc400078e0053 */
[----:B------:R-:W-:Y:S01]  /*fce10*/  IMAD.MOV.U32 R90, RZ, RZ, R86 ;  /* 0x000000ffff5a7224 */ /* 0x000fe200078e0056 */
[----:B------:R-:W-:Y:S01]  /*fce20*/  STL.64 [R1+0x3580], R100 ;  /* 0x0035806401007387 */ /* 0x000fe20000100a00 */
[----:B------:R-:W-:-:S03]  /*fce30*/  IMAD.MOV.U32 R91, RZ, RZ, R85 ;  /* 0x000000ffff5b7224 */ /* 0x000fc600078e0055 */
        /* <DEDUP_REMOVED lines=11> */
[----:B--2---:R-:W2:Y:S04]  /*fcef0*/  LDL.LU R8, [R1+0x4638] ;  /* 0x0046380001087983 */ /* 0x004ea80000300800 */
        /* <DEDUP_REMOVED lines=45> */
[----:B-1----:R-:W-:-:S02]  /*fd1d0*/  IADD3 R5, R89, UR7, RZ ;  /* 0x0000000759057c10 */ /* 0x002fc4000fffe0ff */
[-C--:B--2---:R-:W-:Y:S02]  /*fd1e0*/  IADD3 R8, P1, R8, R7.reuse, RZ ;  /* 0x0000000708087210 */ /* 0x084fe40007f3e0ff */
        /* <DEDUP_REMOVED lines=33> */
[----:B------:R-:W-:Y:S02]  /*fd400*/  IMAD.X R22, R22, 0x1, R4, P2 ;  /* 0x0000000116167824 */ /* 0x000fe400010e0604 */
[----:B-1----:R-:W-:Y:S01]  /*fd410*/  IMAD.MOV.U32 R8, RZ, RZ, R10 ;  /* 0x000000ffff087224 */ /* 0x002fe200078e000a */
[----:B------:R-:W-:Y:S02]  /*fd420*/  MOV R9, R14 ;  /* 0x0000000e00097202 */ /* 0x000fe40000000f00 */
        /* <DEDUP_REMOVED lines=15> */
[----:B----4-:R-:W-:-:S05]  /*fd520*/  IADD3 R11, P1, R11, R7, RZ ;  /* 0x000000070b0b7210 */ /* 0x010fca0007f3e0ff */
[----:B------:R4:W-:Y:S01]  /*fd530*/  STL [R1+0x47b8], R11 ;  /* 0x0047b80b01007387 */ /* 0x0009e20000100800 */
[----:B------:R-:W-:Y:S01]  /*fd540*/  IADD3 R13, P2, R13, R7, RZ ;  /* 0x000000070d0d7210 */ /* 0x000fe20007f5e0ff */
[----:B------:R-:W-:Y:S02]  /*fd550*/  IMAD.X R18, R18, 0x1, R4, P1 ;  /* 0x0000000112127824 */ /* 0x000fe400008e0604 */
[----:B-1----:R-:W-:Y:S01]  /*fd560*/  IMAD.MOV.U32 R8, RZ, RZ, R11 ;  /* 0x000000ffff087224 */ /* 0x002fe200078e000b */
[----:B------:R-:W-:Y:S02]  /*fd570*/  IADD3.X R20, R20, R4, RZ, P2, !PT ;  /* 0x0000000414147210 */ /* 0x000fe400017fe4ff */
[----:B------:R1:W-:Y:S01]  /*fd580*/  STL [R1+0x47b4], R18 ;  /* 0x0047b41201007387 */ /* 0x0003e20000100800 */
[----:B------:R-:W-:-:S03]  /*fd590*/  IMAD.MOV.U32 R9, RZ, RZ, R18 ;  /* 0x000000ffff097224 */ /* 0x000fc600078e0012 */
[----:B------:R2:W-:Y:S04]  /*fd5a0*/  STL [R1+0x47f8], R13 ;  /* 0x0047f80d01007387 */ /* 0x0005e80000100800 */
[----:B----4-:R-:W4:Y:S04]  /*fd5b0*/  LDL.LU R11, [R1+0x4938] ;  /* 0x00493800010b7983 */ /* 0x010f280000300800 */
[----:B------:R2:W-:Y:S04]  /*fd5c0*/  STL [R1+0x47f4], R20 ;  /* 0x0047f41401007387 */ /* 0x0005e80000100800 */
[----:B------:R2:W-:Y:S04]  /*fd5d0*/  LDGSTS.E [R5+0x3600], desc[UR32][R8.64], P0 ;  /* 0x0360000008057fae */ /* 0x0005e80008121860 */
[----:B-1----:R-:W4:Y:S01]  /*fd5e0*/  LDL.LU R18, [R1+0x4978] ;  /* 0x0049780001127983 */ /* 0x002f220000300800 */
[----:B--2---:R-:W-:Y:S01]  /*fd5f0*/  IADD3 R6, P1, R6, R7, RZ ;  /* 0x0000000706067210 */ /* 0x004fe20007f3e0ff */
[----:B------:R-:W-:-:S02]  /*fd600*/  IMAD.MOV.U32 R8, RZ, RZ, R13 ;  /* 0x000000ffff087224 */ /* 0x000fc400078e000d */
[----:B------:R-:W2:Y:S01]  /*fd610*/  LDL.LU R13, [R1+0x4934] ;  /* 0x00493400010d7983 */ /* 0x000ea20000300800 */
[----:B------:R-:W-:-:S03]  /*fd620*/  IMAD.MOV.U32 R9, RZ, RZ, R20 ;  /* 0x000000ffff097224 */ /* 0x000fc600078e0014 */
        /* <DEDUP_REMOVED lines=8> */
[----:B-1----:R-:W-:Y:S01]  /*fd6b0*/  MOV R9, R19 ;  /* 0x0000001300097202 */ /* 0x002fe20000000f00 */
[----:B------:R-:W-:Y:S02]  /*fd6c0*/  IMAD.MOV.U32 R8, RZ, RZ, R6 ;  /* 0x000000ffff087224 */ /* 0x000fe400078e0006 */
        /* <DEDUP_REMOVED lines=24> */
[----:B-1----:R-:W-:Y:S01]  /*fd850*/  IMAD.MOV.U32 R8, RZ, RZ, R10 ;  /* 0x000000ffff087224 */ /* 0x002fe200078e000a */
[----:B------:R-:W-:Y:S01]  /*fd860*/  MOV R9, R12 ;  /* 0x0000000c00097202 */ /* 0x000fe20000000f00 */
        /* <DEDUP_REMOVED lines=21> */
[----:B------:R-:W-:-:S03]  /*fd9c0*/  IMAD.X R21, R21, 0x1, R4, P1 ;  /* 0x0000000115157824 */ /* 0x000fc600008e0604 */
[----:B------:R-:W3:Y:S04]  /*fd9d0*/  LDL.LU R20, [R1+0x4b78] ;  /* 0x004b780001147983 */ /* 0x000ee80000300800 */
[----:B------:R1:W-:Y:S01]  /*fd9e0*/  STL [R1+0x49b8], R19 ;  /* 0x0049b81301007387 */ /* 0x0003e20000100800 */
[----:B------:R-:W-:-:S03]  /*fd9f0*/  IADD3.X R22, R22, R4, RZ, P2, !PT ;  /* 0x0000000416167210 */ /* 0x000fc600017fe4ff */
        /* <DEDUP_REMOVED lines=26> */
[----:B-1----:R-:W-:Y:S01]  /*fdba0*/  IMAD.MOV.U32 R8, RZ, RZ, R16 ;  /* 0x000000ffff087224 */ /* 0x002fe200078e0010 */
[----:B------:R-:W-:-:S05]  /*fdbb0*/  MOV R9, R17 ;  /* 0x0000001100097202 */ /* 0x000fca0000000f00 */
        /* <DEDUP_REMOVED lines=14> */
[----:B----4-:R-:W-:Y:S01]  /*fdca0*/  IMAD.MOV.U32 R8, RZ, RZ, R12 ;  /* 0x000000ffff087224 */ /* 0x010fe200078e000c */
[----:B------:R-:W-:-:S02]  /*fdcb0*/  MOV R9, R13 ;  /* 0x0000000d00097202 */ /* 0x000fc40000000f00 */
        /* <DEDUP_REMOVED lines=27> */
[----:B------:R-:W-:-:S03]  /*fde70*/  IADD3.X R28, R28, R4, RZ, P2, !PT ;  /* 0x000000041c1c7210 */ /* 0x000fc600017fe4ff */
        /* <DEDUP_REMOVED lines=46> */
[----:B---3--:R-:W-:-:S04]  /*fe160*/  IADD3 R14, P1, R16, R7, RZ ;  /* 0x00000007100e7210 */ /* 0x008fc80007f3e0ff */
        /* <DEDUP_REMOVED lines=183> */
[----:B------:R-:W-:-:S03]  /*fece0*/  IMAD.MOV.U32 R92, RZ, RZ, R84 ;  /* 0x000000ffff5c7224 */ /* 0x000fc600078e0054 */
[----:B------:R-:W-:Y:S01]  /*fecf0*/  STL.64 [R1+0x34e0], R104 ;  /* 0x0034e06801007387 */ /* 0x000fe20000100a00 */
[----:B------:R-:W-:-:S03]  /*fed00*/  IMAD.MOV.U32 R93, RZ, RZ, R83 ;  /* 0x000000ffff5d7224 */ /* 0x000fc600078e0053 */
[----:B------:R-:W-:Y:S01]  /*fed10*/  STL.64 [R1+0x34d8], R102 ;  /* 0x0034d86601007387 */ /* 0x000fe20000100a00 */
[----:B-1----:R-:W-:-:S03]  /*fed20*/  IMAD.MOV.U32 R90, RZ, RZ, R86 ;  /* 0x000000ffff5a7224 */ /* 0x002fc600078e0056 */
[----:B------:R-:W-:Y:S01]  /*fed30*/  STL.64 [R1+0x34d0], R100 ;  /* 0x0034d06401007387 */ /* 0x000fe20000100a00 */
[----:B------:R-:W-:-:S03]  /*fed40*/  IMAD.MOV.U32 R91, RZ, RZ, R85 ;  /* 0x000000ffff5b7224 */ /* 0x000fc600078e0055 */
[----:B------:R-:W-:Y:S04]  /*fed50*/  STL.64 [R1+0x34c8], R98 ;  /* 0x0034c86201007387 */ /* 0x000fe80000100a00 */
[----:B------:R-:W-:Y:S04]  /*fed60*/  STL.64 [R1+0x34c0], R96 ;  /* 0x0034c06001007387 */ /* 0x000fe80000100a00 */
[----:B------:R-:W-:Y:S04]  /*fed70*/  LDGSTS.E [R5+0xc600], desc[UR32][R14.64], P0 ;  /* 0x0c6000000e057fae */ /* 0x000fe80008121860 */
[----:B------:R-:W-:Y:S04]  /*fed80*/  STL.64 [R1+0x34b8], R94 ;  /* 0x0034b85e01007387 */ /* 0x000fe80000100a00 */
[----:B------:R-:W-:Y:S04]  /*fed90*/  LDGSTS.E [R5+0xce00], desc[UR32][R226.64], P0 ;  /* 0x0ce00000e2057fae */ /* 0x000fe80008121860 */
[----:B------:R-:W-:Y:S04]  /*feda0*/  LDGSTS.E [R5+0xd600], desc[UR32][R228.64], P0 ;  /* 0x0d600000e4057fae */ /* 0x000fe80008121860 */
[----:B------:R-:W-:Y:S04]  /*fedb0*/  LDGSTS.E [R5+0xde00], desc[UR32][R230.64], P0 ;  /* 0x0de00000e6057fae */ /* 0x000fe80008121860 */
[----:B--2---:R-:W5:Y:S04]  /*fedc0*/  LDL.LU.64 R226, [R1+0x54e8] ;  /* 0x0054e80001e27983 */ /* 0x004f680000300a00 */
[----:B------:R-:W-:Y:S04]  /*fedd0*/  STL.64 [R1+0x34b0], R92 ;  /* 0x0034b05c01007387 */ /* 0x000fe80000100a00 */
[----:B---3--:R-:W5:Y:S04]  /*fede0*/  LDL.LU.64 R228, [R1+0x54e0] ;  /* 0x0054e00001e47983 */ /* 0x008f680000300a00 */
[----:B------:R-:W-:Y:S04]  /*fedf0*/  LDGSTS.E [R5+0xe600], desc[UR32][R12.64], P0 ;  /* 0x0e6000000c057fae */ /* 0x000fe80008121860 */
[----:B------:R-:W-:Y:S04]  /*fee00*/  STL.64 [R1+0x34a8], R90 ;  /* 0x0034a85a01007387 */ /* 0x000fe80000100a00 */
[----:B------:R1:W-:Y:S04]  /*fee10*/  LDGSTS.E [R5+0xee00], desc[UR32][R10.64], P0 ;  /* 0x0ee000000a057fae */ /* 0x0003e80008121860 */
[----:B----4-:R-:W5:Y:S04]  /*fee20*/  LDL.LU.64 R230, [R1+0x54d8] ;  /* 0x0054d80001e67983 */ /* 0x010f680000300a00 */
[----:B------:R-:W-:Y:S04]  /*fee30*/  LDGSTS.E [R5+0xf600], desc[UR32][R8.64], P0 ;  /* 0x0f60000008057fae */ /* 0x000fe80008121860 */
[----:B------:R-:W-:Y:S04]  /*fee40*/  LDGSTS.E [R5+0xfe00], desc[UR32][R250.64], P0 ;  /* 0x0fe00000fa057fae */ /* 0x000fe80008121860 */
[----:B------:R-:W-:Y:S04]  /*fee50*/  LDGSTS.E [R5+0x10600], desc[UR32][R248.64], P0 ;  /* 0x10600000f8057fae */ /* 0x000fe80008121860 */
[----:B------:R-:W2:Y:S04]  /*fee60*/  LDL.LU R8, [R1+0x4640] ;  /* 0x0046400001087983 */ /* 0x000ea80000300800 */
        /* <DEDUP_REMOVED lines=348> */
[-C--:B------:R-:W-:Y:S01]  /*100430*/  IADD3 R70, P1, R72, R7.reuse, RZ ;  /* 0x0000000748467210 */ /* 0x080fe20007f3e0ff */
[----:B------:R-:W-:Y:S01]  /*100440*/  IMAD.MOV.U32 R240, RZ, RZ, R8 ;  /* 0x000000fffff07224 */ /* 0x000fe200078e0008 */
[----:B------:R-:W-:Y:S01]  /*100450*/  MOV R242, R10 ;  /* 0x0000000a00f27202 */ /* 0x000fe20000000f00 */
[----:B------:R-:W-:Y:S02]  /*100460*/  IMAD.MOV.U32 R241, RZ, RZ, R6 ;  /* 0x000000fffff17224 */ /* 0x000fe400078e0006 */
[----:B------:R-:W-:Y:S01]  /*100470*/  IMAD.X R69, R73, 0x1, R4, P1 ;  /* 0x0000000149457824 */ /* 0x000fe200008e0604 */
[----:B------:R-:W-:Y:S01]  /*100480*/  IADD3 R72, P1, R74, R7, RZ ;  /* 0x000000074a487210 */ /* 0x000fe20007f3e0ff */
[----:B------:R-:W-:Y:S02]  /*100490*/  IMAD.MOV.U32 R243, RZ, RZ, R9 ;  /* 0x000000fffff37224 */ /* 0x000fe400078e0009 */
[----:B------:R-:W-:-:S02]  /*1004a0*/  IMAD.MOV.U32 R244, RZ, RZ, R12 ;  /* 0x000000fffff47224 */ /* 0x000fc400078e000c */
[----:B------:R-:W-:Y:S02]  /*1004b0*/  IMAD.MOV.U32 R245, RZ, RZ, R11 ;  /* 0x000000fffff57224 */ /* 0x000fe400078e000b */
[----:B------:R-:W-:Y:S02]  /*1004c0*/  IMAD.MOV.U32 R246, RZ, RZ, R14 ;  /* 0x000000fffff67224 */ /* 0x000fe400078e000e */
[----:B------:R-:W-:Y:S01]  /*1004d0*/  IMAD.MOV.U32 R247, RZ, RZ, R13 ;  /* 0x000000fffff77224 */ /* 0x000fe200078e000d */
[----:B------:R-:W-:Y:S01]  /*1004e0*/  STL.64 [R1+0x3e28], R240 ;  /* 0x003e28f001007387 */ /* 0x000fe20000100a00 */
[----:B------:R-:W-:Y:S01]  /*1004f0*/  IMAD.MOV.U32 R248, RZ, RZ, R16 ;  /* 0x000000fffff87224 */ /* 0x000fe200078e0010 */
[----:B------:R-:W-:Y:S01]  /*100500*/  MOV R250, R18 ;  /* 0x0000001200fa7202 */ /* 0x000fe20000000f00 */
[----:B------:R-:W-:Y:S01]  /*100510*/  IMAD.MOV.U32 R249, RZ, RZ, R15 ;  /* 0x000000fffff97224 */ /* 0x000fe200078e000f */
[----:B------:R-:W-:Y:S01]  /*100520*/  LDGSTS.E [R5+0xc700], desc[UR32][R240.64], P0 ;  /* 0x0c700000f0057fae */ /* 0x000fe20008121860 */
[----:B------:R-:W-:Y:S01]  /*100530*/  IMAD.X R71, R75, 0x1, R4, P1 ;  /* 0x000000014b477824 */ /* 0x000fe200008e0604 */
[----:B------:R-:W-:Y:S01]  /*100540*/  IADD3 R74, P1, R76, R7, RZ ;  /* 0x000000074c4a7210 */ /* 0x000fe20007f3e0ff */
[----:B------:R-:W-:Y:S01]  /*100550*/  IMAD.MOV.U32 R251, RZ, RZ, R17 ;  /* 0x000000fffffb7224 */ /* 0x000fe200078e0011 */
[----:B------:R-:W-:Y:S01]  /*100560*/  STL.64 [R1+0x3de8], R242 ;  /* 0x003de8f201007387 */ /* 0x000fe20000100a00 */
[----:B------:R-:W-:-:S02]  /*100570*/  IMAD.MOV.U32 R18, RZ, RZ, R20 ;  /* 0x000000ffff127224 */ /* 0x000fc400078e0014 */
[----:B------:R-:W-:Y:S01]  /*100580*/  IMAD.MOV.U32 R16, RZ, RZ, R22 ;  /* 0x000000ffff107224 */ /* 0x000fe200078e0016 */
[----:B------:R-:W-:Y:S01]  /*100590*/  LDGSTS.E [R5+0xcf00], desc[UR32][R242.64], P0 ;  /* 0x0cf00000f2057fae */ /* 0x000fe20008121860 */
[----:B------:R-:W-:Y:S01]  /*1005a0*/  IMAD.MOV.U32 R17, RZ, RZ, R21 ;  /* 0x000000ffff117224 */ /* 0x000fe200078e0015 */
[----:B------:R-:W-:Y:S01]  /*1005b0*/  MOV R13, R25 ;  /* 0x00000019000d7202 */ /* 0x000fe20000000f00 */
[----:B------:R-:W-:Y:S01]  /*1005c0*/  IMAD.MOV.U32 R14, RZ, RZ, R24 ;  /* 0x000000ffff0e7224 */ /* 0x000fe200078e0018 */
[----:B------:R-:W-:Y:S01]  /*1005d0*/  STL.64 [R1+0x3c80], R244 ;  /* 0x003c80f401007387 */ /* 0x000fe20000100a00 */
[----:B------:R-:W-:-:S03]  /*1005e0*/  IMAD.MOV.U32 R15, RZ, RZ, R23 ;  /* 0x000000ffff0f7224 */ /* 0x000fc600078e0017 */
[----:B------:R-:W-:Y:S01]  /*1005f0*/  LDGSTS.E [R5+0xd700], desc[UR32][R244.64], P0 ;  /* 0x0d700000f4057fae */ /* 0x000fe20008121860 */
[----:B------:R-:W-:-:S03]  /*100600*/  IMAD.MOV.U32 R12, RZ, RZ, R26 ;  /* 0x000000ffff0c7224 */ /* 0x000fc600078e001a */
[----:B------:R-:W-:Y:S01]  /*100610*/  STL.64 [R1+0x3c48], R246 ;  /* 0x003c48f601007387 */ /* 0x000fe20000100a00 */
[----:B------:R-:W-:-:S03]  /*100620*/  IMAD.MOV.U32 R10, RZ, RZ, R28 ;  /* 0x000000ffff0a7224 */ /* 0x000fc600078e001c */
[----:B------:R-:W-:Y:S01]  /*100630*/  LDGSTS.E [R5+0xdf00], desc[UR32][R246.64], P0 ;  /* 0x0df00000f6057fae */ /* 0x000fe20008121860 */
[----:B------:R-:W-:-:S03]  /*100640*/  IMAD.MOV.U32 R11, RZ, RZ, R27 ;  /* 0x000000ffff0b7224 */ /* 0x000fc600078e001b */
[----:B------:R-:W-:Y:S01]  /*100650*/  STL.64 [R1+0x3af8], R248 ;  /* 0x003af8f801007387 */ /* 0x000fe20000100a00 */
[----:B------:R-:W-:-:S03]  /*100660*/  IMAD.X R73, R77, 0x1, R4, P1 ;  /* 0x000000014d497824 */ /* 0x000fc600008e0604 */
[----:B------:R-:W-:Y:S01]  /*100670*/  LDGSTS.E [R5+0xe700], desc[UR32][R248.64], P0 ;  /* 0x0e700000f8057fae */ /* 0x000fe20008121860 */
[----:B------:R-:W-:Y:S01]  /*100680*/  IMAD.MOV.U32 R8, RZ, RZ, R30 ;  /* 0x000000ffff087224 */ /* 0x000fe200078e001e */
[----:B------:R-:W-:Y:S01]  /*100690*/  IADD3 R76, P1, R78, R7, RZ ;  /* 0x000000074e4c7210 */ /* 0x000fe20007f3e0ff */
[----:B------:R-:W-:Y:S01]  /*1006a0*/  IMAD.MOV.U32 R9, RZ, RZ, R29 ;  /* 0x000000ffff097224 */ /* 0x000fe200078e001d */
[----:B------:R-:W-:Y:S01]  /*1006b0*/  STL.64 [R1+0x3ac8], R250 ;  /* 0x003ac8fa01007387 */ /* 0x000fe20000100a00 */
[----:B------:R-:W-:-:S03]  /*1006c0*/  IMAD.MOV.U32 R238, RZ, RZ, R32 ;  /* 0x000000ffffee7224 */ /* 0x000fc600078e0020 */
[----:B------:R-:W-:Y:S01]  /*1006d0*/  LDGSTS.E [R5+0xef00], desc[UR32][R250.64], P0 ;  /* 0x0ef00000fa057fae */ /* 0x000fe20008121860 */
[----:B------:R-:W-:Y:S01]  /*1006e0*/  IMAD.MOV.U32 R239, RZ, RZ, R31 ;  /* 0x000000ffffef7224 */ /* 0x000fe200078e001f */
[----:B------:R-:W-:Y:S02]  /*1006f0*/  MOV R237, R33 ;  /* 0x0000002100ed7202 */ /* 0x000fe40000000f00 */
        /* <DEDUP_REMOVED lines=9> */
[----:B------:R-:W-:-:S03]  /*100790*/  IMAD.MOV.U32 R233, RZ, RZ, R37 ;  /* 0x000000ffffe97224 */ /* 0x000fc600078e0025 */
[----:B------:R-:W-:Y:S01]  /*1007a0*/  LDGSTS.E [R5+0x10700], desc[UR32][R14.64], P0 ;  /* 0x107000000e057fae */ /* 0x000fe20008121860 */
[----:B------:R-:W-:Y:S01]  /*1007b0*/  IADD3.X R75, R79, R4, RZ, P1, !PT ;  /* 0x000000044f4b7210 */ /* 0x000fe20000ffe4ff */
[----:B------:R-:W-:Y:S02]  /*1007c0*/  IMAD.MOV.U32 R134, RZ, RZ, R40 ;  /* 0x000000ffff867224 */ /* 0x000fe400078e0028 */
[----:B------:R-:W-:Y:S01]  /*1007d0*/  STL.64 [R1+0x3918], R12 ;  /* 0x0039180c01007387 */ /* 0x000fe20000100a00 */
[----:B------:R-:W-:-:S03]  /*1007e0*/  IMAD.MOV.U32 R135, RZ, RZ, R39 ;  /* 0x000000ffff877224 */ /* 0x000fc600078e0027 */
[----:B------:R-:W-:Y:S01]  /*1007f0*/  LDGSTS.E [R5+0x10f00], desc[UR32][R12.64], P0 ;  /* 0x10f000000c057fae */ /* 0x000fe20008121860 */
[----:B------:R-:W-:Y:S01]  /*100800*/  IADD3 R78, P1, R80, R7, RZ ;  /* 0x00000007504e7210 */ /* 0x000fe20007f3e0ff */
[----:B------:R-:W-:Y:S02]  /*100810*/  IMAD.MOV.U32 R132, RZ, RZ, R42 ;  /* 0x000000ffff847224 */ /* 0x000fe400078e002a */
[----:B------:R-:W-:Y:S01]  /*100820*/  STL.64 [R1+0x38f0], R10 ;  /* 0x0038f00a01007387 */ /* 0x000fe20000100a00 */
[----:B------:R-:W-:-:S03]  /*100830*/  MOV R133, R41 ;  /* 0x0000002900857202 */ /* 0x000fc60000000f00 */
[----:B------:R-:W-:Y:S04]  /*100840*/  LDGSTS.E [R5+0x11700], desc[UR32][R10.64], P0 ;  /* 0x117000000a057fae */ /* 0x000fe80008121860 */
[----:B------:R-:W-:Y:S04]  /*100850*/  STL.64 [R1+0x38c8], R8 ;  /* 0x0038c80801007387 */ /* 0x000fe80000100a00 */
[----:B------:R-:W-:Y:S04]  /*100860*/  LDGSTS.E [R5+0x11f00], desc[UR32][R8.64], P0 ;  /* 0x11f0000008057fae */ /* 0x000fe80008121860 */
[----:B------:R-:W-:Y:S04]  /*100870*/  STL.64 [R1+0x38a0], R238 ;  /* 0x0038a0ee01007387 */ /* 0x000fe80000100a00 */
[----:B------:R-:W-:Y:S04]  /*100880*/  LDGSTS.E [R5+0x12700], desc[UR32][R238.64], P0 ;  /* 0x12700000ee057fae */ /* 0x000fe80008121860 */
[----:B------:R-:W-:Y:S04]  /*100890*/  STL.64 [R1+0x37a8], R236 ;  /* 0x0037a8ec01007387 */ /* 0x000fe80000100a00 */
[----:B------:R-:W-:Y:S01]  /*1008a0*/  LDGSTS.E [R5+0x12f00], desc[UR32][R236.64], P0 ;  /* 0x12f00000ec057fae */ /* 0x000fe20008121860 */
[----:B------:R-:W-:-:S03]  /*1008b0*/  IMAD.X R77, R81, 0x1, R4, P1 ;  /* 0x00000001514d7824 */ /* 0x000fc600008e0604 */
[----:B------:R-:W-:Y:S04]  /*1008c0*/  STL.64 [R1+0x3788], R234 ;  /* 0x003788ea01007387 */ /* 0x000fe80000100a00 */
[----:B------:R-:W-:Y:S01]  /*1008d0*/  LDGSTS.E [R5+0x13700], desc[UR32][R234.64], P0 ;  /* 0x13700000ea057fae */ /* 0x000fe20008121860 */
[----:B------:R-:W-:-:S03]  /*1008e0*/  IADD3 R80, P1, R82, R7, RZ ;  /* 0x0000000752507210 */ /* 0x000fc60007f3e0ff */
[----:B------:R-:W-:Y:S04]  /*1008f0*/  STL.64 [R1+0x3768], R232 ;  /* 0x003768e801007387 */ /* 0x000fe80000100a00 */
[----:B------:R-:W-:Y:S04]  /*100900*/  LDGSTS.E [R5+0x13f00], desc[UR32][R232.64], P0 ;  /* 0x13f00000e8057fae */ /* 0x000fe80008121860 */
[----:B------:R-:W-:Y:S04]  /*100910*/  STL.64 [R1+0x3748], R134 ;  /* 0x0037488601007387 */ /* 0x000fe80000100a00 */
[----:B------:R-:W-:Y:S04]  /*100920*/  LDGSTS.E [R5+0x14700], desc[UR32][R134.64], P0 ;  /* 0x1470000086057fae */ /* 0x000fe80008121860 */
[----:B------:R1:W-:Y:S04]  /*100930*/  STL.64 [R1+0x3728], R132 ;  /* 0x0037288401007387 */ /* 0x0003e80000100a00 */
[----:B------:R1:W-:Y:S01]  /*100940*/  LDGSTS.E [R5+0x14f00], desc[UR32][R132.64], P0 ;  /* 0x14f0000084057fae */ /* 0x0003e20008121860 */
[----:B------:R-:W-:-:S02]  /*100950*/  IMAD.MOV.U32 R130, RZ, RZ, R44 ;  /* 0x000000ffff827224 */ /* 0x000fc400078e002c */
[----:B------:R-:W-:Y:S02]  /*100960*/  IMAD.MOV.U32 R131, RZ, RZ, R43 ;  /* 0x000000ffff837224 */ /* 0x000fe400078e002b */
[----:B------:R-:W-:Y:S02]  /*100970*/  IMAD.MOV.U32 R128, RZ, RZ, R46 ;  /* 0x000000ffff807224 */ /* 0x000fe400078e002e */
[----:B------:R-:W-:Y:S01]  /*100980*/  IMAD.MOV.U32 R129, RZ, RZ, R45 ;  /* 0x000000ffff817224 */ /* 0x000fe200078e002d */
[----:B-1----:R-:W1:Y:S01]  /*100990*/  LDC R133, c[0x0][0x230] ;  /* 0x00008c00ff857b82 */ /* 0x002e620000000800 */
[----:B------:R-:W-:Y:S01]  /*1009a0*/  IMAD.X R79, R83, 0x1, R4, P1 ;  /* 0x00000001534f7824 */ /* 0x000fe200008e0604 */
[----:B------:R-:W-:Y:S01]  /*1009b0*/  IADD3 R82, P1, R84, R7, RZ ;  /* 0x0000000754527210 */ /* 0x000fe20007f3e0ff */
        /* <DEDUP_REMOVED lines=16> */
[----:B------:R-:W-:Y:S01]  /*100ac0*/  IMAD.X R81, R85, 0x1, R4, P1 ;  /* 0x0000000155517824 */ /* 0x000fe200008e0604 */
[----:B------:R-:W-:Y:S01]  /*100ad0*/  IADD3 R84, P1, R90, R7, RZ ;  /* 0x000000075a547210 */ /* 0x000fe20007f3e0ff */
        /* <DEDUP_REMOVED lines=18> */
[----:B------:R-:W-:Y:S01]  /*100c00*/  IMAD.X R83, R91, 0x1, R4, P1 ;  /* 0x000000015b537824 */ /* 0x000fe200008e0604 */
[----:B------:R-:W-:Y:S01]  /*100c10*/  IADD3 R86, P1, R88, R7, RZ ;  /* 0x0000000758567210 */ /* 0x000fe20007f3e0ff */
        /* <DEDUP_REMOVED lines=8> */
[----:B------:R2:W-:Y:S01]  /*100ca0*/  LDGSTS.E [R5+0x15700], desc[UR32][R130.64], P0 ;  /* 0x1570000082057fae */ /* 0x0005e20008121860 */
[----:B------:R-:W-:Y:S02]  /*100cb0*/  IMAD.MOV.U32 R96, RZ, RZ, R78 ;  /* 0x000000ffff607224 */ /* 0x000fe400078e004e */
[----:B------:R-:W-:Y:S01]  /*100cc0*/  IMAD.MOV.U32 R97, RZ, RZ, R77 ;  /* 0x000000ffff617224 */ /* 0x000fe200078e004d */
[----:B------:R2:W-:Y:S01]  /*100cd0*/  STL.64 [R1+0x34f8], R106 ;  /* 0x0034f86a01007387 */ /* 0x0005e20000100a00 */
[----:B------:R-:W-:Y:S02]  /*100ce0*/  IMAD.MOV.U32 R94, RZ, RZ, R80 ;  /* 0x000000ffff5e7224 */ /* 0x000fe400078e0050 */
[----:B------:R-:W-:Y:S01]  /*100cf0*/  IMAD.MOV.U32 R95, RZ, RZ, R79 ;  /* 0x000000ffff5f7224 */ /* 0x000fe200078e004f */
[----:B------:R2:W-:Y:S01]  /*100d00*/  LDGSTS.E [R5+0x15f00], desc[UR32][R128.64], P0 ;  /* 0x15f0000080057fae */ /* 0x0005e20008121860 */
[----:B------:R-:W-:Y:S01]  /*100d10*/  IMAD.X R85, R89, 0x1, R4, P1 ;  /* 0x0000000159557824 */ /* 0x000fe200008e0604 */
[----:B------:R-:W-:-:S02]  /*100d20*/  MOV R93, R81 ;  /* 0x00000051005d7202 */ /* 0x000fc40000000f00 */
[----:B------:R2:W-:Y:S01]  /*100d30*/  STL.64 [R1+0x34e8], R104 ;  /* 0x0034e86801007387 */ /* 0x0005e20000100a00 */
[----:B------:R-:W-:-:S03]  /*100d40*/  IMAD.MOV.U32 R92, RZ, RZ, R82 ;  /* 0x000000ffff5c7224 */ /* 0x000fc600078e0052 */
[----:B------:R2:W-:Y:S01]  /*100d50*/  LDGSTS.E [R5+0x16700], desc[UR32][R126.64], P0 ;  /* 0x167000007e057fae */ /* 0x0005e20008121860 */
[----:B-1----:R-:W-:-:S03]  /*100d60*/  VIADD R133, R133, 0x3f ;  /* 0x0000003f85857836 */ /* 0x002fc60000000000 */
[----:B------:R2:W-:Y:S01]  /*100d70*/  STL.64 [R1+0x34a0], R102 ;  /* 0x0034a06601007387 */ /* 0x0005e20000100a00 */
[----:B------:R-:W-:-:S03]  /*100d80*/  IMAD.MOV.U32 R90, RZ, RZ, R84 ;  /* 0x000000ffff5a7224 */ /* 0x000fc600078e0054 */
[----:B------:R2:W-:Y:S01]  /*100d90*/  LDGSTS.E [R5+0x16f00], desc[UR32][R124.64], P0 ;  /* 0x16f000007c057fae */ /* 0x0005e20008121860 */
[----:B------:R-:W-:-:S03]  /*100da0*/  IMAD.MOV.U32 R91, RZ, RZ, R83 ;  /* 0x000000ffff5b7224 */ /* 0x000fc600078e0053 */
[----:B------:R2:W-:Y:S04]  /*100db0*/  STL.64 [R1+0x3498], R100 ;  /* 0x0034986401007387 */ /* 0x0005e80000100a00 */
[----:B------:R2:W-:Y:S01]  /*100dc0*/  LDGSTS.E [R5+0x17700], desc[UR32][R122.64], P0 ;  /* 0x177000007a057fae */ /* 0x0005e20008121860 */
[----:B------:R-:W-:-:S03]  /*100dd0*/  IMAD.MOV.U32 R88, RZ, RZ, R86 ;  /* 0x000000ffff587224 */ /* 0x000fc600078e0056 */
[----:B------:R2:W-:Y:S01]  /*100de0*/  STL.64 [R1+0x3490], R98 ;  /* 0x0034906201007387 */ /* 0x0005e20000100a00 */
[----:B------:R-:W-:-:S03]  /*100df0*/  IMAD.MOV.U32 R89, RZ, RZ, R85 ;  /* 0x000000ffff597224 */ /* 0x000fc600078e0055 */
[----:B------:R2:W-:Y:S04]  /*100e00*/  LDGSTS.E [R5+0x17f00], desc[UR32][R120.64], P0 ;  /* 0x17f0000078057fae */ /* 0x0005e80008121860 */
[----:B------:R2:W-:Y:S04]  /*100e10*/  STL.64 [R1+0x3488], R96 ;  /* 0x0034886001007387 */ /* 0x0005e80000100a00 */
[----:B------:R2:W-:Y:S01]  /*100e20*/  LDGSTS.E [R5+0x18700], desc[UR32][R118.64], P0 ;  /* 0x1870000076057fae */ /* 0x0005e20008121860 */
[----:B------:R-:W-:-:S03]  /*100e30*/  SHF.R.S32.HI R6, RZ, 0x1f, R133 ;  /* 0x0000001fff067819 */ /* 0x000fc60000011485 */
[----:B------:R2:W-:Y:S04]  /*100e40*/  STL.64 [R1+0x3480], R94 ;  /* 0x0034805e01007387 */ /* 0x0005e80000100a00 */
[----:B------:R2:W-:Y:S04]  /*100e50*/  LDGSTS.E [R5+0x18f00], desc[UR32][R116.64], P0 ;  /* 0x18f0000074057fae */ /* 0x0005e80008121860 */
[----:B------:R2:W5:Y:S04]  /*100e60*/  LDL.LU.64 R240, [R1+0x54d0] ;  /* 0x0054d00001f07983 */ /* 0x0005680000300a00 */
[----:B------:R2:W-:Y:S01]  /*100e70*/  LDGSTS.E [R5+0x19700], desc[UR32][R114.64], P0 ;  /* 0x1970000072057fae */ /* 0x0005e20008121860 */
[----:B------:R-:W-:-:S03]  /*100e80*/  VIADD R87, R87, 0x1 ;  /* 0x0000000157577836 */ /* 0x000fc60000000000 */
[----:B------:R2:W-:Y:S04]  /*100e90*/  STL.64 [R1+0x3478], R92 ;  /* 0x0034785c01007387 */ /* 0x0005e80000100a00 */
[----:B------:R2:W-:Y:S04]  /*100ea0*/  LDGSTS.E [R5+0x19f00], desc[UR32][R112.64], P0 ;  /* 0x19f0000070057fae */ /* 0x0005e80008121860 */
[----:B------:R2:W5:Y:S04]  /*100eb0*/  LDL.LU.64 R242, [R1+0x54c8] ;  /* 0x0054c80001f27983 */ /* 0x0005680000300a00 */
[----:B------:R2:W-:Y:S01]  /*100ec0*/  LDGSTS.E [R5+0x1a700], desc[UR32][R110.64], P0 ;  /* 0x1a7000006e057fae */ /* 0x0005e20008121860 */
[----:B------:R-:W-:-:S03]  /*100ed0*/  LEA.HI R6, R6, R133, RZ, 0x6 ;  /* 0x0000008506067211 */ /* 0x000fc600078f30ff */
[----:B------:R2:W-:Y:S04]  /*100ee0*/  STL.64 [R1+0x3470], R90 ;  /* 0x0034705a01007387 */ /* 0x0005e80000100a00 */
[----:B------:R2:W-:Y:S04]  /*100ef0*/  LDGSTS.E [R5+0x1af00], desc[UR32][R108.64], P0 ;  /* 0x1af000006c057fae */ /* 0x0005e80008121860 */
[----:B------:R2:W5:Y:S04]  /*100f00*/  LDL.LU.64 R244, [R1+0x54c0] ;  /* 0x0054c00001f47983 */ /* 0x0005680000300a00 */
[----:B------:R2:W-:Y:S04]  /*100f10*/  LDGSTS.E [R5+0x1b700], desc[UR32][R106.64], P0 ;  /* 0x1b7000006a057fae */ /* 0x0005e80008121860 */
[----:B------:R2:W-:Y:S04]  /*100f20*/  STL.64 [R1+0x3468], R88 ;  /* 0x0034685801007387 */ /* 0x0005e80000100a00 */
[----:B------:R2:W-:Y:S04]  /*100f30*/  LDGSTS.E [R5+0x1bf00], desc[UR32][R104.64], P0 ;  /* 0x1bf0000068057fae */ /* 0x0005e80008121860 */
[----:B------:R2:W5:Y:S04]  /*100f40*/  LDL.LU.64 R246, [R1+0x54b8] ;  /* 0x0054b80001f67983 */ /* 0x0005680000300a00 */
[----:B------:R2:W-:Y:S01]  /*100f50*/  LDGSTS.E [R5+0x1c700], desc[UR32][R102.64], P0 ;  /* 0x1c70000066057fae */ /* 0x0005e20008121860 */
[----:B------:R-:W-:-:S03]  /*100f60*/  SHF.R.S32.HI R6, RZ, 0x6, R6 ;  /* 0x00000006ff067819 */ /* 0x000fc60000011406 */
[----:B------:R2:W5:Y:S04]  /*100f70*/  LDL.LU.64 R248, [R1+0x54b0] ;  /* 0x0054b00001f87983 */ /* 0x0005680000300a00 */
[----:B------:R2:W-:Y:S04]  /*100f80*/  LDGSTS.E [R5+0x1cf00], desc[UR32][R100.64], P0 ;  /* 0x1cf0000064057fae */ /* 0x0005e80008121860 */
[----:B------:R2:W5:Y:S04]  /*100f90*/  LDL.LU.64 R250, [R1+0x54a8] ;  /* 0x0054a80001fa7983 */ /* 0x0005680000300a00 */
[----:B------:R2:W-:Y:S04]  /*100fa0*/  LDGSTS.E [R5+0x1d700], desc[UR32][R98.64], P0 ;  /* 0x1d70000062057fae */ /* 0x0005e80008121860 */
[----:B------:R2:W-:Y:S04]  /*100fb0*/  LDGSTS.E [R5+0x1df00], desc[UR32][R96.64], P0 ;  /* 0x1df0000060057fae */ /* 0x0005e80008121860 */
[----:B------:R2:W-:Y:S04]  /*100fc0*/  STL [R1+0x3464], R87 ;  /* 0x0034645701007387 */ /* 0x0005e80000100800 */
[----:B------:R2:W-:Y:S04]  /*100fd0*/  LDGSTS.E [R5+0x1e700], desc[UR32][R94.64], P0 ;  /* 0x1e7000005e057fae */ /* 0x0005e80008121860 */
[----:B------:R2:W-:Y:S04]  /*100fe0*/  LDGSTS.E [R5+0x1ef00], desc[UR32][R92.64], P0 ;  /* 0x1ef000005c057fae */ /* 0x0005e80008121860 */
[----:B------:R2:W-:Y:S04]  /*100ff0*/  LDGSTS.E [R5+0x1f700], desc[UR32][R90.64], P0 ;  /* 0x1f7000005a057fae */ /* 0x0005e80008121860 */
[----:B------:R2:W-:Y:S01]  /*101000*/  LDGSTS.E [R5+0x1ff00], desc[UR32][R88.64], P0 ;  /* 0x1ff0000058057fae */ /* 0x0005e20008121860 */
[----:B------:R-:W-:-:S03]  /*101010*/  ISETP.NE.U32.AND P0, PT, R87, R6, PT ;  /* 0x000000065700720c */ /* 0x000fc60003f05070 */
[----:B------:R-:W0:Y:S10]  /*101020*/  LDGDEPBAR ;  /* 0x00000000000079af */ /* 0x000e340000000000 */
[----:B--2---:R-:W-:Y:S05]  /*101030*/  @P0 BRA `(.L_x_1) ;  /* 0xfffff6dc00940947 */ /* 0x004fea000383ffff */
.L_x_0:
[----:B------:R-:W2:Y:S01]  /*101040*/  LDL R73, [R1+0x3450] ;  /* 0x0034500001497983 */ /* 0x000ea20000100800 */
[----:B------:R-:W-:Y:S01]  /*101050*/  ULDC UR5, c[0x0][0x248] ;  /* 0x0000920000057ab9 */ /* 0x000fe20000000800 */
[----:B------:R-:W-:Y:S01]  /*101060*/  ULDC UR6, c[0x0][0x248] ;  /* 0x0000920000067ab9 */ /* 0x000fe20000000800 */
[----:B------:R-:W-:Y:S01]  /*101070*/  ULDC UR7, c[0x0][0x248] ;  /* 0x0000920000077ab9 */ /* 0x000fe20000000800 */
[----:B------:R-:W1:Y:S01]  /*101080*/  LDC R14, c[0x0][0x244] ;  /* 0x00009100ff0e7b82 */ /* 0x000e620000000800 */
[----:B------:R-:W-:Y:S01]  /*101090*/  ULDC.64 UR38, c[0x0][0x228] ;  /* 0x00008a0000267ab9 */ /* 0x000fe20000000a00 */
[----:B------:R-:W-:Y:S01]  /*1010a0*/  ULDC UR10, c[0x0][0x248] ;  /* 0x00009200000a7ab9 */ /* 0x000fe20000000800 */
[----:B------:R-:W-:Y:S01]  /*1010b0*/  ULDC.64 UR36, c[0x0][0x228] ;  /* 0x00008a0000247ab9 */ /* 0x000fe20000000a00 */
[----:B------:R-:W-:Y:S01]  /*1010c0*/  ULDC.64 UR8, c[0x0][0x220] ;  /* 0x0000880000087ab9 */ /* 0x000fe20000000a00 */
[----:B------:R-:W-:-:S03]  /*1010d0*/  ULDC UR15, c[0x0][0x248] ;  /* 0x00009200000f7ab9 */ /* 0x000fc60000000800 */
[----:B------:R-:W4:Y:S01]  /*1010e0*/  LDC R16, c[0x0][0x244] ;  /* 0x00009100ff107b82 */ /* 0x000f220000000800 */
[----:B------:R-:W-:Y:S01]  /*1010f0*/  LOP3.LUT R3, R3, 0xfffffffb, RZ, 0xc0, !PT ;  /* 0xfffffffb03037812 */ /* 0x000fe200078ec0ff */
[----:B------:R-:W-:Y:S01]  /*101100*/  ULDC UR12, c[0x0][0x228] ;  /* 0x00008a00000c7ab9 */ /* 0x000fe20000000800 */
[----:B------:R-:W-:Y:S01]  /*101110*/  ULDC UR13, c[0x0][0x228] ;  /* 0x00008a00000d7ab9 */ /* 0x000fe20000000800 */
[----:B------:R-:W-:Y:S01]  /*101120*/  LOP3.LUT R35, R35, 0x7fffffff, RZ, 0xc0, !PT ;  /* 0x7fffffff23237812 */ /* 0x000fe200078ec0ff */
[----:B------:R-:W-:Y:S01]  /*101130*/  ULDC UR14, c[0x0][0x228] ;  /* 0x00008a00000e7ab9 */ /* 0x000fe20000000800 */
[----:B------:R-:W-:Y:S01]  /*101140*/  ULDC.64 UR34, c[0x0][0x228] ;  /* 0x00008a0000227ab9 */ /* 0x000fe20000000a00 */
        /* <DEDUP_REMOVED lines=19> */
[----:B------:R-:W-:Y:S01]  /*101280*/  LOP3.LUT R34, R34, 0x7fffffff, RZ, 0xc0, !PT ;  /* 0x7fffffff22227812 */ /* 0x000fe200078ec0ff */
        /* <DEDUP_REMOVED lines=21> */
[----:B------:R-:W-:-:S04]  /*1013e0*/  DEPBAR.LE SB0, 0x0 ;  /* 0x000080000000791a */ /* 0x000fc80000000000 */
[----:B------:R-:W-:Y:S02]  /*1013f0*/  LOP3.LUT R32, R32, 0x7fffffff, RZ, 0xc0, !PT ;  /* 0x7fffffff20207812 */ /* 0x000fe400078ec0ff */
[----:B------:R-:W-:Y:S02]  /*101400*/  LOP3.LUT R31, R31, 0x7fffffff, RZ, 0xc0, !PT ;  /* 0x7fffffff1f1f7812 */ /* 0x000fe400078ec0ff */
[----:B------:R-:W-:Y:S02]  /*101410*/  LOP3.LUT R30, R30, 0x7fffffff, RZ, 0xc0, !PT ;  /* 0x7fffffff1e1e7812 */ /* 0x000fe400078ec0ff */
[----:B------:R-:W-:Y:S02]  /*101420*/  LOP3.LUT R29, R29, 0x7fffffff, RZ, 0xc0, !PT ;  /* 0x7fffffff1d1d7812 */ /* 0x000fe400078ec0ff */
[----:B------:R-:W-:Y:S02]  /*101430*/  LOP3.LUT R28, R28, 0x7fffffff, RZ, 0xc0, !PT ;  /* 0x7fffffff1c1c7812 */ /* 0x000fe400078ec0ff */
[----:B------:R-:W-:-:S02]  /*101440*/  LOP3.LUT R27, R27, 0x7fffffff, RZ, 0xc0, !PT ;  /* 0x7fffffff1b1b7812 */ /* 0x000fc400078ec0ff */
        /* <DEDUP_REMOVED lines=12> */
[----:B------:R-:W-:Y:S01]  /*101510*/  LOP3.LUT R6, R6, 0x7fffffff, RZ, 0xc0, !PT ;  /* 0x7fffffff06067812 */ /* 0x000fe200078ec0ff */
[----:B--2---:R-:W-:Y:S01]  /*101520*/  IMAD R116, R73, UR5, RZ ;  /* 0x0000000549747c24 */ /* 0x004fe2000f8e02ff */
[----:B------:R-:W-:-:S03]  /*101530*/  ULDC UR5, c[0x0][0x248] ;  /* 0x0000920000057ab9 */ /* 0x000fc60000000800 */
[----:B------:R-:W-:Y:S01]  /*101540*/  VIADD R0, R116, UR5 ;  /* 0x0000000574007c36 */ /* 0x000fe20008000000 */
[----:B------:R-:W-:-:S04]  /*101550*/  ULDC UR5, c[0x0][0x248] ;  /* 0x0000920000057ab9 */ /* 0x000fc80000000800 */
[----:B------:R-:W-:Y:S01]  /*101560*/  IADD3 R0, R0, UR5, RZ ;  /* 0x0000000500007c10 */ /* 0x000fe2000fffe0ff */
[----:B------:R-:W-:-:S04]  /*101570*/  ULDC UR5, c[0x0][0x248] ;  /* 0x0000920000057ab9 */ /* 0x000fc80000000800 */
[----:B------:R2:W-:Y:S02]  /*101580*/  STL [R1+0x32bc], R0 ;  /* 0x0032bc0001007387 */ /* 0x0005e40000100800 */
[----:B--2---:R-:W-:Y:S01]  /*101590*/  VIADD R0, R0, UR5 ;  /* 0x0000000500007c36 */ /* 0x004fe20008000000 */
[----:B------:R-:W-:-:S04]  /*1015a0*/  ULDC UR5, c[0x0][0x248] ;  /* 0x0000920000057ab9 */ /* 0x000fc80000000800 */
[----:B------:R2:W-:Y:S02]  /*1015b0*/  STL [R1+0x2bdc], R0 ;  /* 0x002bdc0001007387 */ /* 0x0005e40000100800 */
[----:B--2---:R-:W-:Y:S01]  /*1015c0*/  VIADD R0, R0, UR5 ;  /* 0x0000000500007c36 */ /* 0x004fe20008000000 */
[----:B------:R-:W-:-:S03]  /*1015d0*/  ULDC UR5, c[0x0][0x248] ;  /* 0x0000920000057ab9 */ /* 0x000fc60000000800 */
[----:B------:R-:W-:Y:S01]  /*1015e0*/  VIADD R117, R0, UR5 ;  /* 0x0000000500757c36 */ /* 0x000fe20008000000 */
[----:B------:R-:W-:Y:S01]  /*1015f0*/  ULDC UR5, c[0x0][0x248] ;  /* 0x0000920000057ab9 */ /* 0x000fe20000000800 */
[----:B------:R2:W-:Y:S02]  /*101600*/  STL [R1+0x2260], R0 ;  /* 0x0022600001007387 */ /* 0x0005e40000100800 */
[----:B------:R-:W-:Y:S01]  /*101610*/  VIADD R252, R117, UR5 ;  /* 0x0000000575fc7c36 */ /* 0x000fe20008000000 */
[----:B------:R-:W-:-:S03]  /*101620*/  ULDC UR5, c[0x0][0x248] ;  /* 0x0000920000057ab9 */ /* 0x000fc60000000800 */
[----:B--2---:R-:W-:Y:S01]  /*101630*/  VIADD R0, R252, UR5 ;  /* 0x00000005fc007c36 */ /* 0x004fe20008000000 */
[----:B------:R-:W-:-:S04]  /*101640*/  ULDC UR5, c[0x0][0x248] ;  /* 0x0000920000057ab9 */ /* 0x000fc80000000800 */
[----:B------:R2:W-:Y:S02]  /*101650*/  STL [R1+0x1ee0], R0 ;  /* 0x001ee00001007387 */ /* 0x0005e40000100800 */
[----:B--2---:R-:W-:Y:S01]  /*101660*/  VIADD R0, R0, UR5 ;  /* 0x0000000500007c36 */ /* 0x004fe20008000000 */
[----:B------:R-:W-:-:S04]  /*101670*/  ULDC UR5, c[0x0][0x248] ;  /* 0x0000920000057ab9 */ /* 0x000fc80000000800 */
[----:B------:R2:W-:Y:S02]  /*101680*/  STL [R1+0x1ee4], R0 ;  /* 0x001ee40001007387 */ /* 0x0005e40000100800 */
[----:B--2---:R-:W-:Y:S01]  /*101690*/  VIADD R0, R0, UR5 ;  /* 0x0000000500007c36 */ /* 0x004fe20008000000 */
[----:B------:R-:W-:-:S04]  /*1016a0*/  ULDC UR5, c[0x0][0x248] ;  /* 0x0000920000057ab9 */ /* 0x000fc80000000800 */
[----:B------:R2:W-:Y:S02]  /*1016b0*/  STL [R1+0x1ee8], R0 ;  /* 0x001ee80001007387 */ /* 0x0005e40000100800 */
[----:B--2---:R-:W-:Y:S01]  /*1016c0*/  IADD3 R0, R0, UR5, RZ ;  /* 0x0000000500007c10 */ /* 0x004fe2000fffe0ff */
        /* <DEDUP_REMOVED lines=742> */
[----:B------:R2:W-:Y:S04]  /*104530*/  STL [R1+0x2e40], R0 ;  /* 0x002e400001007387 */ /* 0x0005e80000100800 */
[----:B------:R-:W3:Y:S01]  /*104540*/  LDL.LU R15, [R1+0x4ca4] ;  /* 0x004ca400010f7983 */ /* 0x000ee20000300800 */
        /* <DEDUP_REMOVED lines=15> */
[----:B------:R-:W4:Y:S01]  /*104640*/  LDL.LU R18, [R1+0x4ca8] ;  /* 0x004ca80001127983 */ /* 0x000f220000300800 */
        /* <DEDUP_REMOVED lines=18> */
[----:B------:R-:W4:Y:S01]  /*104770*/  LDL R74, [R1+0x3454] ;  /* 0x00345400014a7983 */ /* 0x000f220000100800 */
        /* <DEDUP_REMOVED lines=12> */
[----:B------:R-:W-:Y:S04]  /*104840*/  STL [R1+0x2e7c], R0 ;  /* 0x002e7c0001007387 */ /* 0x000fe80000100800 */
[----:B------:R2:W-:Y:S02]  /*104850*/  STL [R1+0x2e80], R17 ;  /* 0x002e801101007387 */ /* 0x0005e40000100800 */
[----:B--2---:R-:W-:Y:S01]  /*104860*/  IADD3 R17, R17, UR7, RZ ;  /* 0x0000000711117c10 */ /* 0x004fe2000fffe0ff */
[----:B------:R-:W-:-:S04]  /*104870*/  ULDC.64 UR6, c[0x0][0x220] ;  /* 0x0000880000067ab9 */ /* 0x000fc80000000a00 */
[----:B------:R2:W-:Y:S01]  /*104880*/  STL [R1+0x2e84], R17 ;  /* 0x002e841101007387 */ /* 0x0005e20000100800 */
[----:B---3--:R-:W-:Y:S01]  /*104890*/  ISETP.GE.AND P1, PT, R15, UR39, PT ;  /* 0x000000270f007c0c */ /* 0x008fe2000bf26270 */
[----:B------:R-:W-:Y:S01]  /*1048a0*/  ULDC UR39, c[0x0][0x228] ;  /* 0x00008a0000277ab9 */ /* 0x000fe20000000800 */
[----:B------:R-:W3:Y:S08]  /*1048b0*/  LDC R15, c[0x0][0x244] ;  /* 0x00009100ff0f7b82 */ /* 0x000ef00000000800 */
[----:B------:R-:W-:Y:S01]  /*1048c0*/  BAR.SYNC.DEFER_BLOCKING 0x0 ;  /* 0x0000000000007b1d */ /* 0x000fe20000010000 */
[----:B----4-:R-:W-:-:S05]  /*1048d0*/  ISETP.GE.AND P0, PT, R18, UR37, PT ;  /* 0x0000002512007c0c */ /* 0x010fca000bf06270 */
[----:B------:R-:W-:Y:S01]  /*1048e0*/  ULDC UR37, c[0x0][0x228] ;  /* 0x00008a0000257ab9 */ /* 0x000fe20000000800 */
[----:B------:R-:W-:Y:S01]  /*1048f0*/  IMAD R0, R74, UR5, RZ ;  /* 0x000000054a007c24 */ /* 0x000fe2000f8e02ff */
[----:B------:R-:W-:Y:S02]  /*104900*/  ULDC UR5, c[0x0][0x248] ;  /* 0x0000920000057ab9 */ /* 0x000fe40000000800 */
        /* <DEDUP_REMOVED lines=8> */
[----:B------:R2:W-:Y:S01]  /*104990*/  STL [R1+0x2e90], R17 ;  /* 0x002e901101007387 */ /* 0x0005e20000100800 */
[----:B------:R-:W-:Y:S01]  /*1049a0*/  LEA R20, P2, R0, UR6, 0x2 ;  /* 0x0000000600147c11 */ /* 0x000fe2000f8410ff */
[----:B--2---:R-:W-:Y:S01]  /*1049b0*/  VIADD R17, R17, UR5 ;  /* 0x0000000511117c36 */ /* 0x004fe20008000000 */
[----:B------:R-:W-:-:S04]  /*1049c0*/  ULDC UR5, c[0x0][0x248] ;  /* 0x0000920000057ab9 */ /* 0x000fc80000000800 */
[----:B------:R2:W-:Y:S01]  /*1049d0*/  STL [R1+0x2e94], R17 ;  /* 0x002e941101007387 */ /* 0x0005e20000100800 */
[----:B-1----:R-:W-:Y:S01]  /*1049e0*/  IMAD R14, R14, 0x40, R0 ;  /* 0x000000400e0e7824 */ /* 0x002fe200078e0200 */
[----:B------:R-:W-:Y:S01]  /*1049f0*/  LEA.HI.X.SX32 R21, R0, UR7, 0x2, P2 ;  /* 0x0000000700157c11 */ /* 0x000fe200090f16ff */
[----:B------:R-:W-:Y:S01]  /*104a00*/  ULDC.64 UR6, c[0x0][0x220] ;  /* 0x0000880000067ab9 */ /* 0x000fe20000000a00 */
[----:B--2---:R-:W-:Y:S02]  /*104a10*/  VIADD R17, R17, UR5 ;  /* 0x0000000511117c36 */ /* 0x004fe40008000000 */
[C---:B------:R-:W-:Y:S01]  /*104a20*/  LEA R18, P2, R14.reuse, UR6, 0x2 ;  /* 0x000000060e127c11 */ /* 0x040fe2000f8410ff */
[----:B------:R-:W-:Y:S01]  /*104a30*/  ULDC UR5, c[0x0][0x248] ;  /* 0x0000920000057ab9 */ /* 0x000fe20000000800 */
[----:B------:R-:W-:Y:S01]  /*104a40*/  VIADD R36, R17, UR10 ;  /* 0x0000000a11247c36 */ /* 0x000fe20008000000 */
[----:B------:R-:W-:Y:S01]  /*104a50*/  STL [R1+0x2e98], R17 ;  /* 0x002e981101007387 */ /* 0x000fe20000100800 */
[----:B---3--:R-:W-:Y:S01]  /*104a60*/  IMAD R0, R15, 0x40, R14 ;  /* 0x000000400f007824 */ /* 0x008fe200078e020e */
[----:B------:R-:W-:Y:S01]  /*104a70*/  LEA.HI.X.SX32 R19, R14, UR7, 0x2, P2 ;  /* 0x000000070e137c11 */ /* 0x000fe200090f16ff */
[----:B------:R-:W-:Y:S01]  /*104a80*/  ULDC.64 UR6, c[0x0][0x220] ;  /* 0x0000880000067ab9 */ /* 0x000fe20000000a00 */
[----:B------:R1:W-:Y:S01]  /*104a90*/  STL [R1+0x2e9c], R36 ;  /* 0x002e9c2401007387 */ /* 0x0003e20000100800 */
[----:B------:R-:W-:Y:S01]  /*104aa0*/  ULDC UR10, c[0x0][0x228] ;  /* 0x00008a00000a7ab9 */ /* 0x000fe20000000800 */
[----:B------:R-:W-:-:S02]  /*104ab0*/  LEA R15, R16, R0, 0x6 ;  /* 0x00000000100f7211 */ /* 0x000fc400078e30ff */
[----:B------:R-:W-:Y:S01]  /*104ac0*/  LEA R16, P2, R0, UR6, 0x2 ;  /* 0x0000000600107c11 */ /* 0x000fe2000f8410ff */
[----:B------:R-:W-:Y:S01]  /*104ad0*/  ULDC UR6, c[0x0][0x228] ;  /* 0x00008a0000067ab9 */ /* 0x000fe20000000800 */
[----:B-1----:R-:W-:Y:S01]  /*104ae0*/  VIADD R36, R36, UR5 ;  /* 0x0000000524247c36 */ /* 0x002fe20008000000 */
[----:B------:R-:W-:-:S04]  /*104af0*/  ULDC UR5, c[0x0][0x248] ;  /* 0x0000920000057ab9 */ /* 0x000fc80000000800 */
[----:B------:R1:W-:Y:S01]  /*104b00*/  STL [R1+0x2fa0], R36 ;  /* 0x002fa02401007387 */ /* 0x0003e20000100800 */
[----:B------:R-:W-:Y:S01]  /*104b10*/  LEA.HI.X.SX32 R17, R0, UR7, 0x2, P2 ;  /* 0x0000000700117c11 */ /* 0x000fe200090f16ff */
[----:B------:R-:W-:Y:S01]  /*104b20*/  ULDC UR7, c[0x0][0x228] ;  /* 0x00008a0000077ab9 */ /* 0x000fe20000000800 */
[----:B-1----:R-:W-:Y:S01]  /*104b30*/  VIADD R36, R36, UR5 ;  /* 0x0000000524247c36 */ /* 0x002fe20008000000 */
[----:B------:R-:W-:-:S03]  /*104b40*/  ULDC UR5, c[0x0][0x248] ;  /* 0x0000920000057ab9 */ /* 0x000fc60000000800 */
[----:B------:R-:W-:Y:S01]  /*104b50*/  VIADD R0, R36, UR5 ;  /* 0x0000000524007c36 */ /* 0x000fe20008000000 */
[----:B------:R-:W-:Y:S01]  /*104b60*/  STL [R1+0x2fa4], R36 ;  /* 0x002fa42401007387 */ /* 0x000fe20000100800 */
[----:B------:R-:W-:-:S03]  /*104b70*/  ULDC UR5, c[0x0][0x248] ;  /* 0x0000920000057ab9 */ /* 0x000fc60000000800 */
[----:B------:R1:W-:Y:S02]  /*104b80*/  STL [R1+0x2fa8], R0 ;  /* 0x002fa80001007387 */ /* 0x0003e40000100800 */
[----:B-1----:R-:W-:Y:S01]  /*104b90*/  VIADD R0, R0, UR5 ;  /* 0x0000000500007c36 */ /* 0x002fe20008000000 */
[----:B------:R-:W-:-:S04]  /*104ba0*/  ULDC UR5, c[0x0][0x248] ;  /* 0x0000920000057ab9 */ /* 0x000fc80000000800 */
[----:B------:R1:W-:Y:S02]  /*104bb0*/  STL [R1+0x2fac], R0 ;  /* 0x002fac0001007387 */ /* 0x0003e40000100800 */
[----:B-1----:R-:W-:Y:S01]  /*104bc0*/  VIADD R0, R0, UR5 ;  /* 0x0000000500007c36 */ /* 0x002fe20008000000 */
[----:B------:R-:W-:-:S04]  /*104bd0*/  ULDC UR5, c[0x0][0x248] ;  /* 0x0000920000057ab9 */ /* 0x000fc80000000800 */
[----:B------:R1:W-:Y:S02]  /*104be0*/  STL [R1+0x2fc0], R0 ;  /* 0x002fc00001007387 */ /* 0x0003e40000100800 */
[----:B-1----:R-:W-:Y:S01]  /*104bf0*/  VIADD R0, R0, UR5 ;  /* 0x0000000500007c36 */ /* 0x002fe20008000000 */
[----:B------:R-:W-:-:S04]  /*104c00*/  ULDC UR5, c[0x0][0x248] ;  /* 0x0000920000057ab9 */ /* 0x000fc80000000800 */
[----:B------:R1:W-:Y:S02]  /*104c10*/  STL [R1+0x2fc4], R0 ;  /* 0x002fc40001007387 */ /* 0x0003e40000100800 */
[----:B-1----:R-:W-:Y:S01]  /*104c20*/  IADD3 R0, R0, UR5, RZ ;  /* 0x0000000500007c10 */ /* 0x002fe2000fffe0ff */
[----:B------:R-:W-:-:S04]  /*104c30*/  ULDC UR5, c[0x0][0x248] ;  /* 0x0000920000057ab9 */ /* 0x000fc80000000800 */
[----:B------:R1:W-:Y:S02]  /*104c40*/  STL [R1+0x2fc8], R0 ;  /* 0x002fc80001007387 */ /* 0x0003e40000100800 */
[----:B-1----:R-:W-:Y:S01]  /*104c50*/  VIADD R0, R0, UR5 ;  /* 0x0000000500007c36 */ /* 0x002fe20008000000 */
[----:B------:R-:W-:-:S04]  /*104c60*/  ULDC UR5, c[0x0][0x248] ;  /* 0x0000920000057ab9 */ /* 0x000fc80000000800 */
[----:B------:R1:W-:Y:S01]  /*104c70*/  STL [R1+0x2fcc], R0 ;  /* 0x002fcc0001007387 */ /* 0x0003e20000100800 */
[----:B------:R-:W-:Y:S01]  /*104c80*/  LEA R14, P3, R15, UR8, 0x2 ;  /* 0x000000080f0e7c11 */ /* 0x000fe2000f8610ff */
[----:B------:R-:W-:Y:S01]  /*104c90*/  ULDC UR8, c[0x0][0x248] ;  /* 0x0000920000087ab9 */ /* 0x000fe20000000800 */
[----:B-1----:R-:W-:Y:S01]  /*104ca0*/  VIADD R0, R0, UR5 ;  /* 0x0000000500007c36 */ /* 0x002fe20008000000 */
[----:B------:R-:W-:-:S04]  /*104cb0*/  ULDC UR5, c[0x0][0x248] ;  /* 0x0000920000057ab9 */ /* 0x000fc80000000800 */
[----:B------:R1:W-:Y:S02]  /*104cc0*/  STL [R1+0x2fe0], R0 ;  /* 0x002fe00001007387 */ /* 0x0003e40000100800 */
[----:B-1----:R-:W-:Y:S01]  /*104cd0*/  VIADD R0, R0, UR5 ;  /* 0x0000000500007c36 */ /* 0x002fe20008000000 */
[----:B------:R-:W-:Y:S01]  /*104ce0*/  LEA.HI.X.SX32 R15, R15, UR9, 0x2, P3 ;  /* 0x000000090f0f7c11 */ /* 0x000fe200098f16ff */
        /* <DEDUP_REMOVED lines=34> */
[----:B------:R1:W-:Y:S04]  /*104f10*/  STL [R1+0x3030], R0 ;  /* 0x0030300001007387 */ /* 0x0003e80000100800 */
[----:B------:R-:W2:Y:S01]  /*104f20*/  LDL R72, [R1+0x3460] ;  /* 0x0034600001487983 */ /* 0x000ea20000100800 */
[----:B-1----:R-:W-:Y:S01]  /*104f30*/  VIADD R0, R0, UR8 ;  /* 0x0000000800007c36 */ /* 0x002fe20008000000 */
[----:B------:R-:W-:-:S04]  /*104f40*/  ULDC UR8, c[0x0][0x248] ;  /* 0x0000920000087ab9 */ /* 0x000fc80000000800 */
[----:B------:R1:W-:Y:S02]  /*104f50*/  STL [R1+0x3034], R0 ;  /* 0x0030340001007387 */ /* 0x0003e40000100800 */
[----:B-1----:R-:W-:Y:S01]  /*104f60*/  IADD3 R0, R0, UR8, RZ ;  /* 0x0000000800007c10 */ /* 0x002fe2000fffe0ff */
[----:B------:R-:W-:-:S04]  /*104f70*/  ULDC UR8, c[0x0][0x248] ;  /* 0x0000920000087ab9 */ /* 0x000fc80000000800 */
[----:B------:R1:W-:Y:S04]  /*104f80*/  STL [R1+0x3038], R0 ;  /* 0x0030380001007387 */ /* 0x0003e80000100800 */
[----:B------:R-:W3:Y:S04]  /*104f90*/  LDL R76, [R1+0x345c] ;  /* 0x00345c00014c7983 */ /* 0x000ee80000100800 */
[----:B------:R-:W4:Y:S01]  /*104fa0*/  LDL R75, [R1+0x3458] ;  /* 0x00345800014b7983 */ /* 0x000f220000100800 */
[----:B-1----:R-:W-:Y:S01]  /*104fb0*/  VIADD R0, R0, UR8 ;  /* 0x0000000800007c36 */ /* 0x002fe20008000000 */
[----:B------:R-:W-:-:S04]  /*104fc0*/  ULDC UR8, c[0x0][0x248] ;  /* 0x0000920000087ab9 */ /* 0x000fc80000000800 */
[----:B------:R1:W-:Y:S02]  /*104fd0*/  STL [R1+0x303c], R0 ;  /* 0x00303c0001007387 */ /* 0x0003e40000100800 */
[----:B-1----:R-:W-:Y:S01]  /*104fe0*/  VIADD R0, R0, UR8 ;  /* 0x0000000800007c36 */ /* 0x002fe20008000000 */
[----:B------:R-:W-:-:S04]  /*104ff0*/  ULDC UR8, c[0x0][0x248] ;  /* 0x0000920000087ab9 */ /* 0x000fc80000000800 */
[----:B------:R1:W-:Y:S02]  /*105000*/  STL [R1+0x3040], R0 ;  /* 0x0030400001007387 */ /* 0x0003e40000100800 */
[----:B-1----:R-:W-:Y:S01]  /*105010*/  VIADD R0, R0, UR8 ;  /* 0x0000000800007c36 */ /* 0x002fe20008000000 */
[----:B------:R-:W-:-:S04]  /*105020*/  ULDC.64 UR8, c[0x0][0x228] ;  /* 0x00008a0000087ab9 */ /* 0x000fc80000000a00 */
[----:B------:R1:W-:Y:S02]  /*105030*/  STL [R1+0x3044], R0 ;  /* 0x0030440001007387 */ /* 0x0003e40000100800 */
[----:B-1----:R-:W-:Y:S01]  /*105040*/  VIADD R0, R0, UR15 ;  /* 0x0000000f00007c36 */ /* 0x002fe20008000000 */
[----:B------:R-:W-:-:S04]  /*105050*/  ULDC UR15, c[0x0][0x248] ;  /* 0x00009200000f7ab9 */ /* 0x000fc80000000800 */
[----:B------:R1:W-:Y:S02]  /*105060*/  STL [R1+0x3048], R0 ;  /* 0x0030480001007387 */ /* 0x0003e40000100800 */
[----:B-1----:R-:W-:-:S05]  /*105070*/  VIADD R0, R0, UR15 ;  /* 0x0000000f00007c36 */ /* 0x002fca0008000000 */
[----:B------:R1:W-:Y:S04]  /*105080*/  STL [R1+0x304c], R0 ;  /* 0x00304c0001007387 */ /* 0x0003e80000100800 */
[----:B------:R-:W4:Y:S01]  /*105090*/  LDL.LU R60, [R1+0x4cac] ;  /* 0x004cac00013c7983 */ /* 0x000f220000300800 */
[----:B--2---:R-:W-:Y:S01]  /*1050a0*/  ISETP.LT.AND P2, PT, R72, UR8, !P1 ;  /* 0x0000000848007c0c */ /* 0x004fe2000cf41270 */
[----:B------:R-:W-:Y:S02]  /*1050b0*/  ULDC UR8, c[0x0][0x248] ;  /* 0x0000920000087ab9 */ /* 0x000fe40000000800 */
[----:B-1----:R-:W-:Y:S01]  /*1050c0*/  VIADD R0, R0, UR8 ;  /* 0x0000000800007c36 */ /* 0x002fe20008000000 */
[----:B------:R-:W-:-:S04]  /*1050d0*/  ULDC UR8, c[0x0][0x248] ;  /* 0x0000920000087ab9 */ /* 0x000fc80000000800 */
[----:B------:R1:W-:Y:S02]  /*1050e0*/  STL [R1+0x3050], R0 ;  /* 0x0030500001007387 */ /* 0x0003e40000100800 */
[----:B-1----:R-:W-:Y:S01]  /*1050f0*/  VIADD R0, R0, UR8 ;  /* 0x0000000800007c36 */ /* 0x002fe20008000000 */
[----:B------:R-:W-:-:S04]  /*105100*/  ULDC UR8, c[0x0][0x248] ;  /* 0x0000920000087ab9 */ /* 0x000fc80000000800 */
[----:B------:R1:W-:Y:S02]  /*105110*/  STL [R1+0x3054], R0 ;  /* 0x0030540001007387 */ /* 0x0003e40000100800 */
[----:B-1----:R-:W-:-:S05]  /*105120*/  IADD3 R0, R0, UR8, RZ ;  /* 0x0000000800007c10 */ /* 0x002fca000fffe0ff */
[----:B------:R1:W-:Y:S04]  /*105130*/  STL [R1+0x3058], R0 ;  /* 0x0030580001007387 */ /* 0x0003e80000100800 */
[----:B------:R-:W2:Y:S01]  /*105140*/  LDL.LU R36, [R1+0x4cb0] ;  /* 0x004cb00001247983 */ /* 0x000ea20000300800 */
[----:B------:R-:W-:Y:S02]  /*105150*/  @P2 LOP3.LUT R3, R3, 0x4, RZ, 0xfc, !PT ;  /* 0x0000000403032812 */ /* 0x000fe400078efcff */
[----:B---3--:R-:W-:Y:S02]  /*105160*/  ISETP.LT.AND P3, PT, R76, UR12, !P1 ;  /* 0x0000000c4c007c0c */ /* 0x008fe4000cf61270 */
[----:B----4-:R-:W-:Y:S01]  /*105170*/  ISETP.LT.AND P2, PT, R75, UR13, !P1 ;  /* 0x0000000d4b007c0c */ /* 0x010fe2000cf41270 */
[----:B------:R-:W-:-:S02]  /*105180*/  ULDC.64 UR12, c[0x0][0x228] ;  /* 0x00008a00000c7ab9 */ /* 0x000fc40000000a00 */
[----:B------:R-:W-:-:S13]  /*105190*/  ISETP.LT.AND P1, PT, R74, UR12, !P1 ;  /* 0x0000000c4a007c0c */ /* 0x000fda000cf21270 */
[----:B------:R-:W-:Y:S02]  /*1051a0*/  @P1 LOP3.LUT R35, R35, 0x80000000, RZ, 0xfc, !PT ;  /* 0x8000000023231812 */ /* 0x000fe400078efcff */
[----:B------:R-:W-:Y:S01]  /*1051b0*/  ISETP.LT.AND P1, PT, R72, UR7, !P0 ;  /* 0x0000000748007c0c */ /* 0x000fe2000c721270 */
[----:B------:R-:W-:Y:S01]  /*1051c0*/  ULDC UR7, c[0x0][0x248] ;  /* 0x0000920000077ab9 */ /* 0x000fe20000000800 */
[----:B------:R-:W-:-:S11]  /*1051d0*/  LOP3.LUT R35, R35, 0xbfffffff, RZ, 0xc0, !PT ;  /* 0xbfffffff23237812 */ /* 0x000fd600078ec0ff */
[----:B------:R-:W-:Y:S02]  /*1051e0*/  @P1 LOP3.LUT R35, R35, 0x40000000, RZ, 0xfc, !PT ;  /* 0x4000000023231812 */ /* 0x000fe400078efcff */
[----:B------:R-:W-:Y:S02]  /*1051f0*/  ISETP.LT.AND P1, PT, R76, UR6, !P0 ;  /* 0x000000064c007c0c */ /* 0x000fe4000c721270 */
[----:B------:R-:W-:Y:S01]  /*105200*/  LOP3.LUT R35, R35, 0xdfffffff, RZ, 0xc0, !PT ;  /* 0xdfffffff23237812 */ /* 0x000fe200078ec0ff */
[----:B-1----:R-:W-:Y:S01]  /*105210*/  VIADD R0, R0, UR7 ;  /* 0x0000000700007c36 */ /* 0x002fe20008000000 */
[----:B------:R-:W-:-:S09]  /*105220*/  ULDC.64 UR6, c[0x0][0x228] ;  /* 0x00008a0000067ab9 */ /* 0x000fd20000000a00 */
[----:B------:R-:W-:Y:S02]  /*105230*/  @P1 LOP3.LUT R35, R35, 0x20000000, RZ, 0xfc, !PT ;  /* 0x2000000023231812 */ /* 0x000fe400078efcff */
[----:B------:R-:W-:Y:S01]  /*105240*/  ISETP.LT.AND P1, PT, R75, UR14, !P0 ;  /* 0x0000000e4b007c0c */ /* 0x000fe2000c721270 */
[----:B------:R1:W-:Y:S01]  /*105250*/  STL [R1+0x305c], R0 ;  /* 0x00305c0001007387 */ /* 0x0003e20000100800 */
[----:B------:R-:W-:Y:S01]  /*105260*/  ISETP.LT.AND P0, PT, R74, UR6, !P0 ;  /* 0x000000064a007c0c */ /* 0x000fe2000c701270 */
[----:B------:R-:W-:Y:S01]  /*105270*/  ULDC UR6, c[0x0][0x248] ;  /* 0x0000920000067ab9 */ /* 0x000fe20000000800 */
[----:B------:R-:W-:Y:S01]  /*105280*/  LOP3.LUT R35, R35, 0xefffffff, RZ, 0xc0, !PT ;  /* 0xefffffff23237812 */ /* 0x000fe200078ec0ff */
[----:B------:R-:W-:-:S08]  /*105290*/  ULDC.64 UR14, c[0x0][0x228] ;  /* 0x00008a00000e7ab9 */ /* 0x000fd00000000a00 */
[----:B------:R-:W-:Y:S01]  /*1052a0*/  @P1 LOP3.LUT R35, R35, 0x10000000, RZ, 0xfc, !PT ;  /* 0x1000000023231812 */ /* 0x000fe200078efcff */
[----:B-1----:R-:W-:Y:S01]  /*1052b0*/  VIADD R0, R0, UR6 ;  /* 0x0000000600007c36 */ /* 0x002fe20008000000 */
[----:B------:R-:W-:Y:S01]  /*1052c0*/  LOP3.LUT R3, R3, 0xfffffffd, RZ, 0xc0, !PT ;  /* 0xfffffffd03037812 */ /* 0x000fe200078ec0ff */
[----:B------:R-:W-:Y:S01]  /*1052d0*/  ULDC UR6, c[0x0][0x248] ;  /* 0x0000920000067ab9 */ /* 0x000fe20000000800 */
[----:B------:R-:W-:Y:S02]  /*1052e0*/  LOP3.LUT R35, R35, 0xf7ffffff, RZ, 0xc0, !PT ;  /* 0xf7ffffff23237812 */ /* 0x000fe400078ec0ff */
[----:B------:R1:W-:Y:S02]  /*1052f0*/  STL [R1+0x3060], R0 ;  /* 0x0030600001007387 */ /* 0x0003e40000100800 */
[----:B------:R-:W-:Y:S02]  /*105300*/  @P0 LOP3.LUT R35, R35, 0x8000000, RZ, 0xfc, !PT ;  /* 0x0800000023230812 */ /* 0x000fe400078efcff */
[----:B------:R-:W-:Y:S01]  /*105310*/  ISETP.GE.AND P0, PT, R60, UR35, PT ;  /* 0x000000233c007c0c */ /* 0x000fe2000bf06270 */
[----:B------:R-:W-:Y:S01]  /*105320*/  ULDC UR35, c[0x0][0x228] ;  /* 0x00008a0000237ab9 */ /* 0x000fe20000000800 */
[----:B------:R-:W3:Y:S01]  /*105330*/  LDL.LU R60, [R1+0x4cb4] ;  /* 0x004cb400013c7983 */ /* 0x000ee20000300800 */
[----:B------:R-:W-:-:S02]  /*105340*/  @P3 LOP3.LUT R3, R3, 0x2, RZ, 0xfc, !PT ;  /* 0x0000000203033812 */ /* 0x000fc400078efcff */
[----:B------:R-:W-:Y:S02]  /*105350*/  ISETP.LT.AND P3, PT, R72, UR11, !P0 ;  /* 0x0000000b48007c0c */ /* 0x000fe4000c761270 */
[----:B------:R-:W-:Y:S02]  /*105360*/  LOP3.LUT R3, R3, 0xfffffffe, RZ, 0xc0, !PT ;  /* 0xfffffffe03037812 */ /* 0x000fe400078ec0ff */
[----:B------:R-:W-:Y:S02]  /*105370*/  LOP3.LUT R35, R35, 0xfbffffff, RZ, 0xc0, !PT ;  /* 0xfbffffff23237812 */ /* 0x000fe400078ec0ff */
[----:B------:R-:W-:Y:S02]  /*105380*/  @P2 LOP3.LUT R3, R3, 0x1, RZ, 0xfc, !PT ;  /* 0x0000000103032812 */ /* 0x000fe400078efcff */
[----:B------:R-:W-:Y:S01]  /*105390*/  ISETP.LT.AND P2, PT, R76, UR10, !P0 ;  /* 0x0000000a4c007c0c */ /* 0x000fe2000c741270 */
[----:B-1----:R-:W-:Y:S01]  /*1053a0*/  VIADD R0, R0, UR6 ;  /* 0x0000000600007c36 */ /* 0x002fe20008000000 */
[----:B------:R-:W-:Y:S01]  /*1053b0*/  ISETP.LT.AND P1, PT, R75, UR61, !P0 ;  /* 0x0000003d4b007c0c */ /* 0x000fe2000c721270 */
[----:B------:R-:W-:-:S02]  /*1053c0*/  ULDC.64 UR10, c[0x0][0x228] ;  /* 0x00008a00000a7ab9 */ /* 0x000fc40000000a00 */
[----:B------:R-:W-:Y:S01]  /*1053d0*/  @P3 LOP3.LUT R35, R35, 0x4000000, RZ, 0xfc, !PT ;  /* 0x0400000023233812 */ /* 0x000fe200078efcff */
[----:B------:R1:W-:Y:S01]  /*1053e0*/  STL [R1+0x3064], R0 ;  /* 0x0030640001007387 */ /* 0x0003e20000100800 */
[----:B------:R-:W-:Y:S01]  /*1053f0*/  ULDC UR6, c[0x0][0x248] ;  /* 0x0000920000067ab9 */ /* 0x000fe20000000800 */
[----:B------:R-:W-:Y:S01]  /*105400*/  ULDC UR61, c[0x0][0x228] ;  /* 0x00008a00003d7ab9 */ /* 0x000fe20000000800 */
[----:B------:R-:W-:-:S04]  /*105410*/  LOP3.LUT R35, R35, 0xfdffffff, RZ, 0xc0, !PT ;  /* 0xfdffffff23237812 */ /* 0x000fc800078ec0ff */
[----:B------:R-:W-:Y:S02]  /*105420*/  @P2 LOP3.LUT R35, R35, 0x2000000, RZ, 0xfc, !PT ;  /* 0x0200000023232812 */ /* 0x000fe400078efcff */
[----:B------:R-:W-:Y:S02]  /*105430*/  ISETP.LT.AND P0, PT, R74, UR14, !P0 ;  /* 0x0000000e4a007c0c */ /* 0x000fe4000c701270 */
[----:B------:R-:W-:-:S04]  /*105440*/  LOP3.LUT R35, R35, 0xfeffffff, RZ, 0xc0, !PT ;  /* 0xfeffffff23237812 */ /* 0x000fc800078ec0ff */
[----:B------:R-:W-:-:S04]  /*105450*/  @P1 LOP3.LUT R35, R35, 0x1000000, RZ, 0xfc, !PT ;  /* 0x0100000023231812 */ /* 0x000fc800078efcff */
[----:B------:R-:W-:-:S04]  /*105460*/  LOP3.LUT R35, R35, 0xff7fffff, RZ, 0xc0, !PT ;  /* 0xff7fffff23237812 */ /* 0x000fc800078ec0ff */
[----:B------:R-:W-:Y:S02]  /*105470*/  @P0 LOP3.LUT R35, R35, 0x800000, RZ, 0xfc, !PT ;  /* 0x0080000023230812 */ /* 0x000fe400078efcff */
[----:B--2---:R-:W-:Y:S01]  /*105480*/  ISETP.GE.AND P0, PT, R36, UR9, PT ;  /* 0x0000000924007c0c */ /* 0x004fe2000bf06270 */
[----:B-1----:R-:W-:Y:S01]  /*105490*/  VIADD R0, R0, UR6 ;  /* 0x0000000600007c36 */ /* 0x002fe20008000000 */
[----:B------:R-:W2:Y:S01]  /*1054a0*/  LDL.LU R36, [R1+0x4cb8] ;  /* 0x004cb80001247983 */ /* 0x000ea20000300800 */
[----:B------:R-:W-:Y:S01]  /*1054b0*/  LOP3.LUT R35, R35, 0xffbfffff, RZ, 0xc0, !PT ;  /* 0xffbfffff23237812 */ /* 0x000fe200078ec0ff */
[----:B------:R-:W-:Y:S01]  /*1054c0*/  ULDC.64 UR8, c[0x0][0x228] ;  /* 0x00008a0000087ab9 */ /* 0x000fe20000000a00 */
[----:B------:R-:W-:Y:S02]  /*1054d0*/  ISETP.LT.AND P3, PT, R72, UR46, !P0 ;  /* 0x0000002e48007c0c */ /* 0x000fe4000c761270 */
[----:B------:R-:W-:Y:S02]  /*1054e0*/  ISETP.LT.AND P2, PT, R76, UR47, !P0 ;  /* 0x0000002f4c007c0c */ /* 0x000fe4000c741270 */
[----:B------:R-:W-:Y:S01]  /*1054f0*/  ISETP.LT.AND P1, PT, R75, UR60, !P0 ;  /* 0x0000003c4b007c0c */ /* 0x000fe2000c721270 */
[----:B------:R1:W-:Y:S01]  /*105500*/  STL [R1+0x3068], R0 ;  /* 0x0030680001007387 */ /* 0x0003e20000100800 */
[----:B------:R-:W-:Y:S01]  /*105510*/  ULDC UR6, c[0x0][0x248] ;  /* 0x0000920000067ab9 */ /* 0x000fe20000000800 */
[----:B------:R-:W-:-:S06]  /*105520*/  ULDC UR46, c[0x0][0x228] ;  /* 0x00008a00002e7ab9 */ /* 0x000fcc0000000800 */
[----:B------:R-:W-:Y:S01]  /*105530*/  @P3 LOP3.LUT R35, R35, 0x400000, RZ, 0xfc, !PT ;  /* 0x0040000023233812 */ /* 0x000fe200078efcff */
[----:B------:R-:W-:Y:S01]  /*105540*/  ULDC UR47, c[0x0][0x228] ;  /* 0x00008a00002f7ab9 */ /* 0x000fe20000000800 */
[----:B------:R-:W-:Y:S02]  /*105550*/  ULDC UR60, c[0x0][0x228] ;  /* 0x00008a00003c7ab9 */ /* 0x000fe40000000800 */
[----:B------:R-:W-:-:S04]  /*105560*/  LOP3.LUT R35, R35, 0xffdfffff, RZ, 0xc0, !PT ;  /* 0xffdfffff23237812 */ /* 0x000fc800078ec0ff */
[----:B------:R-:W-:Y:S02]  /*105570*/  @P2 LOP3.LUT R35, R35, 0x200000, RZ, 0xfc, !PT ;  /* 0x0020000023232812 */ /* 0x000fe400078efcff */
[----:B------:R-:W-:Y:S02]  /*105580*/  ISETP.LT.AND P0, PT, R74, UR10, !P0 ;  /* 0x0000000a4a007c0c */ /* 0x000fe4000c701270 */
[----:B------:R-:W-:-:S04]  /*105590*/  LOP3.LUT R35, R35, 0xffefffff, RZ, 0xc0, !PT ;  /* 0xffefffff23237812 */ /* 0x000fc800078ec0ff */
[----:B------:R-:W-:-:S04]  /*1055a0*/  @P1 LOP3.LUT R35, R35, 0x100000, RZ, 0xfc, !PT ;  /* 0x0010000023231812 */ /* 0x000fc800078efcff */
[----:B------:R-:W-:-:S04]  /*1055b0*/  LOP3.LUT R35, R35, 0xfff7ffff, RZ, 0xc0, !PT ;  /* 0xfff7ffff23237812 */ /* 0x000fc800078ec0ff */
[----:B------:R-:W-:-:S04]  /*1055c0*/  @P0 LOP3.LUT R35, R35, 0x80000, RZ, 0xfc, !PT ;  /* 0x0008000023230812 */ /* 0x000fc800078efcff */
[----:B------:R-:W-:Y:S02]  /*1055d0*/  LOP3.LUT R35, R35, 0xfffbffff, RZ, 0xc0, !PT ;  /* 0xfffbffff23237812 */ /* 0x000fe400078ec0ff */
[----:B---3--:R-:W-:Y:S01]  /*1055e0*/  ISETP.GE.AND P0, PT, R60, UR13, PT ;  /* 0x0000000d3c007c0c */ /* 0x008fe2000bf06270 */
[----:B-1----:R-:W-:Y:S01]  /*1055f0*/  VIADD R0, R0, UR6 ;  /* 0x0000000600007c36 */ /* 0x002fe20008000000 */
[----:B------:R-:W3:Y:S01]  /*105600*/  LDL.LU R60, [R1+0x4cbc] ;  /* 0x004cbc00013c7983 */ /* 0x000ee20000300800 */
[----:B------:R-:W-:Y:S01]  /*105610*/  ULDC.64 UR12, c[0x0][0x228] ;  /* 0x00008a00000c7ab9 */ /* 0x000fe20000000a00 */
[----:B------:R-:W-:Y:S01]  /*105620*/  ISETP.LT.AND P3, PT, R72, UR59, !P0 ;  /* 0x0000003b48007c0c */ /* 0x000fe2000c761270 */
[----:B------:R-:W-:Y:S01]  /*105630*/  ULDC UR6, c[0x0][0x248] ;  /* 0x0000920000067ab9 */ /* 0x000fe20000000800 */
[----:B------:R-:W-:Y:S02]  /*105640*/  ISETP.LT.AND P2, PT, R76, UR58, !P0 ;  /* 0x0000003a4c007c0c */ /* 0x000fe4000c741270 */
[----:B------:R-:W-:Y:S01]  /*105650*/  ISETP.LT.AND P1, PT, R75, UR57, !P0 ;  /* 0x000000394b007c0c */ /* 0x000fe2000c721270 */
[----:B------:R1:W-:Y:S01]  /*105660*/  STL [R1+0x306c], R0 ;  /* 0x00306c0001007387 */ /* 0x0003e20000100800 */
[----:B------:R-:W-:-:S07]  /*105670*/  ULDC UR59, c[0x0][0x228] ;  /* 0x00008a00003b7ab9 */ /* 0x000fce0000000800 */
        /* <DEDUP_REMOVED lines=9> */
[----:B------:R-:W-:Y:S02]  /*105710*/  @P0 LOP3.LUT R35, R35, 0x8000, RZ, 0xfc, !PT ;  /* 0x0000800023230812 */ /* 0x000fe400078efcff */
[----:B--2---:R-:W-:Y:S02]  /*105720*/  ISETP.GE.AND P0, PT, R36, UR7, PT ;  /* 0x0000000724007c0c */ /* 0x004fe4000bf06270 */
[----:B------:R-:W2:Y:S02]  /*105730*/  LDL.LU R36, [R1+0x4cc0] ;  /* 0x004cc00001247983 */ /* 0x000ea40000300800 */
[----:B------:R-:W-:Y:S01]  /*105740*/  ISETP.LT.AND P3, PT, R72, UR55, !P0 ;  /* 0x0000003748007c0c */ /* 0x000fe2000c761270 */
[----:B-1----:R-:W-:Y:S01]  /*105750*/  VIADD R0, R0, UR6 ;  /* 0x0000000600007c36 */ /* 0x002fe20008000000 */
[----:B------:R-:W-:Y:S01]  /*105760*/  ISETP.LT.AND P2, PT, R76, UR54, !P0 ;  /* 0x000000364c007c0c */ /* 0x000fe2000c741270 */
[----:B------:R-:W-:Y:S01]  /*105770*/  ULDC.64 UR6, c[0x0][0x228] ;  /* 0x00008a0000067ab9 */ /* 0x000fe20000000a00 */
[----:B------:R-:W-:Y:S01]  /*105780*/  LOP3.LUT R35, R35, 0xffffbfff, RZ, 0xc0, !PT ;  /* 0xffffbfff23237812 */ /* 0x000fe200078ec0ff */
[----:B------:R-:W-:Y:S01]  /*105790*/  ULDC UR55, c[0x0][0x228] ;  /* 0x00008a0000377ab9 */ /* 0x000fe20000000800 */
[----:B------:R-:W-:Y:S01]  /*1057a0*/  ISETP.LT.AND P1, PT, R75, UR56, !P0 ;  /* 0x000000384b007c0c */ /* 0x000fe2000c721270 */
[----:B------:R1:W-:Y:S01]  /*1057b0*/  STL [R1+0x3070], R0 ;  /* 0x0030700001007387 */ /* 0x0003e20000100800 */
[----:B------:R-:W-:-:S05]  /*1057c0*/  ULDC UR54, c[0x0][0x228] ;  /* 0x00008a0000367ab9 */ /* 0x000fca0000000800 */
[----:B------:R-:W-:Y:S01]  /*1057d0*/  @P3 LOP3.LUT R35, R35, 0x4000, RZ, 0xfc, !PT ;  /* 0x0000400023233812 */ /* 0x000fe200078efcff */
[----:B------:R-:W-:-:S03]  /*1057e0*/  ULDC UR56, c[0x0][0x228] ;  /* 0x00008a0000387ab9 */ /* 0x000fc60000000800 */
        /* <DEDUP_REMOVED lines=9> */
[----:B------:R-:W-:Y:S01]  /*105880*/  ULDC.64 UR14, c[0x0][0x228] ;  /* 0x00008a00000e7ab9 */ /* 0x000fe20000000a00 */
[----:B------:R-:W3:Y:S02]  /*105890*/  LDL.LU R60, [R1+0x4cc4] ;  /* 0x004cc400013c7983 */ /* 0x000ee40000300800 */
[----:B------:R-:W-:Y:S01]  /*1058a0*/  ISETP.LT.AND P3, PT, R72, UR5, !P0 ;  /* 0x0000000548007c0c */ /* 0x000fe2000c761270 */
[----:B------:R-:W-:Y:S01]  /*1058b0*/  ULDC UR5, c[0x0][0x228] ;  /* 0x00008a0000057ab9 */ /* 0x000fe20000000800 */
[----:B------:R-:W-:Y:S01]  /*1058c0*/  ISETP.LT.AND P2, PT, R76, UR45, !P0 ;  /* 0x0000002d4c007c0c */ /* 0x000fe2000c741270 */
[----:B------:R-:W-:Y:S01]  /*1058d0*/  ULDC UR45, c[0x0][0x228] ;  /* 0x00008a00002d7ab9 */ /* 0x000fe20000000800 */
[----:B------:R-:W-:Y:S01]  /*1058e0*/  ISETP.LT.AND P1, PT, R75, UR44, !P0 ;  /* 0x0000002c4b007c0c */ /* 0x000fe2000c721270 */
[----:B------:R-:W-:-:S08]  /*1058f0*/  ULDC UR44, c[0x0][0x228] ;  /* 0x00008a00002c7ab9 */ /* 0x000fd00000000800 */
[----:B------:R-:W-:-:S04]  /*105900*/  @P3 LOP3.LUT R35, R35, 0x400, RZ, 0xfc, !PT ;  /* 0x0000040023233812 */ /* 0x000fc800078efcff */
[----:B------:R-:W-:-:S04]  /*105910*/  LOP3.LUT R35, R35, 0xfffffdff, RZ, 0xc0, !PT ;  /* 0xfffffdff23237812 */ /* 0x000fc800078ec0ff */
[----:B------:R-:W-:Y:S02]  /*105920*/  @P2 LOP3.LUT R35, R35, 0x200, RZ, 0xfc, !PT ;  /* 0x0000020023232812 */ /* 0x000fe400078efcff */
[----:B------:R-:W-:Y:S01]  /*105930*/  ISETP.LT.AND P0, PT, R74, UR6, !P0 ;  /* 0x000000064a007c0c */ /* 0x000fe2000c701270 */
[----:B------:R-:W-:Y:S01]  /*105940*/  ULDC UR6, c[0x0][0x248] ;  /* 0x0000920000067ab9 */ /* 0x000fe20000000800 */
[----:B------:R-:W-:-:S04]  /*105950*/  LOP3.LUT R35, R35, 0xfffffeff, RZ, 0xc0, !PT ;  /* 0xfffffeff23237812 */ /* 0x000fc800078ec0ff */
[----:B------:R-:W-:Y:S01]  /*105960*/  @P1 LOP3.LUT R35, R35, 0x100, RZ, 0xfc, !PT ;  /* 0x0000010023231812 */ /* 0x000fe200078efcff */
[----:B-1----:R-:W-:Y:S01]  /*105970*/  VIADD R0, R0, UR6 ;  /* 0x0000000600007c36 */ /* 0x002fe20008000000 */
[----:B------:R-:W-:Y:S02]  /*105980*/  ULDC UR6, c[0x0][0x248] ;  /* 0x0000920000067ab9 */ /* 0x000fe40000000800 */
[----:B------:R-:W-:Y:S02]  /*105990*/  LOP3.LUT R35, R35, 0xffffff7f, RZ, 0xc0, !PT ;  /* 0xffffff7f23237812 */ /* 0x000fe400078ec0ff */
[----:B------:R1:W-:Y:S02]  /*1059a0*/  STL [R1+0x3074], R0 ;  /* 0x0030740001007387 */ /* 0x0003e40000100800 */
[----:B------:R-:W-:Y:S02]  /*1059b0*/  @P0 LOP3.LUT R35, R35, 0x80, RZ, 0xfc, !PT ;  /* 0x0000008023230812 */ /* 0x000fe400078efcff */
[----:B--2---:R-:W-:Y:S01]  /*1059c0*/  ISETP.GE.AND P0, PT, R36, UR11, PT ;  /* 0x0000000b24007c0c */ /* 0x004fe2000bf06270 */
[----:B------:R-:W-:Y:S01]  /*1059d0*/  ULDC.64 UR10, c[0x0][0x228] ;  /* 0x00008a00000a7ab9 */ /* 0x000fe20000000a00 */
[----:B------:R-:W2:Y:S02]  /*1059e0*/  LDL.LU R36, [R1+0x4cc8] ;  /* 0x004cc80001247983 */ /* 0x000ea40000300800 */
[----:B------:R-:W-:Y:S01]  /*1059f0*/  ISETP.LT.AND P3, PT, R72, UR52, !P0 ;  /* 0x0000003448007c0c */ /* 0x000fe2000c761270 */
[----:B------:R-:W-:Y:S01]  /*105a00*/  ULDC UR52, c[0x0][0x228] ;  /* 0x00008a0000347ab9 */ /* 0x000fe20000000800 */
[----:B------:R-:W-:Y:S01]  /*105a10*/  ISETP.LT.AND P2, PT, R76, UR51, !P0 ;  /* 0x000000334c007c0c */ /* 0x000fe2000c741270 */
[----:B------:R-:W-:Y:S01]  /*105a20*/  ULDC UR51, c[0x0][0x228] ;  /* 0x00008a0000337ab9 */ /* 0x000fe20000000800 */
[----:B------:R-:W-:-:S02]  /*105a30*/  LOP3.LUT R35, R35, 0xffffffbf, RZ, 0xc0, !PT ;  /* 0xffffffbf23237812 */ /* 0x000fc400078ec0ff */
[----:B------:R-:W-:Y:S01]  /*105a40*/  ISETP.LT.AND P1, PT, R75, UR53, !P0 ;  /* 0x000000354b007c0c */ /* 0x000fe2000c721270 */
[----:B------:R-:W-:-:S06]  /*105a50*/  ULDC UR53, c[0x0][0x228] ;  /* 0x00008a0000357ab9 */ /* 0x000fcc0000000800 */
[----:B------:R-:W-:-:S04]  /*105a60*/  @P3 LOP3.LUT R35, R35, 0x40, RZ, 0xfc, !PT ;  /* 0x0000004023233812 */ /* 0x000fc800078efcff */
[----:B------:R-:W-:-:S04]  /*105a70*/  LOP3.LUT R35, R35, 0xffffffdf, RZ, 0xc0, !PT ;  /* 0xffffffdf23237812 */ /* 0x000fc800078ec0ff */
[----:B------:R-:W-:Y:S02]  /*105a80*/  @P2 LOP3.LUT R35, R35, 0x20, RZ, 0xfc, !PT ;  /* 0x0000002023232812 */ /* 0x000fe400078efcff */
[----:B------:R-:W-:Y:S01]  /*105a90*/  ISETP.LT.AND P0, PT, R74, UR14, !P0 ;  /* 0x0000000e4a007c0c */ /* 0x000fe2000c701270 */
[----:B------:R-:W-:Y:S01]  /*105aa0*/  ULDC UR14, c[0x0][0x228] ;  /* 0x00008a00000e7ab9 */ /* 0x000fe20000000800 */
[----:B------:R-:W-:-:S04]  /*105ab0*/  LOP3.LUT R35, R35, 0xffffffef, RZ, 0xc0, !PT ;  /* 0xffffffef23237812 */ /* 0x000fc800078ec0ff */
[----:B------:R-:W-:Y:S02]  /*105ac0*/  @P1 LOP3.LUT R35, R35, 0x10, RZ, 0xfc, !PT ;  /* 0x0000001023231812 */ /* 0x000fe400078efcff */
[----:B-1----:R-:W-:Y:S01]  /*105ad0*/  IADD3 R0, R0, UR6, RZ ;  /* 0x0000000600007c10 */ /* 0x002fe2000fffe0ff */
[----:B------:R-:W-:Y:S01]  /*105ae0*/  ULDC UR6, c[0x0][0x248] ;  /* 0x0000920000067ab9 */ /* 0x000fe20000000800 */
[----:B------:R-:W-:-:S03]  /*105af0*/  LOP3.LUT R35, R35, 0xfffffff7, RZ, 0xc0, !PT ;  /* 0xfffffff723237812 */ /* 0x000fc600078ec0ff */
[----:B------:R1:W-:Y:S01]  /*105b00*/  STL [R1+0x3078], R0 ;  /* 0x0030780001007387 */ /* 0x0003e20000100800 */
[----:B------:R-:W-:Y:S02]  /*105b10*/  @P0 LOP3.LUT R35, R35, 0x8, RZ, 0xfc, !PT ;  /* 0x0000000823230812 */ /* 0x000fe400078efcff */
[----:B---3--:R-:W-:Y:S01]  /*105b20*/  ISETP.GE.AND P0, PT, R60, UR9, PT ;  /* 0x000000093c007c0c */ /* 0x008fe2000bf06270 */
[----:B-1----:R-:W-:Y:S01]  /*105b30*/  VIADD R0, R0, UR6 ;  /* 0x0000000600007c36 */ /* 0x002fe20008000000 */
[----:B------:R-:W3:Y:S01]  /*105b40*/  LDL.LU R60, [R1+0x4ccc] ;  /* 0x004ccc00013c7983 */ /* 0x000ee20000300800 */
[----:B------:R-:W-:Y:S01]  /*105b50*/  LOP3.LUT R35, R35, 0xfffffffb, RZ, 0xc0, !PT ;  /* 0xfffffffb23237812 */ /* 0x000fe200078ec0ff */
[----:B------:R-:W-:Y:S01]  /*105b60*/  ULDC.64 UR8, c[0x0][0x228] ;  /* 0x00008a0000087ab9 */ /* 0x000fe20000000a00 */
[----:B------:R-:W-:Y:S02]  /*105b70*/  ISETP.LT.AND P3, PT, R72, UR43, !P0 ;  /* 0x0000002b48007c0c */ /* 0x000fe4000c761270 */
[----:B------:R-:W-:-:S02]  /*105b80*/  ISETP.LT.AND P2, PT, R76, UR42, !P0 ;  /* 0x0000002a4c007c0c */ /* 0x000fc4000c741270 */
[----:B------:R-:W-:Y:S01]  /*105b90*/  ISETP.LT.AND P1, PT, R75, UR50, !P0 ;  /* 0x000000324b007c0c */ /* 0x000fe2000c721270 */
[----:B------:R1:W-:Y:S01]  /*105ba0*/  STL [R1+0x307c], R0 ;  /* 0x00307c0001007387 */ /* 0x0003e20000100800 */
[----:B------:R-:W-:Y:S01]  /*105bb0*/  ISETP.LT.AND P0, PT, R74, UR10, !P0 ;  /* 0x0000000a4a007c0c */ /* 0x000fe2000c701270 */
[----:B------:R-:W-:Y:S01]  /*105bc0*/  ULDC UR6, c[0x0][0x248] ;  /* 0x0000920000067ab9 */ /* 0x000fe20000000800 */
[----:B------:R-:W-:Y:S01]  /*105bd0*/  ULDC UR50, c[0x0][0x228] ;  /* 0x00008a0000327ab9 */ /* 0x000fe20000000800 */
[----:B------:R-:W-:Y:S01]  /*105be0*/  ULDC UR42, c[0x0][0x228] ;  /* 0x00008a00002a7ab9 */ /* 0x000fe20000000800 */
[----:B------:R-:W-:Y:S01]  /*105bf0*/  ULDC UR43, c[0x0][0x228] ;  /* 0x00008a00002b7ab9 */ /* 0x000fe20000000800 */
[----:B------:R-:W-:-:S08]  /*105c00*/  ULDC UR10, c[0x0][0x228] ;  /* 0x00008a00000a7ab9 */ /* 0x000fd00000000800 */
[----:B------:R-:W-:Y:S02]  /*105c10*/  @P0 LOP3.LUT R34, R34, 0x80000000, RZ, 0xfc, !PT ;  /* 0x8000000022220812 */ /* 0x000fe400078efcff */
[----:B--2---:R-:W-:Y:S02]  /*105c20*/  ISETP.GE.AND P0, PT, R36, UR13, PT ;  /* 0x0000000d24007c0c */ /* 0x004fe4000bf06270 */
[----:B------:R-:W-:Y:S01]  /*105c30*/  @P3 LOP3.LUT R35, R35, 0x4, RZ, 0xfc, !PT ;  /* 0x0000000423233812 */ /* 0x000fe200078efcff */
[----:B------:R-:W2:Y:S01]  /*105c40*/  LDL.LU R36, [R1+0x4cd0] ;  /* 0x004cd00001247983 */ /* 0x000ea20000300800 */
[----:B------:R-:W-:Y:S01]  /*105c50*/  ISETP.LT.AND P3, PT, R72, UR37, !P0 ;  /* 0x0000002548007c0c */ /* 0x000fe2000c761270 */
[----:B-1----:R-:W-:Y:S01]  /*105c60*/  VIADD R0, R0, UR6 ;  /* 0x0000000600007c36 */ /* 0x002fe20008000000 */
[----:B------:R-:W-:Y:S01]  /*105c70*/  LOP3.LUT R35, R35, 0xfffffffd, RZ, 0xc0, !PT ;  /* 0xfffffffd23237812 */ /* 0x000fe200078ec0ff */
[----:B------:R-:W-:Y:S01]  /*105c80*/  ULDC.64 UR12, c[0x0][0x228] ;  /* 0x00008a00000c7ab9 */ /* 0x000fe20000000a00 */
[----:B------:R-:W-:Y:S01]  /*105c90*/  LOP3.LUT R34, R34, 0xbfffffff, RZ, 0xc0, !PT ;  /* 0xbfffffff22227812 */ /* 0x000fe200078ec0ff */
[----:B------:R-:W-:Y:S01]  /*105ca0*/  ULDC UR6, c[0x0][0x248] ;  /* 0x0000920000067ab9 */ /* 0x000fe20000000800 */
[----:B------:R-:W-:Y:S01]  /*105cb0*/  @P2 LOP3.LUT R35, R35, 0x2, RZ, 0xfc, !PT ;  /* 0x0000000223232812 */ /* 0x000fe200078efcff */
[----:B------:R-:W-:Y:S01]  /*105cc0*/  ULDC UR37, c[0x0][0x228] ;  /* 0x00008a0000257ab9 */ /* 0x000fe20000000800 */
[----:B------:R-:W-:Y:S01]  /*105cd0*/  ISETP.LT.AND P2, PT, R76, UR49, !P0 ;  /* 0x000000314c007c0c */ /* 0x000fe2000c741270 */
[----:B------:R1:W-:Y:S01]  /*105ce0*/  STL [R1+0x3080], R0 ;  /* 0x0030800001007387 */ /* 0x0003e20000100800 */
[----:B------:R-:W-:Y:S01]  /*105cf0*/  LOP3.LUT R35, R35, 0xfffffffe, RZ, 0xc0, !PT ;  /* 0xfffffffe23237812 */ /* 0x000fe200078ec0ff */
[----:B------:R-:W-:-:S02]  /*105d00*/  ULDC UR49, c[0x0][0x228] ;  /* 0x00008a0000317ab9 */ /* 0x000fc40000000800 */
[----:B------:R-:W-:Y:S02]  /*105d10*/  @P3 LOP3.LUT R34, R34, 0x40000000, RZ, 0xfc, !PT ;  /* 0x4000000022223812 */ /* 0x000fe400078efcff */
[----:B------:R-:W-:Y:S02]  /*105d20*/  @P1 LOP3.LUT R35, R35, 0x1, RZ, 0xfc, !PT ;  /* 0x0000000123231812 */ /* 0x000fe400078efcff */
[----:B------:R-:W-:Y:S01]  /*105d30*/  ISETP.LT.AND P1, PT, R75, UR39, !P0 ;  /* 0x000000274b007c0c */ /* 0x000fe2000c721270 */
[----:B------:R-:W-:Y:S01]  /*105d40*/  ULDC UR39, c[0x0][0x228] ;  /* 0x00008a0000277ab9 */ /* 0x000fe20000000800 */
[----:B------:R-:W-:-:S04]  /*105d50*/  LOP3.LUT R34, R34, 0xdfffffff, RZ, 0xc0, !PT ;  /* 0xdfffffff22227812 */ /* 0x000fc800078ec0ff */
[----:B------:R-:W-:Y:S02]  /*105d60*/  @P2 LOP3.LUT R34, R34, 0x20000000, RZ, 0xfc, !PT ;  /* 0x2000000022222812 */ /* 0x000fe400078efcff */
[----:B------:R-:W-:Y:S01]  /*105d70*/  ISETP.LT.AND P0, PT, R74, UR8, !P0 ;  /* 0x000000084a007c0c */ /* 0x000fe2000c701270 */
[----:B-1----:R-:W-:Y:S01]  /*105d80*/  VIADD R0, R0, UR6 ;  /* 0x0000000600007c36 */ /* 0x002fe20008000000 */
[----:B------:R-:W-:Y:S01]  /*105d90*/  LOP3.LUT R34, R34, 0xefffffff, RZ, 0xc0, !PT ;  /* 0xefffffff22227812 */ /* 0x000fe200078ec0ff */
[----:B------:R-:W-:-:S03]  /*105da0*/  ULDC UR8, c[0x0][0x228] ;  /* 0x00008a0000087ab9 */ /* 0x000fc60000000800 */
        /* <DEDUP_REMOVED lines=9> */
[----:B------:R-:W-:Y:S02]  /*105e40*/  ISETP.LT.AND P2, PT, R76, UR29, !P0 ;  /* 0x0000001d4c007c0c */ /* 0x000fe4000c741270 */
[----:B------:R-:W-:Y:S01]  /*105e50*/  ISETP.LT.AND P1, PT, R75, UR27, !P0 ;  /* 0x0000001b4b007c0c */ /* 0x000fe2000c721270 */
[----:B------:R1:W-:Y:S08]  /*105e60*/  STL [R1+0x3084], R0 ;  /* 0x0030840001007387 */ /* 0x0003f00000100800 */
[----:B------:R-:W-:Y:S01]  /*105e70*/  @P3 LOP3.LUT R34, R34, 0x4000000, RZ, 0xfc, !PT ;  /* 0x0400000022223812 */ /* 0x000fe200078efcff */
[----:B------:R-:W-:Y:S01]  /*105e80*/  ULDC UR27, c[0x0][0x228] ;  /* 0x00008a00001b7ab9 */ /* 0x000fe20000000800 */
[----:B------:R-:W-:-:S02]  /*105e90*/  ULDC UR29, c[0x0][0x228] ;  /* 0x00008a00001d7ab9 */ /* 0x000fc40000000800 */
[----:B------:R-:W-:-:S04]  /*105ea0*/  LOP3.LUT R34, R34, 0xfdffffff, RZ, 0xc0, !PT ;  /* 0xfdffffff22227812 */ /* 0x000fc800078ec0ff */
[----:B------:R-:W-:Y:S02]  /*105eb0*/  @P2 LOP3.LUT R34, R34, 0x2000000, RZ, 0xfc, !PT ;  /* 0x0200000022222812 */ /* 0x000fe400078efcff */
[----:B------:R-:W-:Y:S01]  /*105ec0*/  ISETP.LT.AND P0, PT, R74, UR12, !P0 ;  /* 0x0000000c4a007c0c */ /* 0x000fe2000c701270 */
[----:B------:R-:W-:Y:S01]  /*105ed0*/  ULDC UR12, c[0x0][0x228] ;  /* 0x00008a00000c7ab9 */ /* 0x000fe20000000800 */
[----:B------:R-:W-:-:S04]  /*105ee0*/  LOP3.LUT R34, R34, 0xfeffffff, RZ, 0xc0, !PT ;  /* 0xfeffffff22227812 */ /* 0x000fc800078ec0ff */
[----:B------:R-:W-:-:S04]  /*105ef0*/  @P1 LOP3.LUT R34, R34, 0x1000000, RZ, 0xfc, !PT ;  /* 0x0100000022221812 */ /* 0x000fc800078efcff */
[----:B------:R-:W-:-:S04]  /*105f00*/  LOP3.LUT R34, R34, 0xff7fffff, RZ, 0xc0, !PT ;  /* 0xff7fffff22227812 */ /* 0x000fc800078ec0ff */
[----:B------:R-:W-:Y:S02]  /*105f10*/  @P0 LOP3.LUT R34, R34, 0x800000, RZ, 0xfc, !PT ;  /* 0x0080000022220812 */ /* 0x000fe400078efcff */
[----:B--2---:R-:W-:Y:S01]  /*105f20*/  ISETP.GE.AND P0, PT, R36, UR15, PT ;  /* 0x0000000f24007c0c */ /* 0x004fe2000bf06270 */
[----:B------:R-:W-:Y:S01]  /*105f30*/  ULDC UR15, c[0x0][0x228] ;  /* 0x00008a00000f7ab9 */ /* 0x000fe20000000800 */
[----:B------:R-:W2:Y:S02]  /*105f40*/  LDL.LU R36, [R1+0x4cd8] ;  /* 0x004cd80001247983 */ /* 0x000ea40000300800 */
[----:B------:R-:W-:Y:S01]  /*105f50*/  ISETP.LT.AND P3, PT, R72, UR28, !P0 ;  /* 0x0000001c48007c0c */ /* 0x000fe2000c761270 */
[----:B------:R-:W-:Y:S01]  /*105f60*/  ULDC UR28, c[0x0][0x228] ;  /* 0x00008a00001c7ab9 */ /* 0x000fe20000000800 */
[----:B------:R-:W-:Y:S02]  /*105f70*/  ISETP.LT.AND P2, PT, R76, UR41, !P0 ;  /* 0x000000294c007c0c */ /* 0x000fe4000c741270 */
[----:B------:R-:W-:-:S02]  /*105f80*/  LOP3.LUT R34, R34, 0xffbfffff, RZ, 0xc0, !PT ;  /* 0xffbfffff22227812 */ /* 0x000fc400078ec0ff */
[----:B------:R-:W-:Y:S01]  /*105f90*/  ISETP.LT.AND P1, PT, R75, UR40, !P0 ;  /* 0x000000284b007c0c */ /* 0x000fe2000c721270 */
[----:B------:R-:W-:-:S06]  /*105fa0*/  ULDC.64 UR40, c[0x0][0x228] ;  /* 0x00008a0000287ab9 */ /* 0x000fcc0000000a00 */
        /* <DEDUP_REMOVED lines=11> */
[----:B------:R-:W-:-:S04]  /*106060*/  @P0 LOP3.LUT R34, R34, 0x80000, RZ, 0xfc, !PT ;  /* 0x0008000022220812 */ /* 0x000fc800078efcff */
[----:B------:R-:W-:Y:S02]  /*106070*/  LOP3.LUT R34, R34, 0xfffbffff, RZ, 0xc0, !PT ;  /* 0xfffbffff22227812 */ /* 0x000fe400078ec0ff */
[----:B---3--:R-:W-:Y:S01]  /*106080*/  ISETP.GE.AND P0, PT, R60, UR11, PT ;  /* 0x0000000b3c007c0c */ /* 0x008fe2000bf06270 */
[----:B-1----:R-:W-:Y:S01]  /*106090*/  VIADD R0, R0, UR6 ;  /* 0x0000000600007c36 */ /* 0x002fe20008000000 */
[----:B------:R-:W3:Y:S01]  /*1060a0*/  LDL.LU R60, [R1+0x4cdc] ;  /* 0x004cdc00013c7983 */ /* 0x000ee20000300800 */
[----:B------:R-:W-:Y:S01]  /*1060b0*/  ULDC UR6, c[0x0][0x248] ;  /* 0x0000920000067ab9 */ /* 0x000fe20000000800 */
[----:B------:R-:W-:Y:S01]  /*1060c0*/  ISETP.LT.AND P3, PT, R72, UR19, !P0 ;  /* 0x0000001348007c0c */ /* 0x000fe2000c761270 */
[----:B------:R-:W-:Y:S01]  /*1060d0*/  ULDC UR11, c[0x0][0x228] ;  /* 0x00008a00000b7ab9 */ /* 0x000fe20000000800 */
[----:B------:R-:W-:Y:S02]  /*1060e0*/  ISETP.LT.AND P2, PT, R76, UR30, !P0 ;  /* 0x0000001e4c007c0c */ /* 0x000fe4000c741270 */
[----:B------:R-:W-:Y:S01]  /*1060f0*/  ISETP.LT.AND P1, PT, R75, UR31, !P0 ;  /* 0x0000001f4b007c0c */ /* 0x000fe2000c721270 */
[----:B------:R1:W-:Y:S01]  /*106100*/  STL [R1+0x308c], R0 ;  /* 0x00308c0001007387 */ /* 0x0003e20000100800 */
[----:B------:R-:W-:-:S07]  /*106110*/  ULDC UR19, c[0x0][0x228] ;  /* 0x00008a0000137ab9 */ /* 0x000fce0000000800 */
[----:B------:R-:W-:Y:S01]  /*106120*/  @P3 LOP3.LUT R34, R34, 0x40000, RZ, 0xfc, !PT ;  /* 0x0004000022223812 */ /* 0x000fe200078efcff */
[----:B------:R-:W-:-:S03]  /*106130*/  ULDC.64 UR30, c[0x0][0x228] ;  /* 0x00008a00001e7ab9 */ /* 0x000fc60000000a00 */
        /* <DEDUP_REMOVED lines=60> */
[----:B------:R-:W-:Y:S02]  /*106500*/  ISETP.LT.AND P0, PT, R74, UR24, !P0 ;  /* 0x000000184a007c0c */ /* 0x000fe4000c701270 */
        /* <DEDUP_REMOVED lines=20> */
[----:B------:R-:W-:-:S09]  /*106650*/  ULDC UR48, c[0x0][0x228] ;  /* 0x00008a0000307ab9 */ /* 0x000fd20000000800 */
[----:B------:R-:W-:Y:S02]  /*106660*/  @P0 LOP3.LUT R33, R33, 0x80000000, RZ, 0xfc, !PT ;  /* 0x8000000021210812 */ /* 0x000fe400078efcff */
[----:B--2---:R-:W-:Y:S02]  /*106670*/  ISETP.GE.AND P0, PT, R36, UR31, PT ;  /* 0x0000001f24007c0c */ /* 0x004fe4000bf06270 */
[----:B------:R-:W-:Y:S01]  /*106680*/  @P3 LOP3.LUT R34, R34, 0x4, RZ, 0xfc, !PT ;  /* 0x0000000422223812 */ /* 0x000fe200078efcff */
[----:B------:R-:W2:Y:S01]  /*106690*/  LDL.LU R36, [R1+0x4cf0] ;  /* 0x004cf00001247983 */ /* 0x000ea20000300800 */
[----:B------:R-:W-:Y:S01]  /*1066a0*/  ISETP.LT.AND P3, PT, R72, UR49, !P0 ;  /* 0x0000003148007c0c */ /* 0x000fe2000c761270 */
[----:B-1----:R-:W-:Y:S01]  /*1066b0*/  VIADD R0, R0, UR20 ;  /* 0x0000001400007c36 */ /* 0x002fe20008000000 */
[----:B------:R-:W-:Y:S01]  /*1066c0*/  LOP3.LUT R34, R34, 0xfffffffd, RZ, 0xc0, !PT ;  /* 0xfffffffd22227812 */ /* 0x000fe200078ec0ff */
[----:B------:R-:W-:Y:S01]  /*1066d0*/  ULDC UR49, c[0x0][0x228] ;  /* 0x00008a0000317ab9 */ /* 0x000fe20000000800 */
[----:B------:R-:W-:Y:S01]  /*1066e0*/  LOP3.LUT R33, R33, 0xbfffffff, RZ, 0xc0, !PT ;  /* 0xbfffffff21217812 */ /* 0x000fe200078ec0ff */
[----:B------:R-:W-:Y:S01]  /*1066f0*/  ULDC.64 UR30, c[0x0][0x228] ;  /* 0x00008a00001e7ab9 */ /* 0x000fe20000000a00 */
        /* <DEDUP_REMOVED lines=18> */
[----:B---3--:R-:W-:Y:S02]  /*106820*/  ISETP.GE.AND P0, PT, R60, UR21, PT ;  /* 0x000000153c007c0c */ /* 0x008fe4000bf06270 */
[----:B------:R-:W3:Y:S02]  /*106830*/  LDL.LU R60, [R1+0x4cf4] ;  /* 0x004cf400013c7983 */ /* 0x000ee40000300800 */
[----:B------:R-:W-:Y:S01]  /*106840*/  ISETP.LT.AND P3, PT, R72, UR49, !P0 ;  /* 0x0000003148007c0c */ /* 0x000fe2000c761270 */
[----:B-1----:R-:W-:Y:S01]  /*106850*/  VIADD R0, R0, UR20 ;  /* 0x0000001400007c36 */ /* 0x002fe20008000000 */
[----:B------:R-:W-:Y:S01]  /*106860*/  ISETP.LT.AND P2, PT, R76, UR50, !P0 ;  /* 0x000000324c007c0c */ /* 0x000fe2000c741270 */
[----:B------:R-:W-:Y:S01]  /*106870*/  ULDC.64 UR20, c[0x0][0x228] ;  /* 0x00008a0000147ab9 */ /* 0x000fe20000000a00 */
[----:B------:R-:W-:Y:S01]  /*106880*/  ISETP.LT.AND P1, PT, R75, UR51, !P0 ;  /* 0x000000334b007c0c */ /* 0x000fe2000c721270 */
[----:B------:R-:W-:Y:S01]  /*106890*/  ULDC UR51, c[0x0][0x228] ;  /* 0x00008a0000337ab9 */ /* 0x000fe20000000800 */
[----:B------:R-:W-:-:S07]  /*1068a0*/  ULDC UR49, c[0x0][0x228] ;  /* 0x00008a0000317ab9 */ /* 0x000fce0000000800 */
[----:B------:R-:W-:Y:S01]  /*1068b0*/  @P3 LOP3.LUT R33, R33, 0x4000000, RZ, 0xfc, !PT ;  /* 0x0400000021213812 */ /* 0x000fe200078efcff */
[----:B------:R1:W-:Y:S01]  /*1068c0*/  STL [R1+0x30a4], R0 ;  /* 0x0030a40001007387 */ /* 0x0003e20000100800 */
        /* <DEDUP_REMOVED lines=79> */
[----:B------:R-:W-:-:S09]  /*106dc0*/  ISETP.LT.AND P1, PT, R75, UR44, !P0 ;  /* 0x0000002c4b007c0c */ /* 0x000fd2000c721270 */
[----:B------:R-:W-:Y:S01]  /*106dd0*/  @P3 LOP3.LUT R33, R33, 0x400, RZ, 0xfc, !PT ;  /* 0x0000040021213812 */ /* 0x000fe200078efcff */
[----:B-1----:R-:W-:Y:S01]  /*106de0*/  VIADD R0, R0, UR5 ;  /* 0x0000000500007c36 */ /* 0x002fe20008000000 */
[----:B------:R-:W-:Y:S01]  /*106df0*/  ISETP.LT.AND P0, PT, R74, UR40, !P0 ;  /* 0x000000284a007c0c */ /* 0x000fe2000c701270 */
[----:B------:R-:W-:Y:S01]  /*106e00*/  ULDC UR40, c[0x0][0x228] ;  /* 0x00008a0000287ab9 */ /* 0x000fe20000000800 */
[----:B------:R-:W-:Y:S01]  /*106e10*/  LOP3.LUT R33, R33, 0xfffffdff, RZ, 0xc0, !PT ;  /* 0xfffffdff21217812 */ /* 0x000fe200078ec0ff */
[----:B------:R-:W-:Y:S01]  /*106e20*/  ULDC UR5, c[0x0][0x228] ;  /* 0x00008a0000057ab9 */ /* 0x000fe20000000800 */
[----:B------:R-:W-:Y:S01]  /*106e30*/  ULDC UR44, c[0x0][0x228] ;  /* 0x00008a00002c7ab9 */ /* 0x000fe20000000800 */
[----:B------:R-:W-:Y:S01]  /*106e40*/  ULDC UR45, c[0x0][0x228] ;  /* 0x00008a00002d7ab9 */ /* 0x000fe20000000800 */
[----:B------:R-:W-:-:S04]  /*106e50*/  @P2 LOP3.LUT R33, R33, 0x200, RZ, 0xfc, !PT ;  /* 0x0000020021212812 */ /* 0x000fc800078efcff */
[----:B------:R-:W-:-:S04]  /*106e60*/  LOP3.LUT R33, R33, 0xfffffeff, RZ, 0xc0, !PT ;  /* 0xfffffeff21217812 */ /* 0x000fc800078ec0ff */
[----:B------:R-:W-:-:S04]  /*106e70*/  @P1 LOP3.LUT R33, R33, 0x100, RZ, 0xfc, !PT ;  /* 0x0000010021211812 */ /* 0x000fc800078efcff */
[----:B------:R-:W-:Y:S01]  /*106e80*/  LOP3.LUT R33, R33, 0xffffff7f, RZ, 0xc0, !PT ;  /* 0xffffff7f21217812 */ /* 0x000fe200078ec0ff */
[----:B------:R1:W-:Y:S03]  /*106e90*/  STL [R1+0x30b4], R0 ;  /* 0x0030b40001007387 */ /* 0x0003e60000100800 */
[----:B------:R-:W-:Y:S02]  /*106ea0*/  @P0 LOP3.LUT R33, R33, 0x80, RZ, 0xfc, !PT ;  /* 0x0000008021210812 */ /* 0x000fe400078efcff */
[----:B--2---:R-:W-:Y:S02]  /*106eb0*/  ISETP.GE.AND P0, PT, R36, UR21, PT ;  /* 0x0000001524007c0c */ /* 0x004fe4000bf06270 */
        /* <DEDUP_REMOVED lines=16> */
[----:B------:R-:W-:Y:S01]  /*106fc0*/  ULDC.64 UR20, c[0x0][0x228] ;  /* 0x00008a0000147ab9 */ /* 0x000fe20000000a00 */
[----:B------:R-:W-:-:S03]  /*106fd0*/  LOP3.LUT R33, R33, 0xfffffff7, RZ, 0xc0, !PT ;  /* 0xfffffff721217812 */ /* 0x000fc600078ec0ff */
[----:B------:R1:W-:Y:S01]  /*106fe0*/  STL [R1+0x30b8], R0 ;  /* 0x0030b80001007387 */ /* 0x0003e20000100800 */
[----:B------:R-:W-:Y:S02]  /*106ff0*/  @P0 LOP3.LUT R33, R33, 0x8, RZ, 0xfc, !PT ;  /* 0x0000000821210812 */ /* 0x000fe400078efcff */
        /* <DEDUP_REMOVED lines=8> */
[----:B------:R-:W-:Y:S01]  /*107080*/  ULDC UR43, c[0x0][0x228] ;  /* 0x00008a00002b7ab9 */ /* 0x000fe20000000800 */
[----:B------:R-:W-:Y:S01]  /*107090*/  ISETP.LT.AND P0, PT, R74, UR20, !P0 ;  /* 0x000000144a007c0c */ /* 0x000fe2000c701270 */
[----:B------:R-:W-:-:S02]  /*1070a0*/  ULDC UR20, c[0x0][0x248] ;  /* 0x0000920000147ab9 */ /* 0x000fc40000000800 */
[----:B-1----:R-:W-:Y:S01]  /*1070b0*/  VIADD R0, R0, UR20 ;  /* 0x0000001400007c36 */ /* 0x002fe20008000000 */
[----:B------:R-:W-:Y:S01]  /*1070c0*/  LOP3.LUT R33, R33, 0xfffffffb, RZ, 0xc0, !PT ;  /* 0xfffffffb21217812 */ /* 0x000fe200078ec0ff */
[----:B------:R-:W-:-:S03]  /*1070d0*/  ULDC UR20, c[0x0][0x248] ;  /* 0x0000920000147ab9 */ /* 0x000fc60000000800 */
[----:B------:R1:W-:Y:S05]  /*1070e0*/  STL [R1+0x30bc], R0 ;  /* 0x0030bc0001007387 */ /* 0x0003ea0000100800 */
        /* <DEDUP_REMOVED lines=25> */
[----:B------:R-:W-:Y:S01]  /*107280*/  ULDC UR20, c[0x0][0x228] ;  /* 0x00008a0000147ab9 */ /* 0x000fe20000000800 */
[----:B------:R-:W-:Y:S02]  /*107290*/  ULDC UR24, c[0x0][0x228] ;  /* 0x00008a0000187ab9 */ /* 0x000fe40000000800 */
[----:B------:R-:W-:-:S04]  /*1072a0*/  @P1 LOP3.LUT R32, R32, 0x10000000, RZ, 0xfc, !PT ;  /* 0x1000000020201812 */ /* 0x000fc800078efcff */
[----:B------:R-:W-:-:S04]  /*1072b0*/  LOP3.LUT R32, R32, 0xf7ffffff, RZ, 0xc0, !PT ;  /* 0xf7ffffff20207812 */ /* 0x000fc800078ec0ff */
[----:B------:R-:W-:-:S04]  /*1072c0*/  @P0 LOP3.LUT R32, R32, 0x8000000, RZ, 0xfc, !PT ;  /* 0x0800000020200812 */ /* 0x000fc800078efcff */
[----:B------:R-:W-:Y:S02]  /*1072d0*/  LOP3.LUT R32, R32, 0xfbffffff, RZ, 0xc0, !PT ;  /* 0xfbffffff20207812 */ /* 0x000fe400078ec0ff */
[----:B---3--:R-:W-:Y:S02]  /*1072e0*/  ISETP.GE.AND P0, PT, R60, UR41, PT ;  /* 0x000000293c007c0c */ /* 0x008fe4000bf06270 */
[----:B------:R-:W3:Y:S02]  /*1072f0*/  LDL.LU R60, [R1+0x4d14] ;  /* 0x004d1400013c7983 */ /* 0x000ee40000300800 */
[----:B------:R-:W-:Y:S02]  /*107300*/  ISETP.LT.AND P3, PT, R72, UR26, !P0 ;  /* 0x0000001a48007c0c */ /* 0x000fe4000c761270 */
[----:B------:R-:W-:Y:S02]  /*107310*/  ISETP.LT.AND P2, PT, R76, UR27, !P0 ;  /* 0x0000001b4c007c0c */ /* 0x000fe4000c741270 */
[----:B------:R-:W-:Y:S01]  /*107320*/  ISETP.LT.AND P1, PT, R75, UR29, !P0 ;  /* 0x0000001d4b007c0c */ /* 0x000fe2000c721270 */
[----:B------:R1:W-:Y:S08]  /*107330*/  STL [R1+0x30c4], R0 ;  /* 0x0030c40001007387 */ /* 0x0003f00000100800 */
[----:B------:R-:W-:Y:S01]  /*107340*/  @P3 LOP3.LUT R32, R32, 0x4000000, RZ, 0xfc, !PT ;  /* 0x0400000020203812 */ /* 0x000fe200078efcff */
[----:B------:R-:W-:Y:S01]  /*107350*/  ULDC.64 UR26, c[0x0][0x228] ;  /* 0x00008a00001a7ab9 */ /* 0x000fe20000000a00 */
        /* <DEDUP_REMOVED lines=12> */
[----:B------:R-:W-:Y:S02]  /*107420*/  ISETP.LT.AND P3, PT, R72, UR15, !P0 ;  /* 0x0000000f48007c0c */ /* 0x000fe4000c761270 */
[----:B------:R-:W-:Y:S02]  /*107430*/  ISETP.LT.AND P2, PT, R76, UR28, !P0 ;  /* 0x0000001c4c007c0c */ /* 0x000fe4000c741270 */
[----:B------:R-:W-:-:S02]  /*107440*/  LOP3.LUT R32, R32, 0xffbfffff, RZ, 0xc0, !PT ;  /* 0xffbfffff20207812 */ /* 0x000fc400078ec0ff */
[----:B------:R-:W-:Y:S01]  /*107450*/  ISETP.LT.AND P1, PT, R75, UR14, !P0 ;  /* 0x0000000e4b007c0c */ /* 0x000fe2000c721270 */
[----:B------:R-:W-:-:S06]  /*107460*/  ULDC UR14, c[0x0][0x248] ;  /* 0x00009200000e7ab9 */ /* 0x000fcc0000000800 */
[----:B------:R-:W-:-:S04]  /*107470*/  @P3 LOP3.LUT R32, R32, 0x400000, RZ, 0xfc, !PT ;  /* 0x0040000020203812 */ /* 0x000fc800078efcff */
[----:B------:R-:W-:-:S04]  /*107480*/  LOP3.LUT R32, R32, 0xffdfffff, RZ, 0xc0, !PT ;  /* 0xffdfffff20207812 */ /* 0x000fc800078ec0ff */
[----:B------:R-:W-:Y:S02]  /*107490*/  @P2 LOP3.LUT R32, R32, 0x200000, RZ, 0xfc, !PT ;  /* 0x0020000020202812 */ /* 0x000fe400078efcff */
[----:B------:R-:W-:Y:S02]  /*1074a0*/  ISETP.LT.AND P0, PT, R74, UR26, !P0 ;  /* 0x0000001a4a007c0c */ /* 0x000fe4000c701270 */
[----:B------:R-:W-:-:S04]  /*1074b0*/  LOP3.LUT R32, R32, 0xffefffff, RZ, 0xc0, !PT ;  /* 0xffefffff20207812 */ /* 0x000fc800078ec0ff */
[----:B------:R-:W-:Y:S01]  /*1074c0*/  @P1 LOP3.LUT R32, R32, 0x100000, RZ, 0xfc, !PT ;  /* 0x0010000020201812 */ /* 0x000fe200078efcff */
[----:B-1----:R-:W-:Y:S01]  /*1074d0*/  VIADD R0, R0, UR14 ;  /* 0x0000000e00007c36 */ /* 0x002fe20008000000 */
[----:B------:R-:W-:Y:S02]  /*1074e0*/  ULDC.64 UR14, c[0x0][0x228] ;  /* 0x00008a00000e7ab9 */ /* 0x000fe40000000a00 */
[----:B------:R-:W-:Y:S02]  /*1074f0*/  LOP3.LUT R32, R32, 0xfff7ffff, RZ, 0xc0, !PT ;  /* 0xfff7ffff20207812 */ /* 0x000fe400078ec0ff */
[----:B------:R1:W-:Y:S02]  /*107500*/  STL [R1+0x30c8], R0 ;  /* 0x0030c80001007387 */ /* 0x0003e40000100800 */
[----:B------:R-:W-:-:S04]  /*107510*/  @P0 LOP3.LUT R32, R32, 0x80000, RZ, 0xfc, !PT ;  /* 0x0008000020200812 */ /* 0x000fc800078efcff */
[----:B------:R-:W-:Y:S02]  /*107520*/  LOP3.LUT R32, R32, 0xfffbffff, RZ, 0xc0, !PT ;  /* 0xfffbffff20207812 */ /* 0x000fe400078ec0ff */
[----:B---3--:R-:W-:Y:S01]  /*107530*/  ISETP.GE.AND P0, PT, R60, UR21, PT ;  /* 0x000000153c007c0c */ /* 0x008fe2000bf06270 */
[----:B------:R-:W-:Y:S01]  /*107540*/  ULDC UR21, c[0x0][0x228] ;  /* 0x00008a0000157ab9 */ /* 0x000fe20000000800 */
        /* <DEDUP_REMOVED lines=8> */
[----:B------:R-:W-:Y:S01]  /*1075d0*/  ULDC.64 UR10, c[0x0][0x228] ;  /* 0x00008a00000a7ab9 */ /* 0x000fe20000000a00 */
[----:B------:R-:W-:Y:S01]  /*1075e0*/  LOP3.LUT R32, R32, 0xfffdffff, RZ, 0xc0, !PT ;  /* 0xfffdffff20207812 */ /* 0x000fe200078ec0ff */
[----:B------:R-:W-:-:S03]  /*1075f0*/  ULDC UR19, c[0x0][0x228] ;  /* 0x00008a0000137ab9 */ /* 0x000fc60000000800 */
[----:B------:R-:W-:-:S04]  /*107600*/  @P2 LOP3.LUT R32, R32, 0x20000, RZ, 0xfc, !PT ;  /* 0x0002000020202812 */ /* 0x000fc800078efcff */
[----:B------:R-:W-:-:S04]  /*107610*/  LOP3.LUT R32, R32, 0xfffeffff, RZ, 0xc0, !PT ;  /* 0xfffeffff20207812 */ /* 0x000fc800078ec0ff */
[----:B------:R-:W-:-:S04]  /*107620*/  @P1 LOP3.LUT R32, R32, 0x10000, RZ, 0xfc, !PT ;  /* 0x0001000020201812 */ /* 0x000fc800078efcff */
[----:B------:R-:W-:Y:S01]  /*107630*/  LOP3.LUT R32, R32, 0xffff7fff, RZ, 0xc0, !PT ;  /* 0xffff7fff20207812 */ /* 0x000fe200078ec0ff */
[----:B------:R1:W-:Y:S03]  /*107640*/  STL [R1+0x30cc], R0 ;  /* 0x0030cc0001007387 */ /* 0x0003e60000100800 */
[----:B------:R-:W-:Y:S02]  /*107650*/  @P0 LOP3.LUT R32, R32, 0x8000, RZ, 0xfc, !PT ;  /* 0x0000800020200812 */ /* 0x000fe400078efcff */
[----:B--2---:R-:W-:Y:S01]  /*107660*/  ISETP.GE.AND P0, PT, R36, UR25, PT ;  /* 0x0000001924007c0c */ /* 0x004fe2000bf06270 */
[----:B------:R-:W-:Y:S01]  /*107670*/  ULDC UR25, c[0x0][0x228] ;  /* 0x00008a0000197ab9 */ /* 0x000fe20000000800 */
[----:B------:R-:W2:Y:S02]  /*107680*/  LDL.LU R36, [R1+0x4d20] ;  /* 0x004d200001247983 */ /* 0x000ea40000300800 */
[----:B------:R-:W-:Y:S01]  /*107690*/  ISETP.LT.AND P3, PT, R72, UR8, !P0 ;  /* 0x0000000848007c0c */ /* 0x000fe2000c761270 */
[----:B------:R-:W-:Y:S01]  /*1076a0*/  ULDC UR8, c[0x0][0x248] ;  /* 0x0000920000087ab9 */ /* 0x000fe20000000800 */
[----:B------:R-:W-:-:S02]  /*1076b0*/  ISETP.LT.AND P2, PT, R76, UR9, !P0 ;  /* 0x000000094c007c0c */ /* 0x000fc4000c741270 */
[----:B------:R-:W-:Y:S02]  /*1076c0*/  LOP3.LUT R32, R32, 0xffffbfff, RZ, 0xc0, !PT ;  /* 0xffffbfff20207812 */ /* 0x000fe400078ec0ff */
[----:B------:R-:W-:Y:S01]  /*1076d0*/  ISETP.LT.AND P1, PT, R75, UR18, !P0 ;  /* 0x000000124b007c0c */ /* 0x000fe2000c721270 */
[----:B-1----:R-:W-:-:S06]  /*1076e0*/  VIADD R0, R0, UR8 ;  /* 0x0000000800007c36 */ /* 0x002fcc0008000000 */
[----:B------:R-:W-:Y:S01]  /*1076f0*/  @P3 LOP3.LUT R32, R32, 0x4000, RZ, 0xfc, !PT ;  /* 0x0000400020203812 */ /* 0x000fe200078efcff */
[----:B------:R-:W-:Y:S01]  /*107700*/  ULDC.64 UR8, c[0x0][0x228] ;  /* 0x00008a0000087ab9 */ /* 0x000fe20000000a00 */
[----:B------:R-:W-:Y:S02]  /*107710*/  ULDC UR18, c[0x0][0x228] ;  /* 0x00008a0000127ab9 */ /* 0x000fe40000000800 */
[----:B------:R-:W-:-:S04]  /*107720*/  LOP3.LUT R32, R32, 0xffffdfff, RZ, 0xc0, !PT ;  /* 0xffffdfff20207812 */ /* 0x000fc800078ec0ff */
[----:B------:R-:W-:Y:S02]  /*107730*/  @P2 LOP3.LUT R32, R32, 0x2000, RZ, 0xfc, !PT ;  /* 0x0000200020202812 */ /* 0x000fe400078efcff */
[----:B------:R-:W-:Y:S02]  /*107740*/  ISETP.LT.AND P0, PT, R74, UR10, !P0 ;  /* 0x0000000a4a007c0c */ /* 0x000fe4000c701270 */
[----:B------:R-:W-:-:S04]  /*107750*/  LOP3.LUT R32, R32, 0xffffefff, RZ, 0xc0, !PT ;  /* 0xffffefff20207812 */ /* 0x000fc800078ec0ff */
[----:B------:R-:W-:-:S04]  /*107760*/  @P1 LOP3.LUT R32, R32, 0x1000, RZ, 0xfc, !PT ;  /* 0x0000100020201812 */ /* 0x000fc800078efcff */
[----:B------:R-:W-:Y:S01]  /*107770*/  LOP3.LUT R32, R32, 0xfffff7ff, RZ, 0xc0, !PT ;  /* 0xfffff7ff20207812 */ /* 0x000fe200078ec0ff */
[----:B------:R1:W-:Y:S03]  /*107780*/  STL [R1+0x30d0], R0 ;  /* 0x0030d00001007387 */ /* 0x0003e60000100800 */
[----:B------:R-:W-:-:S04]  /*107790*/  @P0 LOP3.LUT R32, R32, 0x800, RZ, 0xfc, !PT ;  /* 0x0000080020200812 */ /* 0x000fc800078efcff */
[----:B------:R-:W-:Y:S02]  /*1077a0*/  LOP3.LUT R32, R32, 0xfffffbff, RZ, 0xc0, !PT ;  /* 0xfffffbff20207812 */ /* 0x000fe400078ec0ff */
[----:B---3--:R-:W-:Y:S01]  /*1077b0*/  ISETP.GE.AND P0, PT, R60, UR23, PT ;  /* 0x000000173c007c0c */ /* 0x008fe2000bf06270 */
[----:B------:R-:W-:Y:S01]  /*1077c0*/  ULDC UR23, c[0x0][0x228] ;  /* 0x00008a0000177ab9 */ /* 0x000fe20000000800 */
[----:B------:R-:W3:Y:S02]  /*1077d0*/  LDL.LU R60, [R1+0x4d24] ;  /* 0x004d2400013c7983 */ /* 0x000ee40000300800 */
[----:B------:R-:W-:Y:S02]  /*1077e0*/  ISETP.LT.AND P3, PT, R72, UR12, !P0 ;  /* 0x0000000c48007c0c */ /* 0x000fe4000c761270 */
[----:B------:R-:W-:Y:S01]  /*1077f0*/  ISETP.LT.AND P2, PT, R76, UR13, !P0 ;  /* 0x0000000d4c007c0c */ /* 0x000fe2000c741270 */
[----:B------:R-:W-:Y:S01]  /*107800*/  ULDC.64 UR12, c[0x0][0x228] ;  /* 0x00008a00000c7ab9 */ /* 0x000fe20000000a00 */
        /* <DEDUP_REMOVED lines=90> */
[----:B------:R-:W-:-:S02]  /*107db0*/  ULDC.64 UR40, c[0x0][0x228] ;  /* 0x00008a0000287ab9 */ /* 0x000fc40000000a00 */
        /* <DEDUP_REMOVED lines=35> */
[----:B------:R-:W-:Y:S01]  /*107ff0*/  ULDC.64 UR28, c[0x0][0x228] ;  /* 0x00008a00001c7ab9 */ /* 0x000fe20000000a00 */
[----:B------:R-:W-:Y:S01]  /*108000*/  ISETP.LT.AND P2, PT, R76, UR43, !P0 ;  /* 0x0000002b4c007c0c */ /* 0x000fe2000c741270 */
[----:B------:R-:W-:Y:S01]  /*108010*/  ULDC.64 UR26, c[0x0][0x228] ;  /* 0x00008a00001a7ab9 */ /* 0x000fe20000000a00 */
[----:B------:R-:W-:Y:S01]  /*108020*/  ISETP.LT.AND P1, PT, R75, UR42, !P0 ;  /* 0x0000002a4b007c0c */ /* 0x000fe2000c721270 */
[----:B------:R1:W-:Y:S08]  /*108030*/  STL [R1+0x30ec], R0 ;  /* 0x0030ec0001007387 */ /* 0x0003f00000100800 */
[----:B------:R-:W-:Y:S01]  /*108040*/  @P3 LOP3.LUT R31, R31, 0x40000, RZ, 0xfc, !PT ;  /* 0x000400001f1f3812 */ /* 0x000fe200078efcff */
[----:B------:R-:W-:Y:S01]  /*108050*/  ULDC UR43, c[0x0][0x228] ;  /* 0x00008a00002b7ab9 */ /* 0x000fe20000000800 */
[----:B------:R-:W-:-:S02]  /*108060*/  ULDC UR42, c[0x0][0x228] ;  /* 0x00008a00002a7ab9 */ /* 0x000fc40000000800 */
        /* <DEDUP_REMOVED lines=40> */
[----:B------:R-:W-:Y:S02]  /*1082f0*/  ISETP.LT.AND P0, PT, R74, UR26, !P0 ;  /* 0x0000001a4a007c0c */ /* 0x000fe4000c701270 */
        /* <DEDUP_REMOVED lines=100> */
[----:B------:R-:W-:Y:S02]  /*108940*/  ISETP.LT.AND P2, PT, R76, UR37, !P0 ;  /* 0x000000254c007c0c */ /* 0x000fe4000c741270 */
[----:B------:R-:W-:-:S02]  /*108950*/  LOP3.LUT R30, R30, 0xffbfffff, RZ, 0xc0, !PT ;  /* 0xffbfffff1e1e7812 */ /* 0x000fc400078ec0ff */
[----:B------:R-:W-:Y:S01]  /*108960*/  ISETP.LT.AND P1, PT, R75, UR35, !P0 ;  /* 0x000000234b007c0c */ /* 0x000fe2000c721270 */
[----:B------:R1:W-:Y:S01]  /*108970*/  STL [R1+0x3108], R0 ;  /* 0x0031080001007387 */ /* 0x0003e20000100800 */
[----:B------:R-:W-:-:S05]  /*108980*/  ULDC UR37, c[0x0][0x228] ;  /* 0x00008a0000257ab9 */ /* 0x000fca0000000800 */
[----:B------:R-:W-:Y:S01]  /*108990*/  @P3 LOP3.LUT R30, R30, 0x400000, RZ, 0xfc, !PT ;  /* 0x004000001e1e3812 */ /* 0x000fe200078efcff */
[----:B------:R-:W-:-:S03]  /*1089a0*/  ULDC UR35, c[0x0][0x228] ;  /* 0x00008a0000237ab9 */ /* 0x000fc60000000800 */
[----:B------:R-:W-:-:S04]  /*1089b0*/  LOP3.LUT R30, R30, 0xffdfffff, RZ, 0xc0, !PT ;  /* 0xffdfffff1e1e7812 */ /* 0x000fc800078ec0ff */
[----:B------:R-:W-:Y:S02]  /*1089c0*/  @P2 LOP3.LUT R30, R30, 0x200000, RZ, 0xfc, !PT ;  /* 0x002000001e1e2812 */ /* 0x000fe400078efcff */
[----:B------:R-:W-:Y:S01]  /*1089d0*/  ISETP.LT.AND P0, PT, R74, UR26, !P0 ;  /* 0x0000001a4a007c0c */ /* 0x000fe2000c701270 */
[----:B------:R-:W-:Y:S01]  /*1089e0*/  ULDC UR26, c[0x0][0x228] ;  /* 0x00008a00001a7ab9 */ /* 0x000fe20000000800 */
[----:B------:R-:W-:-:S04]  /*1089f0*/  LOP3.LUT R30, R30, 0xffefffff, RZ, 0xc0, !PT ;  /* 0xffefffff1e1e7812 */ /* 0x000fc800078ec0ff */
[----:B------:R-:W-:-:S04]  /*108a00*/  @P1 LOP3.LUT R30, R30, 0x100000, RZ, 0xfc, !PT ;  /* 0x001000001e1e1812 */ /* 0x000fc800078efcff */
[----:B------:R-:W-:-:S04]  /*108a10*/  LOP3.LUT R30, R30, 0xfff7ffff, RZ, 0xc0, !PT ;  /* 0xfff7ffff1e1e7812 */ /* 0x000fc800078ec0ff */
        /* <DEDUP_REMOVED lines=29> */
[----:B------:R-:W-:-:S02]  /*108bf0*/  ISETP.LT.AND P2, PT, R76, UR19, !P0 ;  /* 0x000000134c007c0c */ /* 0x000fc4000c741270 */
        /* <DEDUP_REMOVED lines=17> */
[----:B------:R-:W-:Y:S02]  /*108d10*/  ISETP.LT.AND P3, PT, R72, UR22, !P0 ;  /* 0x0000001648007c0c */ /* 0x000fe4000c761270 */
[----:B------:R-:W-:Y:S02]  /*108d20*/  ISETP.LT.AND P2, PT, R76, UR23, !P0 ;  /* 0x000000174c007c0c */ /* 0x000fe4000c741270 */
[----:B------:R-:W-:Y:S01]  /*108d30*/  ISETP.LT.AND P1, PT, R75, UR25, !P0 ;  /* 0x000000194b007c0c */ /* 0x000fe2000c721270 */
[----:B------:R1:W-:Y:S08]  /*108d40*/  STL [R1+0x3114], R0 ;  /* 0x0031140001007387 */ /* 0x0003f00000100800 */
        /* <DEDUP_REMOVED lines=97> */
[----:B------:R-:W-:Y:S01]  /*109360*/  ULDC.64 UR22, c[0x0][0x228] ;  /* 0x00008a0000167ab9 */ /* 0x000fe20000000a00 */
        /* <DEDUP_REMOVED lines=36> */
[----:B------:R-:W-:Y:S01]  /*1095b0*/  ULDC.64 UR10, c[0x0][0x228] ;  /* 0x00008a00000a7ab9 */ /* 0x000fe20000000a00 */
[----:B------:R-:W2:Y:S02]  /*1095c0*/  LDL.LU R36, [R1+0x4d84] ;  /* 0x004d840001247983 */ /* 0x000ea40000300800 */
[----:B------:R-:W-:Y:S02]  /*1095d0*/  ISETP.LT.AND P3, PT, R72, UR29, !P0 ;  /* 0x0000001d48007c0c */ /* 0x000fe4000c761270 */
        /* <DEDUP_REMOVED lines=63> */
[----:B------:R-:W-:Y:S01]  /*1099d0*/  ULDC UR5, c[0x0][0x228] ;  /* 0x00008a0000057ab9 */ /* 0x000fe20000000800 */
[----:B------:R-:W-:Y:S01]  /*1099e0*/  ISETP.LT.AND P3, PT, R72, UR61, !P0 ;  /* 0x0000003d48007c0c */ /* 0x000fe2000c761270 */
[----:B------:R-:W-:Y:S01]  /*1099f0*/  ULDC UR13, c[0x0][0x228] ;  /* 0x00008a00000d7ab9 */ /* 0x000fe20000000800 */
        /* <DEDUP_REMOVED lines=41> */
[----:B------:R-:W-:Y:S02]  /*109c90*/  ISETP.LT.AND P2, PT, R76, UR54, !P0 ;  /* 0x000000364c007c0c */ /* 0x000fe4000c741270 */
[----:B------:R-:W-:Y:S01]  /*109ca0*/  ISETP.LT.AND P1, PT, R75, UR28, !P0 ;  /* 0x0000001c4b007c0c */ /* 0x000fe2000c721270 */
[----:B-1----:R-:W-:Y:S01]  /*109cb0*/  VIADD R0, R0, UR11 ;  /* 0x0000000b00007c36 */ /* 0x002fe20008000000 */
[----:B------:R-:W-:-:S07]  /*109cc0*/  ULDC UR55, c[0x0][0x228] ;  /* 0x00008a0000377ab9 */ /* 0x000fce0000000800 */
[----:B------:R-:W-:Y:S01]  /*109cd0*/  @P3 LOP3.LUT R28, R28, 0x4000000, RZ, 0xfc, !PT ;  /* 0x040000001c1c3812 */ /* 0x000fe200078efcff */
[----:B------:R-:W-:Y:S01]  /*109ce0*/  ULDC.64 UR28, c[0x0][0x228] ;  /* 0x00008a00001c7ab9 */ /* 0x000fe20000000a00 */
[----:B------:R-:W-:Y:S01]  /*109cf0*/  ISETP.LT.AND P0, PT, R74, UR30, !P0 ;  /* 0x0000001e4a007c0c */ /* 0x000fe2000c701270 */
[----:B------:R-:W-:Y:S01]  /*109d00*/  ULDC UR11, c[0x0][0x228] ;  /* 0x00008a00000b7ab9 */ /* 0x000fe20000000800 */
        /* <DEDUP_REMOVED lines=11> */
[----:B------:R-:W-:-:S02]  /*109dc0*/  ISETP.LT.AND P3, PT, R72, UR53, !P0 ;  /* 0x0000003548007c0c */ /* 0x000fc4000c761270 */
[----:B------:R-:W-:Y:S02]  /*109dd0*/  ISETP.LT.AND P2, PT, R76, UR52, !P0 ;  /* 0x000000344c007c0c */ /* 0x000fe4000c741270 */
[----:B------:R-:W-:Y:S02]  /*109de0*/  LOP3.LUT R28, R28, 0xffbfffff, RZ, 0xc0, !PT ;  /* 0xffbfffff1c1c7812 */ /* 0x000fe400078ec0ff */
[----:B------:R-:W-:Y:S01]  /*109df0*/  ISETP.LT.AND P1, PT, R75, UR51, !P0 ;  /* 0x000000334b007c0c */ /* 0x000fe2000c721270 */
[----:B-1----:R-:W-:Y:S01]  /*109e00*/  VIADD R0, R0, UR15 ;  /* 0x0000000f00007c36 */ /* 0x002fe20008000000 */
[----:B------:R-:W-:Y:S01]  /*109e10*/  ULDC UR53, c[0x0][0x228] ;  /* 0x00008a0000357ab9 */ /* 0x000fe20000000800 */
[----:B------:R-:W-:-:S04]  /*109e20*/  ULDC UR52, c[0x0][0x228] ;  /* 0x00008a0000347ab9 */ /* 0x000fc80000000800 */
        /* <DEDUP_REMOVED lines=23> */
[----:B------:R-:W-:Y:S01]  /*109fa0*/  ULDC.64 UR26, c[0x0][0x228] ;  /* 0x00008a00001a7ab9 */ /* 0x000fe20000000a00 */
[----:B------:R-:W-:Y:S02]  /*109fb0*/  ULDC UR48, c[0x0][0x228] ;  /* 0x00008a0000307ab9 */ /* 0x000fe40000000800 */
        /* <DEDUP_REMOVED lines=17> */
[----:B------:R1:W-:Y:S01]  /*10a0d0*/  STL [R1+0x3150], R0 ;  /* 0x0031500001007387 */ /* 0x0003e20000100800 */
[----:B------:R-:W-:-:S05]  /*10a0e0*/  ULDC UR35, c[0x0][0x228] ;  /* 0x00008a0000237ab9 */ /* 0x000fca0000000800 */
        /* <DEDUP_REMOVED lines=51> */
[----:B---3--:R-:W-:Y:S02]  /*10a420*/  ISETP.GE.AND P0, PT, R60, UR25, PT ;  /* 0x000000193c007c0c */ /* 0x008fe4000bf06270 */
[----:B------:R-:W3:Y:S02]  /*10a430*/  LDL.LU R60, [R1+0x4db0] ;  /* 0x004db000013c7983 */ /* 0x000ee40000300800 */
[----:B------:R-:W-:Y:S01]  /*10a440*/  ISETP.LT.AND P3, PT, R72, UR59, !P0 ;  /* 0x0000003b48007c0c */ /* 0x000fe2000c761270 */
[----:B-1----:R-:W-:Y:S01]  /*10a450*/  VIADD R0, R0, UR24 ;  /* 0x0000001800007c36 */ /* 0x002fe20008000000 */
[----:B------:R-:W-:Y:S01]  /*10a460*/  ISETP.LT.AND P2, PT, R76, UR60, !P0 ;  /* 0x0000003c4c007c0c */ /* 0x000fe2000c741270 */
[----:B------:R-:W-:Y:S01]  /*10a470*/  ULDC UR59, c[0x0][0x228] ;  /* 0x00008a00003b7ab9 */ /* 0x000fe20000000800 */
[----:B------:R-:W-:Y:S01]  /*10a480*/  ISETP.LT.AND P1, PT, R75, UR61, !P0 ;  /* 0x0000003d4b007c0c */ /* 0x000fe2000c721270 */
[----:B------:R-:W-:Y:S01]  /*10a490*/  ULDC UR60, c[0x0][0x228] ;  /* 0x00008a00003c7ab9 */ /* 0x000fe20000000800 */
[----:B------:R-:W-:Y:S01]  /*10a4a0*/  ISETP.LT.AND P0, PT, R74, UR28, !P0 ;  /* 0x0000001c4a007c0c */ /* 0x000fe2000c701270 */
[----:B------:R1:W-:Y:S01]  /*10a4b0*/  STL [R1+0x315c], R0 ;  /* 0x00315c0001007387 */ /* 0x0003e20000100800 */
[----:B------:R-:W-:Y:S01]  /*10a4c0*/  LOP3.LUT R28, R28, 0xfffffffb, RZ, 0xc0, !PT ;  /* 0xfffffffb1c1c7812 */ /* 0x000fe200078ec0ff */
[----:B------:R-:W-:Y:S01]  /*10a4d0*/  ULDC UR61, c[0x0][0x228] ;  /* 0x00008a00003d7ab9 */ /* 0x000fe20000000800 */
[----:B------:R-:W-:-:S09]  /*10a4e0*/  ULDC.64 UR24, c[0x0][0x228] ;  /* 0x00008a0000187ab9 */ /* 0x000fd20000000a00 */
[----:B------:R-:W-:Y:S02]  /*10a4f0*/  @P0 LOP3.LUT R27, R27, 0x80000000, RZ, 0xfc, !PT ;  /* 0x800000001b1b0812 */ /* 0x000fe400078efcff */
[----:B--2---:R-:W-:Y:S01]  /*10a500*/  ISETP.GE.AND P0, PT, R36, UR27, PT ;  /* 0x0000001b24007c0c */ /* 0x004fe2000bf06270 */
[----:B------:R-:W-:Y:S01]  /*10a510*/  ULDC.64 UR26, c[0x0][0x228] ;  /* 0x00008a00001a7ab9 */ /* 0x000fe20000000a00 */
[----:B------:R-:W2:Y:S01]  /*10a520*/  LDL.LU R36, [R1+0x4db4] ;  /* 0x004db40001247983 */ /* 0x000ea20000300800 */
[----:B------:R-:W-:Y:S02]  /*10a530*/  @P3 LOP3.LUT R28, R28, 0x4, RZ, 0xfc, !PT ;  /* 0x000000041c1c3812 */ /* 0x000fe400078efcff */
[----:B------:R-:W-:Y:S01]  /*10a540*/  ISETP.LT.AND P3, PT, R72, UR59, !P0 ;  /* 0x0000003b48007c0c */ /* 0x000fe2000c761270 */
[----:B------:R-:W-:Y:S01]  /*10a550*/  ULDC UR59, c[0x0][0x228] ;  /* 0x00008a00003b7ab9 */ /* 0x000fe20000000800 */
[----:B------:R-:W-:Y:S02]  /*10a560*/  LOP3.LUT R28, R28, 0xfffffffd, RZ, 0xc0, !PT ;  /* 0xfffffffd1c1c7812 */ /* 0x000fe400078ec0ff */
[----:B------:R-:W-:-:S02]  /*10a570*/  LOP3.LUT R27, R27, 0xbfffffff, RZ, 0xc0, !PT ;  /* 0xbfffffff1b1b7812 */ /* 0x000fc400078ec0ff */
[----:B------:R-:W-:Y:S02]  /*10a580*/  @P2 LOP3.LUT R28, R28, 0x2, RZ, 0xfc, !PT ;  /* 0x000000021c1c2812 */ /* 0x000fe400078efcff */
[----:B------:R-:W-:Y:S01]  /*10a590*/  ISETP.LT.AND P2, PT, R76, UR60, !P0 ;  /* 0x0000003c4c007c0c */ /* 0x000fe2000c741270 */
[----:B------:R-:W-:Y:S01]  /*10a5a0*/  ULDC UR60, c[0x0][0x228] ;  /* 0x00008a00003c7ab9 */ /* 0x000fe20000000800 */
[----:B------:R-:W-:-:S03]  /*10a5b0*/  LOP3.LUT R28, R28, 0xfffffffe, RZ, 0xc0, !PT ;  /* 0xfffffffe1c1c7812 */ /* 0x000fc600078ec0ff */
        /* <DEDUP_REMOVED lines=116> */
[----:B-1----:R-:W-:-:S03]  /*10ad00*/  VIADD R0, R0, UR24 ;  /* 0x0000001800007c36 */ /* 0x002fc60008000000 */
        /* <DEDUP_REMOVED lines=8> */
[----:B------:R-:W-:-:S02]  /*10ad90*/  ISETP.LT.AND P2, PT, R76, UR18, !P0 ;  /* 0x000000124c007c0c */ /* 0x000fc4000c741270 */
[----:B------:R-:W-:Y:S02]  /*10ada0*/  LOP3.LUT R27, R27, 0xffffffbf, RZ, 0xc0, !PT ;  /* 0xffffffbf1b1b7812 */ /* 0x000fe400078ec0ff */
[----:B------:R-:W-:-:S07]  /*10adb0*/  ISETP.LT.AND P1, PT, R75, UR17, !P0 ;  /* 0x000000114b007c0c */ /* 0x000fce000c721270 */
[----:B------:R-:W-:-:S04]  /*10adc0*/  @P3 LOP3.LUT R27, R27, 0x40, RZ, 0xfc, !PT ;  /* 0x000000401b1b3812 */ /* 0x000fc800078efcff */
[----:B------:R-:W-:-:S04]  /*10add0*/  LOP3.LUT R27, R27, 0xffffffdf, RZ, 0xc0, !PT ;  /* 0xffffffdf1b1b7812 */ /* 0x000fc800078ec0ff */
[----:B------:R-:W-:Y:S02]  /*10ade0*/  @P2 LOP3.LUT R27, R27, 0x20, RZ, 0xfc, !PT ;  /* 0x000000201b1b2812 */ /* 0x000fe400078efcff */
[----:B------:R-:W-:Y:S01]  /*10adf0*/  ISETP.LT.AND P0, PT, R74, UR26, !P0 ;  /* 0x0000001a4a007c0c */ /* 0x000fe2000c701270 */
[----:B------:R-:W-:Y:S01]  /*10ae00*/  ULDC UR26, c[0x0][0x228] ;  /* 0x00008a00001a7ab9 */ /* 0x000fe20000000800 */
[----:B------:R-:W-:-:S04]  /*10ae10*/  LOP3.LUT R27, R27, 0xffffffef, RZ, 0xc0, !PT ;  /* 0xffffffef1b1b7812 */ /* 0x000fc800078ec0ff */
[----:B------:R-:W-:Y:S02]  /*10ae20*/  @P1 LOP3.LUT R27, R27, 0x10, RZ, 0xfc, !PT ;  /* 0x000000101b1b1812 */ /* 0x000fe400078efcff */
[----:B-1----:R-:W-:Y:S02]  /*10ae30*/  IADD3 R0, R0, UR14, RZ ;  /* 0x0000000e00007c10 */ /* 0x002fe4000fffe0ff */
[----:B------:R-:W-:-:S03]  /*10ae40*/  LOP3.LUT R27, R27, 0xfffffff7, RZ, 0xc0, !PT ;  /* 0xfffffff71b1b7812 */ /* 0x000fc600078ec0ff */
[----:B------:R1:W-:Y:S01]  /*10ae50*/  STL [R1+0x3178], R0 ;  /* 0x0031780001007387 */ /* 0x0003e20000100800 */
[----:B------:R-:W-:Y:S02]  /*10ae60*/  @P0 LOP3.LUT R27, R27, 0x8, RZ, 0xfc, !PT ;  /* 0x000000081b1b0812 */ /* 0x000fe400078efcff */
[----:B---3--:R-:W-:Y:S01]  /*10ae70*/  ISETP.GE.AND P0, PT, R60, UR31, PT ;  /* 0x0000001f3c007c0c */ /* 0x008fe2000bf06270 */
[----:B------:R-:W-:Y:S01]  /*10ae80*/  ULDC UR31, c[0x0][0x228] ;  /* 0x00008a00001f7ab9 */ /* 0x000fe20000000800 */
[----:B------:R-:W3:Y:S02]  /*10ae90*/  LDL.LU R60, [R1+0x4dd0] ;  /* 0x004dd000013c7983 */ /* 0x000ee40000300800 */
[----:B------:R-:W-:Y:S02]  /*10aea0*/  ISETP.LT.AND P3, PT, R72, UR10, !P0 ;  /* 0x0000000a48007c0c */ /* 0x000fe4000c761270 */
[----:B------:R-:W-:Y:S01]  /*10aeb0*/  ISETP.LT.AND P2, PT, R76, UR5, !P0 ;  /* 0x000000054c007c0c */ /* 0x000fe2000c741270 */
[----:B------:R-:W-:Y:S01]  /*10aec0*/  ULDC UR5, c[0x0][0x248] ;  /* 0x0000920000057ab9 */ /* 0x000fe20000000800 */
[----:B------:R-:W-:-:S02]  /*10aed0*/  ISETP.LT.AND P1, PT, R75, UR6, !P0 ;  /* 0x000000064b007c0c */ /* 0x000fc4000c721270 */
[----:B------:R-:W-:Y:S01]  /*10aee0*/  ISETP.LT.AND P0, PT, R74, UR40, !P0 ;  /* 0x000000284a007c0c */ /* 0x000fe2000c701270 */
[----:B-1----:R-:W-:Y:S01]  /*10aef0*/  VIADD R0, R0, UR5 ;  /* 0x0000000500007c36 */ /* 0x002fe20008000000 */
[----:B------:R-:W-:Y:S01]  /*10af00*/  LOP3.LUT R27, R27, 0xfffffffb, RZ, 0xc0, !PT ;  /* 0xfffffffb1b1b7812 */ /* 0x000fe200078ec0ff */
[----:B------:R-:W-:Y:S01]  /*10af10*/  ULDC UR5, c[0x0][0x248] ;  /* 0x0000920000057ab9 */ /* 0x000fe20000000800 */
[----:B------:R-:W-:Y:S02]  /*10af20*/  ULDC UR40, c[0x0][0x228] ;  /* 0x00008a0000287ab9 */ /* 0x000fe40000000800 */
[----:B------:R1:W-:Y:S07]  /*10af30*/  STL [R1+0x317c], R0 ;  /* 0x00317c0001007387 */ /* 0x0003ee0000100800 */
[----:B------:R-:W-:-:S02]  /*10af40*/  @P0 LOP3.LUT R26, R26, 0x80000000, RZ, 0xfc, !PT ;  /* 0x800000001a1a0812 */ /* 0x000fc400078efcff */
        /* <DEDUP_REMOVED lines=11> */
[----:B------:R-:W-:-:S02]  /*10b000*/  ISETP.LT.AND P2, PT, R76, UR9, !P0 ;  /* 0x000000094c007c0c */ /* 0x000fc4000c741270 */
[----:B------:R-:W-:-:S03]  /*10b010*/  LOP3.LUT R27, R27, 0xfffffffe, RZ, 0xc0, !PT ;  /* 0xfffffffe1b1b7812 */ /* 0x000fc600078ec0ff */
[----:B------:R-:W-:Y:S02]  /*10b020*/  @P3 LOP3.LUT R26, R26, 0x40000000, RZ, 0xfc, !PT ;  /* 0x400000001a1a3812 */ /* 0x000fe400078efcff */
[----:B------:R-:W-:Y:S02]  /*10b030*/  @P1 LOP3.LUT R27, R27, 0x1, RZ, 0xfc, !PT ;  /* 0x000000011b1b1812 */ /* 0x000fe400078efcff */
[----:B------:R-:W-:Y:S01]  /*10b040*/  ISETP.LT.AND P1, PT, R75, UR8, !P0 ;  /* 0x000000084b007c0c */ /* 0x000fe2000c721270 */
[----:B------:R1:W-:Y:S01]  /*10b050*/  STL [R1+0x3240], R0 ;  /* 0x0032400001007387 */ /* 0x0003e20000100800 */
[----:B------:R-:W-:Y:S01]  /*10b060*/  LOP3.LUT R26, R26, 0xdfffffff, RZ, 0xc0, !PT ;  /* 0xdfffffff1a1a7812 */ /* 0x000fe200078ec0ff */
[----:B------:R-:W-:-:S03]  /*10b070*/  ULDC.64 UR8, c[0x0][0x228] ;  /* 0x00008a0000087ab9 */ /* 0x000fc60000000a00 */
        /* <DEDUP_REMOVED lines=34> */
[----:B------:R-:W-:Y:S01]  /*10b2a0*/  ISETP.LT.AND P3, PT, R72, UR19, !P0 ;  /* 0x0000001348007c0c */ /* 0x000fe2000c761270 */
[----:B------:R-:W-:Y:S01]  /*10b2b0*/  ULDC.64 UR18, c[0x0][0x228] ;  /* 0x00008a0000127ab9 */ /* 0x000fe20000000a00 */
[----:B------:R-:W-:Y:S02]  /*10b2c0*/  ISETP.LT.AND P2, PT, R76, UR16, !P0 ;  /* 0x000000104c007c0c */ /* 0x000fe4000c741270 */
[----:B------:R-:W-:-:S02]  /*10b2d0*/  LOP3.LUT R26, R26, 0xffbfffff, RZ, 0xc0, !PT ;  /* 0xffbfffff1a1a7812 */ /* 0x000fc400078ec0ff */
[----:B------:R-:W-:Y:S01]  /*10b2e0*/  ISETP.LT.AND P1, PT, R75, UR15, !P0 ;  /* 0x0000000f4b007c0c */ /* 0x000fe2000c721270 */
[----:B------:R1:W-:Y:S01]  /*10b2f0*/  STL [R1+0x3248], R0 ;  /* 0x0032480001007387 */ /* 0x0003e20000100800 */
[----:B------:R-:W-:-:S05]  /*10b300*/  ULDC.64 UR16, c[0x0][0x228] ;  /* 0x00008a0000107ab9 */ /* 0x000fca0000000a00 */
[----:B------:R-:W-:Y:S01]  /*10b310*/  @P3 LOP3.LUT R26, R26, 0x400000, RZ, 0xfc, !PT ;  /* 0x004000001a1a3812 */ /* 0x000fe200078efcff */
[----:B------:R-:W-:-:S03]  /*10b320*/  ULDC.64 UR14, c[0x0][0x228] ;  /* 0x00008a00000e7ab9 */ /* 0x000fc60000000a00 */
        /* <DEDUP_REMOVED lines=17> */
[----:B------:R-:W-:Y:S01]  /*10b440*/  ISETP.LT.AND P1, PT, R75, UR20, !P0 ;  /* 0x000000144b007c0c */ /* 0x000fe2000c721270 */
[----:B------:R1:W-:Y:S08]  /*10b450*/  STL [R1+0x324c], R0 ;  /* 0x00324c0001007387 */ /* 0x0003f00000100800 */
        /* <DEDUP_REMOVED lines=20> */
[----:B------:R1:W-:Y:S06]  /*10b5a0*/  STL [R1+0x3250], R0 ;  /* 0x0032500001007387 */ /* 0x0003ec0000100800 */
        /* <DEDUP_REMOVED lines=52> */
[----:B------:R-:W-:Y:S01]  /*10b8f0*/  ULDC UR11, c[0x0][0x248] ;  /* 0x00009200000b7ab9 */ /* 0x000fe20000000800 */
[----:B------:R-:W3:Y:S02]  /*10b900*/  LDL.LU R60, [R1+0x4df0] ;  /* 0x004df000013c7983 */ /* 0x000ee40000300800 */
[----:B------:R-:W-:Y:S02]  /*10b910*/  ISETP.LT.AND P3, PT, R72, UR27, !P0 ;  /* 0x0000001b48007c0c */ /* 0x000fe4000c761270 */
[----:B------:R-:W-:Y:S02]  /*10b920*/  ISETP.LT.AND P2, PT, R76, UR29, !P0 ;  /* 0x0000001d4c007c0c */ /* 0x000fe4000c741270 */
[----:B------:R-:W-:Y:S01]  /*10b930*/  ISETP.LT.AND P1, PT, R75, UR26, !P0 ;  /* 0x0000001a4b007c0c */ /* 0x000fe2000c721270 */
[----:B-1----:R-:W-:Y:S01]  /*10b940*/  VIADD R0, R0, UR11 ;  /* 0x0000000b00007c36 */ /* 0x002fe20008000000 */
[----:B------:R-:W-:Y:S01]  /*10b950*/  ISETP.LT.AND P0, PT, R74, UR24, !P0 ;  /* 0x000000184a007c0c */ /* 0x000fe2000c701270 */
[----:B------:R-:W-:Y:S01]  /*10b960*/  ULDC UR27, c[0x0][0x228] ;  /* 0x00008a00001b7ab9 */ /* 0x000fe20000000800 */
[----:B------:R-:W-:Y:S01]  /*10b970*/  LOP3.LUT R26, R26, 0xfffffffb, RZ, 0xc0, !PT ;  /* 0xfffffffb1a1a7812 */ /* 0x000fe200078ec0ff */
[----:B------:R-:W-:Y:S01]  /*10b980*/  ULDC UR29, c[0x0][0x228] ;  /* 0x00008a00001d7ab9 */ /* 0x000fe20000000800 */
[----:B------:R1:W-:Y:S01]  /*10b990*/  STL [R1+0x325c], R0 ;  /* 0x00325c0001007387 */ /* 0x0003e20000100800 */
[----:B------:R-:W-:Y:S01]  /*10b9a0*/  ULDC UR26, c[0x0][0x228] ;  /* 0x00008a00001a7ab9 */ /* 0x000fe20000000800 */
[----:B------:R-:W-:-:S07]  /*10b9b0*/  ULDC UR11, c[0x0][0x248] ;  /* 0x00009200000b7ab9 */ /* 0x000fce0000000800 */
        /* <DEDUP_REMOVED lines=76> */
[----:B------:R-:W-:Y:S02]  /*10be80*/  ISETP.LT.AND P3, PT, R72, UR30, !P0 ;  /* 0x0000001e48007c0c */ /* 0x000fe4000c761270 */
        /* <DEDUP_REMOVED lines=82> */
[----:B------:R-:W-:Y:S01]  /*10c3b0*/  ISETP.LT.AND P3, PT, R72, UR45, !P0 ;  /* 0x0000002d48007c0c */ /* 0x000fe2000c761270 */
[----:B------:R-:W-:Y:S01]  /*10c3c0*/  ULDC UR45, c[0x0][0x228] ;  /* 0x00008a00002d7ab9 */ /* 0x000fe20000000800 */
[----:B------:R-:W-:Y:S01]  /*10c3d0*/  ISETP.LT.AND P2, PT, R76, UR41, !P0 ;  /* 0x000000294c007c0c */ /* 0x000fe2000c741270 */
[----:B------:R-:W-:Y:S01]  /*10c3e0*/  ULDC UR41, c[0x0][0x228] ;  /* 0x00008a0000297ab9 */ /* 0x000fe20000000800 */
[----:B------:R-:W-:Y:S01]  /*10c3f0*/  ISETP.LT.AND P1, PT, R75, UR31, !P0 ;  /* 0x0000001f4b007c0c */ /* 0x000fe2000c721270 */
[----:B------:R-:W-:Y:S01]  /*10c400*/  ULDC.64 UR30, c[0x0][0x228] ;  /* 0x00008a00001e7ab9 */ /* 0x000fe20000000a00 */
        /* <DEDUP_REMOVED lines=16> */
[----:B------:R-:W-:-:S02]  /*10c510*/  @P2 LOP3.LUT R25, R25, 0x2, RZ, 0xfc, !PT ;  /* 0x0000000219192812 */ /* 0x000fc400078efcff */
[----:B------:R-:W-:Y:S02]  /*10c520*/  ISETP.LT.AND P2, PT, R76, UR41, !P0 ;  /* 0x000000294c007c0c */ /* 0x000fe4000c741270 */
        /* <DEDUP_REMOVED lines=41> */
[----:B-1----:R-:W-:Y:S01]  /*10c7c0*/  VIADD R0, R0, UR25 ;  /* 0x0000001900007c36 */ /* 0x002fe20008000000 */
[----:B------:R-:W-:Y:S01]  /*10c7d0*/  ULDC UR58, c[0x0][0x228] ;  /* 0x00008a00003a7ab9 */ /* 0x000fe20000000800 */
[----:B------:R-:W-:-:S04]  /*10c7e0*/  ULDC UR57, c[0x0][0x228] ;  /* 0x00008a0000397ab9 */ /* 0x000fc80000000800 */
[----:B------:R-:W-:Y:S01]  /*10c7f0*/  @P3 LOP3.LUT R24, R24, 0x400000, RZ, 0xfc, !PT ;  /* 0x0040000018183812 */ /* 0x000fe200078efcff */
[----:B------:R-:W-:Y:S01]  /*10c800*/  ULDC.64 UR44, c[0x0][0x228] ;  /* 0x00008a00002c7ab9 */ /* 0x000fe20000000a00 */
[----:B------:R-:W-:Y:S01]  /*10c810*/  ISETP.LT.AND P0, PT, R74, UR42, !P0 ;  /* 0x0000002a4a007c0c */ /* 0x000fe2000c701270 */
[----:B------:R1:W-:Y:S01]  /*10c820*/  STL [R1+0x3288], R0 ;  /* 0x0032880001007387 */ /* 0x0003e20000100800 */
[----:B------:R-:W-:Y:S01]  /*10c830*/  LOP3.LUT R24, R24, 0xffdfffff, RZ, 0xc0, !PT ;  /* 0xffdfffff18187812 */ /* 0x000fe200078ec0ff */
[----:B------:R-:W-:Y:S01]  /*10c840*/  ULDC UR25, c[0x0][0x248] ;  /* 0x0000920000197ab9 */ /* 0x000fe20000000800 */
[----:B------:R-:W-:Y:S02]  /*10c850*/  ULDC UR42, c[0x0][0x228] ;  /* 0x00008a00002a7ab9 */ /* 0x000fe40000000800 */
[----:B------:R-:W-:-:S04]  /*10c860*/  @P2 LOP3.LUT R24, R24, 0x200000, RZ, 0xfc, !PT ;  /* 0x0020000018182812 */ /* 0x000fc800078efcff */
        /* <DEDUP_REMOVED lines=30> */
[----:B------:R-:W-:Y:S01]  /*10ca50*/  ISETP.LT.AND P2, PT, R76, UR5, !P0 ;  /* 0x000000054c007c0c */ /* 0x000fe2000c741270 */
[----:B------:R-:W-:Y:S01]  /*10ca60*/  ULDC UR5, c[0x0][0x248] ;  /* 0x0000920000057ab9 */ /* 0x000fe20000000800 */
[----:B------:R-:W-:-:S02]  /*10ca70*/  LOP3.LUT R24, R24, 0xffffbfff, RZ, 0xc0, !PT ;  /* 0xffffbfff18187812 */ /* 0x000fc400078ec0ff */
[----:B------:R-:W-:-:S07]  /*10ca80*/  ISETP.LT.AND P1, PT, R75, UR6, !P0 ;  /* 0x000000064b007c0c */ /* 0x000fce000c721270 */
[----:B------:R-:W-:-:S04]  /*10ca90*/  @P3 LOP3.LUT R24, R24, 0x4000, RZ, 0xfc, !PT ;  /* 0x0000400018183812 */ /* 0x000fc800078efcff */
        /* <DEDUP_REMOVED lines=18> */
[----:B------:R-:W-:Y:S01]  /*10cbc0*/  ISETP.LT.AND P2, PT, R76, UR10, !P0 ;  /* 0x0000000a4c007c0c */ /* 0x000fe2000c741270 */
[----:B------:R-:W-:Y:S01]  /*10cbd0*/  ULDC UR41, c[0x0][0x228] ;  /* 0x00008a0000297ab9 */ /* 0x000fe20000000800 */
        /* <DEDUP_REMOVED lines=17> */
[----:B------:R-:W-:Y:S01]  /*10ccf0*/  ISETP.LT.AND P2, PT, R76, UR9, !P0 ;  /* 0x000000094c007c0c */ /* 0x000fe2000c741270 */
[----:B------:R-:W-:Y:S01]  /*10cd00*/  ULDC.64 UR8, c[0x0][0x228] ;  /* 0x00008a0000087ab9 */ /* 0x000fe20000000a00 */
[----:B------:R-:W-:-:S02]  /*10cd10*/  LOP3.LUT R24, R24, 0xffffffbf, RZ, 0xc0, !PT ;  /* 0xffffffbf18187812 */ /* 0x000fc400078ec0ff */
[----:B------:R-:W-:-:S07]  /*10cd20*/  ISETP.LT.AND P1, PT, R75, UR13, !P0 ;  /* 0x0000000d4b007c0c */ /* 0x000fce000c721270 */
        /* <DEDUP_REMOVED lines=24> */
[----:B------:R-:W-:-:S10]  /*10ceb0*/  ULDC.64 UR12, c[0x0][0x228] ;  /* 0x00008a00000c7ab9 */ /* 0x000fd40000000a00 */
[----:B------:R-:W-:Y:S02]  /*10cec0*/  @P0 LOP3.LUT R23, R23, 0x80000000, RZ, 0xfc, !PT ;  /* 0x8000000017170812 */ /* 0x000fe400078efcff */
[----:B--2---:R-:W-:Y:S02]  /*10ced0*/  ISETP.GE.AND P0, PT, R36, UR29, PT ;  /* 0x0000001d24007c0c */ /* 0x004fe4000bf06270 */
[----:B------:R-:W2:Y:S01]  /*10cee0*/  LDL.LU R36, [R1+0x4e34] ;  /* 0x004e340001247983 */ /* 0x000ea20000300800 */
[----:B------:R-:W-:Y:S02]  /*10cef0*/  @P3 LOP3.LUT R24, R24, 0x4, RZ, 0xfc, !PT ;  /* 0x0000000418183812 */ /* 0x000fe400078efcff */
[----:B------:R-:W-:Y:S01]  /*10cf00*/  ISETP.LT.AND P3, PT, R72, UR10, !P0 ;  /* 0x0000000a48007c0c */ /* 0x000fe2000c761270 */
[----:B-1----:R-:W-:Y:S01]  /*10cf10*/  VIADD R0, R0, UR5 ;  /* 0x0000000500007c36 */ /* 0x002fe20008000000 */
[----:B------:R-:W-:Y:S01]  /*10cf20*/  LOP3.LUT R24, R24, 0xfffffffd, RZ, 0xc0, !PT ;  /* 0xfffffffd18187812 */ /* 0x000fe200078ec0ff */
[----:B------:R-:W-:Y:S01]  /*10cf30*/  ULDC UR10, c[0x0][0x228] ;  /* 0x00008a00000a7ab9 */ /* 0x000fe20000000800 */
[----:B------:R-:W-:Y:S01]  /*10cf40*/  LOP3.LUT R23, R23, 0xbfffffff, RZ, 0xc0, !PT ;  /* 0xbfffffff17177812 */ /* 0x000fe200078ec0ff */
[----:B------:R-:W-:Y:S01]  /*10cf50*/  ULDC UR5, c[0x0][0x248] ;  /* 0x0000920000057ab9 */ /* 0x000fe20000000800 */
[----:B------:R-:W-:-:S02]  /*10cf60*/  @P2 LOP3.LUT R24, R24, 0x2, RZ, 0xfc, !PT ;  /* 0x0000000218182812 */ /* 0x000fc400078efcff */
[----:B------:R-:W-:Y:S01]  /*10cf70*/  ISETP.LT.AND P2, PT, R76, UR28, !P0 ;  /* 0x0000001c4c007c0c */ /* 0x000fe2000c741270 */
[----:B------:R1:W-:Y:S01]  /*10cf80*/  STL [R1+0x32a0], R0 ;  /* 0x0032a00001007387 */ /* 0x0003e20000100800 */
[----:B------:R-:W-:Y:S01]  /*10cf90*/  LOP3.LUT R24, R24, 0xfffffffe, RZ, 0xc0, !PT ;  /* 0xfffffffe18187812 */ /* 0x000fe200078ec0ff */
[----:B------:R-:W-:Y:S02]  /*10cfa0*/  ULDC.64 UR28, c[0x0][0x228] ;  /* 0x00008a00001c7ab9 */ /* 0x000fe40000000a00 */
        /* <DEDUP_REMOVED lines=17> */
[----:B------:R-:W-:Y:S01]  /*10d0c0*/  ISETP.LT.AND P3, PT, R72, UR30, !P0 ;  /* 0x0000001e48007c0c */ /* 0x000fe2000c761270 */
[----:B------:R-:W-:Y:S01]  /*10d0d0*/  ULDC.64 UR30, c[0x0][0x228] ;  /* 0x00008a00001e7ab9 */ /* 0x000fe20000000a00 */
        /* <DEDUP_REMOVED lines=18> */
[----:B------:R-:W-:Y:S01]  /*10d200*/  ISETP.LT.AND P3, PT, R72, UR10, !P0 ;  /* 0x0000000a48007c0c */ /* 0x000fe2000c761270 */
[----:B------:R-:W-:Y:S01]  /*10d210*/  ULDC UR5, c[0x0][0x248] ;  /* 0x0000920000057ab9 */ /* 0x000fe20000000800 */
[----:B------:R-:W-:Y:S02]  /*10d220*/  ISETP.LT.AND P2, PT, R76, UR25, !P0 ;  /* 0x000000194c007c0c */ /* 0x000fe4000c741270 */
[----:B------:R-:W-:Y:S01]  /*10d230*/  ISETP.LT.AND P1, PT, R75, UR52, !P0 ;  /* 0x000000344b007c0c */ /* 0x000fe2000c721270 */
[----:B------:R1:W-:Y:S08]  /*10d240*/  STL [R1+0x32a8], R0 ;  /* 0x0032a80001007387 */ /* 0x0003f00000100800 */
        /* <DEDUP_REMOVED lines=76> */
[----:B------:R-:W-:Y:S01]  /*10d710*/  ULDC.64 UR16, c[0x0][0x228] ;  /* 0x00008a0000107ab9 */ /* 0x000fe20000000a00 */
        /* <DEDUP_REMOVED lines=27> */
[----:B------:R-:W-:Y:S01]  /*10d8d0*/  ULDC.64 UR18, c[0x0][0x228] ;  /* 0x00008a0000127ab9 */ /* 0x000fe20000000a00 */
[----:B------:R-:W-:Y:S01]  /*10d8e0*/  ULDC UR37, c[0x0][0x228] ;  /* 0x00008a0000257ab9 */ /* 0x000fe20000000800 */
[----:B------:R-:W-:-:S10]  /*10d8f0*/  ULDC UR35, c[0x0][0x228] ;  /* 0x00008a0000237ab9 */ /* 0x000fd40000000800 */
        /* <DEDUP_REMOVED lines=48> */
[----:B------:R-:W-:Y:S02]  /*10dc00*/  @P0 LOP3.LUT R22, R22, 0x800000, RZ, 0xfc, !PT ;  /* 0x0080000016160812 */ /* 0x000fe400078efcff */
[----:B--2---:R-:W-:Y:S01]  /*10dc10*/  ISETP.GE.AND P0, PT, R36, UR15, PT ;  /* 0x0000000f24007c0c */ /* 0x004fe2000bf06270 */
[----:B-1----:R-:W-:Y:S01]  /*10dc20*/  VIADD R0, R0, UR5 ;  /* 0x0000000500007c36 */ /* 0x002fe20008000000 */
[----:B------:R-:W2:Y:S01]  /*10dc30*/  LDL.LU R36, [R1+0x4e5c] ;  /* 0x004e5c0001247983 */ /* 0x000ea20000300800 */
[----:B------:R-:W-:Y:S01]  /*10dc40*/  LOP3.LUT R22, R22, 0xffbfffff, RZ, 0xc0, !PT ;  /* 0xffbfffff16167812 */ /* 0x000fe200078ec0ff */
[----:B------:R-:W-:Y:S01]  /*10dc50*/  ULDC UR15, c[0x0][0x248] ;  /* 0x00009200000f7ab9 */ /* 0x000fe20000000800 */
[----:B------:R-:W-:-:S02]  /*10dc60*/  ISETP.LT.AND P3, PT, R72, UR61, !P0 ;  /* 0x0000003d48007c0c */ /* 0x000fc4000c761270 */
        /* <DEDUP_REMOVED lines=190> */
[----:B------:R-:W-:Y:S01]  /*10e850*/  ULDC UR60, c[0x0][0x228] ;  /* 0x00008a00003c7ab9 */ /* 0x000fe20000000800 */
[----:B------:R-:W-:Y:S01]  /*10e860*/  ISETP.LT.AND P1, PT, R75, UR49, !P0 ;  /* 0x000000314b007c0c */ /* 0x000fe2000c721270 */
[----:B------:R-:W-:-:S08]  /*10e870*/  ULDC UR61, c[0x0][0x228] ;  /* 0x00008a00003d7ab9 */ /* 0x000fd00000000800 */
[----:B------:R-:W-:Y:S01]  /*10e880*/  @P3 LOP3.LUT R13, R13, 0x40000, RZ, 0xfc, !PT ;  /* 0x000400000d0d3812 */ /* 0x000fe200078efcff */
[----:B------:R1:W-:Y:S01]  /*10e890*/  STL [R1+0x32f0], R0 ;  /* 0x0032f00001007387 */ /* 0x0003e20000100800 */
[----:B------:R-:W-:Y:S01]  /*10e8a0*/  ULDC.64 UR24, c[0x0][0x228] ;  /* 0x00008a0000187ab9 */ /* 0x000fe20000000a00 */
        /* <DEDUP_REMOVED lines=121> */
[----:B------:R-:W-:-:S09]  /*10f040*/  ISETP.LT.AND P1, PT, R75, UR13, !P0 ;  /* 0x0000000d4b007c0c */ /* 0x000fd2000c721270 */
[----:B------:R-:W-:-:S04]  /*10f050*/  @P3 LOP3.LUT R12, R12, 0x4000000, RZ, 0xfc, !PT ;  /* 0x040000000c0c3812 */ /* 0x000fc800078efcff */
[----:B------:R-:W-:-:S04]  /*10f060*/  LOP3.LUT R12, R12, 0xfdffffff, RZ, 0xc0, !PT ;  /* 0xfdffffff0c0c7812 */ /* 0x000fc800078ec0ff */
[----:B------:R-:W-:Y:S02]  /*10f070*/  @P2 LOP3.LUT R12, R12, 0x2000000, RZ, 0xfc, !PT ;  /* 0x020000000c0c2812 */ /* 0x000fe400078efcff */
[----:B------:R-:W-:Y:S01]  /*10f080*/  ISETP.LT.AND P0, PT, R74, UR12, !P0 ;  /* 0x0000000c4a007c0c */ /* 0x000fe2000c701270 */
[----:B------:R-:W-:Y:S01]  /*10f090*/  ULDC UR12, c[0x0][0x248] ;  /* 0x00009200000c7ab9 */ /* 0x000fe20000000800 */
[----:B------:R-:W-:Y:S01]  /*10f0a0*/  LOP3.LUT R12, R12, 0xfeffffff, RZ, 0xc0, !PT ;  /* 0xfeffffff0c0c7812 */ /* 0x000fe200078ec0ff */
[----:B------:R1:W-:Y:S03]  /*10f0b0*/  STL [R1+0x3304], R0 ;  /* 0x0033040001007387 */ /* 0x0003e60000100800 */
[----:B------:R-:W-:-:S04]  /*10f0c0*/  @P1 LOP3.LUT R12, R12, 0x1000000, RZ, 0xfc, !PT ;  /* 0x010000000c0c1812 */ /* 0x000fc800078efcff */
[----:B------:R-:W-:Y:S01]  /*10f0d0*/  LOP3.LUT R12, R12, 0xff7fffff, RZ, 0xc0, !PT ;  /* 0xff7fffff0c0c7812 */ /* 0x000fe200078ec0ff */
[----:B-1----:R-:W-:-:S03]  /*10f0e0*/  VIADD R0, R0, UR12 ;  /* 0x0000000c00007c36 */ /* 0x002fc60008000000 */
[----:B------:R-:W-:Y:S01]  /*10f0f0*/  @P0 LOP3.LUT R12, R12, 0x800000, RZ, 0xfc, !PT ;  /* 0x008000000c0c0812 */ /* 0x000fe200078efcff */
[----:B------:R-:W-:Y:S01]  /*10f100*/  ULDC.64 UR12, c[0x0][0x228] ;  /* 0x00008a00000c7ab9 */ /* 0x000fe20000000a00 */
[----:B------:R1:W-:Y:S01]  /*10f110*/  STL [R1+0x3308], R0 ;  /* 0x0033080001007387 */ /* 0x0003e20000100800 */
[----:B--2---:R-:W-:Y:S01]  /*10f120*/  ISETP.GE.AND P0, PT, R36, UR29, PT ;  /* 0x0000001d24007c0c */ /* 0x004fe2000bf06270 */
[----:B------:R-:W-:Y:S02]  /*10f130*/  ULDC UR29, c[0x0][0x228] ;  /* 0x00008a00001d7ab9 */ /* 0x000fe40000000800 */
[----:B------:R-:W2:Y:S01]  /*10f140*/  LDL.LU R36, [R1+0x4e9c] ;  /* 0x004e9c0001247983 */ /* 0x000ea20000300800 */
        /* <DEDUP_REMOVED lines=41> */
[----:B------:R-:W-:Y:S01]  /*10f3e0*/  ULDC UR5, c[0x0][0x248] ;  /* 0x0000920000057ab9 */ /* 0x000fe20000000800 */
[----:B------:R-:W-:Y:S01]  /*10f3f0*/  LOP3.LUT R12, R12, 0xffffbfff, RZ, 0xc0, !PT ;  /* 0xffffbfff0c0c7812 */ /* 0x000fe200078ec0ff */
[----:B------:R-:W-:Y:S01]  /*10f400*/  ULDC UR6, c[0x0][0x248] ;  /* 0x0000920000067ab9 */ /* 0x000fe20000000800 */
        /* <DEDUP_REMOVED lines=22> */
[----:B------:R-:W-:-:S08]  /*10f570*/  ULDC.64 UR14, c[0x0][0x228] ;  /* 0x00008a00000e7ab9 */ /* 0x000fd00000000a00 */
[----:B------:R-:W-:-:S04]  /*10f580*/  @P3 LOP3.LUT R12, R12, 0x400, RZ, 0xfc, !PT ;  /* 0x000004000c0c3812 */ /* 0x000fc800078efcff */
        /* <DEDUP_REMOVED lines=16> */
[----:B------:R-:W-:-:S05]  /*10f690*/  ULDC.64 UR18, c[0x0][0x228] ;  /* 0x00008a0000127ab9 */ /* 0x000fca0000000a00 */
[----:B------:R-:W-:-:S04]  /*10f6a0*/  @P3 LOP3.LUT R12, R12, 0x40, RZ, 0xfc, !PT ;  /* 0x000000400c0c3812 */ /* 0x000fc800078efcff */
[----:B------:R-:W-:-:S04]  /*10f6b0*/  LOP3.LUT R12, R12, 0xffffffdf, RZ, 0xc0, !PT ;  /* 0xffffffdf0c0c7812 */ /* 0x000fc800078ec0ff */
[----:B------:R-:W-:Y:S02]  /*10f6c0*/  @P2 LOP3.LUT R12, R12, 0x20, RZ, 0xfc, !PT ;  /* 0x000000200c0c2812 */ /* 0x000fe400078efcff */
[----:B------:R-:W-:Y:S01]  /*10f6d0*/  ISETP.LT.AND P0, PT, R74, UR21, !P0 ;  /* 0x000000154a007c0c */ /* 0x000fe2000c701270 */
[----:B------:R-:W-:Y:S01]  /*10f6e0*/  ULDC.64 UR20, c[0x0][0x228] ;  /* 0x00008a0000147ab9 */ /* 0x000fe20000000a00 */
        /* <DEDUP_REMOVED lines=17> */
[----:B------:R-:W-:Y:S01]  /*10f800*/  ULDC.64 UR22, c[0x0][0x228] ;  /* 0x00008a0000167ab9 */ /* 0x000fe20000000a00 */
        /* <DEDUP_REMOVED lines=108> */
[----:B------:R-:W-:Y:S01]  /*10fed0*/  ULDC UR53, c[0x0][0x228] ;  /* 0x00008a0000357ab9 */ /* 0x000fe20000000800 */
        /* <DEDUP_REMOVED lines=64> */
[----:B------:R-:W-:Y:S01]  /*1102e0*/  ULDC.64 UR40, c[0x0][0x228] ;  /* 0x00008a0000287ab9 */ /* 0x000fe20000000a00 */
[----:B------:R-:W-:-:S09]  /*1102f0*/  ULDC UR20, c[0x0][0x228] ;  /* 0x00008a0000147ab9 */ /* 0x000fd20000000800 */
[----:B------:R-:W-:Y:S02]  /*110300*/  @P0 LOP3.LUT R10, R10, 0x80000000, RZ, 0xfc, !PT ;  /* 0x800000000a0a0812 */ /* 0x000fe400078efcff */
[----:B--2---:R-:W-:Y:S01]  /*110310*/  ISETP.GE.AND P0, PT, R36, UR23, PT ;  /* 0x0000001724007c0c */ /* 0x004fe2000bf06270 */
[----:B------:R-:W-:Y:S01]  /*110320*/  ULDC UR23, c[0x0][0x248] ;  /* 0x0000920000177ab9 */ /* 0x000fe20000000800 */
[----:B------:R-:W2:Y:S01]  /*110330*/  LDL.LU R36, [R1+0x4ed4] ;  /* 0x004ed40001247983 */ /* 0x000ea20000300800 */
[----:B------:R-:W-:Y:S02]  /*110340*/  @P3 LOP3.LUT R11, R11, 0x4, RZ, 0xfc, !PT ;  /* 0x000000040b0b3812 */ /* 0x000fe400078efcff */
[----:B------:R-:W-:Y:S02]  /*110350*/  ISETP.LT.AND P3, PT, R72, UR35, !P0 ;  /* 0x0000002348007c0c */ /* 0x000fe4000c761270 */
[----:B------:R-:W-:Y:S01]  /*110360*/  LOP3.LUT R10, R10, 0xbfffffff, RZ, 0xc0, !PT ;  /* 0xbfffffff0a0a7812 */ /* 0x000fe200078ec0ff */
[----:B-1----:R-:W-:Y:S01]  /*110370*/  VIADD R0, R0, UR23 ;  /* 0x0000001700007c36 */ /* 0x002fe20008000000 */
[----:B------:R-:W-:Y:S01]  /*110380*/  LOP3.LUT R11, R11, 0xfffffffd, RZ, 0xc0, !PT ;  /* 0xfffffffd0b0b7812 */ /* 0x000fe200078ec0ff */
[----:B------:R-:W-:Y:S01]  /*110390*/  ULDC UR23, c[0x0][0x228] ;  /* 0x00008a0000177ab9 */ /* 0x000fe20000000800 */
[----:B------:R-:W-:-:S02]  /*1103a0*/  ULDC UR35, c[0x0][0x228] ;  /* 0x00008a0000237ab9 */ /* 0x000fc40000000800 */
[----:B------:R-:W-:Y:S02]  /*1103b0*/  @P2 LOP3.LUT R11, R11, 0x2, RZ, 0xfc, !PT ;  /* 0x000000020b0b2812 */ /* 0x000fe400078efcff */
[----:B------:R-:W-:Y:S02]  /*1103c0*/  ISETP.LT.AND P2, PT, R76, UR31, !P0 ;  /* 0x0000001f4c007c0c */ /* 0x000fe4000c741270 */
[----:B------:R-:W-:Y:S02]  /*1103d0*/  LOP3.LUT R11, R11, 0xfffffffe, RZ, 0xc0, !PT ;  /* 0xfffffffe0b0b7812 */ /* 0x000fe400078ec0ff */
        /* <DEDUP_REMOVED lines=80> */
[----:B------:R-:W-:Y:S01]  /*1108e0*/  ULDC.64 UR40, c[0x0][0x228] ;  /* 0x00008a0000287ab9 */ /* 0x000fe20000000a00 */
        /* <DEDUP_REMOVED lines=40> */
[----:B------:R-:W-:Y:S01]  /*110b70*/  ULDC.64 UR26, c[0x0][0x228] ;  /* 0x00008a00001a7ab9 */ /* 0x000fe20000000a00 */
        /* <DEDUP_REMOVED lines=25> */
[----:B------:R-:W-:Y:S01]  /*110d10*/  ISETP.LT.AND P0, PT, R74, UR26, !P0 ;  /* 0x0000001a4a007c0c */ /* 0x000fe2000c701270 */
[----:B------:R1:W-:Y:S01]  /*110d20*/  STL [R1+0x3370], R0 ;  /* 0x0033700001007387 */ /* 0x0003e20000100800 */
[----:B------:R-:W-:Y:S01]  /*110d30*/  LOP3.LUT R10, R10, 0xfffffffb, RZ, 0xc0, !PT ;  /* 0xfffffffb0a0a7812 */ /* 0x000fe200078ec0ff */
        /* <DEDUP_REMOVED lines=80> */
[----:B------:R-:W-:-:S09]  /*111240*/  ISETP.LT.AND P1, PT, R75, UR12, !P0 ;  /* 0x0000000c4b007c0c */ /* 0x000fd2000c721270 */
[----:B------:R-:W-:-:S04]  /*111250*/  @P3 LOP3.LUT R9, R9, 0x40000, RZ, 0xfc, !PT ;  /* 0x0004000009093812 */ /* 0x000fc800078efcff */
[----:B------:R-:W-:-:S04]  /*111260*/  LOP3.LUT R9, R9, 0xfffdffff, RZ, 0xc0, !PT ;  /* 0xfffdffff09097812 */ /* 0x000fc800078ec0ff */
[----:B------:R-:W-:Y:S02]  /*111270*/  @P2 LOP3.LUT R9, R9, 0x20000, RZ, 0xfc, !PT ;  /* 0x0002000009092812 */ /* 0x000fe400078efcff */
[----:B------:R-:W-:Y:S01]  /*111280*/  ISETP.LT.AND P0, PT, R74, UR6, !P0 ;  /* 0x000000064a007c0c */ /* 0x000fe2000c701270 */
[----:B------:R1:W-:Y:S01]  /*111290*/  STL [R1+0x33a4], R0 ;  /* 0x0033a40001007387 */ /* 0x0003e20000100800 */
[----:B------:R-:W-:Y:S01]  /*1112a0*/  LOP3.LUT R9, R9, 0xfffeffff, RZ, 0xc0, !PT ;  /* 0xfffeffff09097812 */ /* 0x000fe200078ec0ff */
[----:B------:R-:W-:-:S03]  /*1112b0*/  ULDC UR6, c[0x0][0x228] ;  /* 0x00008a0000067ab9 */ /* 0x000fc60000000800 */
        /* <DEDUP_REMOVED lines=13> */
[----:B------:R-:W-:-:S05]  /*111390*/  ULDC.64 UR12, c[0x0][0x228] ;  /* 0x00008a00000c7ab9 */ /* 0x000fca0000000a00 */
        /* <DEDUP_REMOVED lines=12> */
[----:B------:R-:W-:Y:S02]  /*111460*/  ISETP.LT.AND P3, PT, R72, UR16, !P0 ;  /* 0x0000001048007c0c */ /* 0x000fe4000c761270 */
[----:B------:R-:W-:Y:S01]  /*111470*/  ISETP.LT.AND P2, PT, R76, UR14, !P0 ;  /* 0x0000000e4c007c0c */ /* 0x000fe2000c741270 */
[----:B-1----:R-:W-:Y:S01]  /*111480*/  VIADD R0, R0, UR5 ;  /* 0x0000000500007c36 */ /* 0x002fe20008000000 */
[----:B------:R-:W-:Y:S01]  /*111490*/  ISETP.LT.AND P1, PT, R75, UR15, !P0 ;  /* 0x0000000f4b007c0c */ /* 0x000fe2000c721270 */
[----:B------:R-:W-:-:S08]  /*1114a0*/  ULDC UR5, c[0x0][0x228] ;  /* 0x00008a0000057ab9 */ /* 0x000fd00000000800 */
[----:B------:R-:W-:Y:S01]  /*1114b0*/  @P3 LOP3.LUT R9, R9, 0x400, RZ, 0xfc, !PT ;  /* 0x0000040009093812 */ /* 0x000fe200078efcff */
[----:B------:R1:W-:Y:S01]  /*1114c0*/  STL [R1+0x33b0], R0 ;  /* 0x0033b00001007387 */ /* 0x0003e20000100800 */
[----:B------:R-:W-:Y:S01]  /*1114d0*/  ULDC UR14, c[0x0][0x228] ;  /* 0x00008a00000e7ab9 */ /* 0x000fe20000000800 */
        /* <DEDUP_REMOVED lines=39> */
[----:B------:R-:W-:Y:S01]  /*111750*/  ULDC.64 UR20, c[0x0][0x228] ;  /* 0x00008a0000147ab9 */ /* 0x000fe20000000a00 */
[----:B------:R-:W-:Y:S01]  /*111760*/  LOP3.LUT R9, R9, 0xfffffffb, RZ, 0xc0, !PT ;  /* 0xfffffffb09097812 */ /* 0x000fe200078ec0ff */
[----:B------:R-:W-:Y:S01]  /*111770*/  ULDC UR12, c[0x0][0x228] ;  /* 0x00008a00000c7ab9 */ /* 0x000fe20000000800 */
[----:B------:R1:W-:Y:S01]  /*111780*/  STL [R1+0x33cc], R0 ;  /* 0x0033cc0001007387 */ /* 0x0003e20000100800 */
[----:B------:R-:W-:-:S08]  /*111790*/  ULDC UR7, c[0x0][0x228] ;  /* 0x00008a0000077ab9 */ /* 0x000fd00000000800 */
        /* <DEDUP_REMOVED lines=11> */
[----:B------:R-:W-:Y:S01]  /*111850*/  ULDC.64 UR22, c[0x0][0x228] ;  /* 0x00008a0000167ab9 */ /* 0x000fe20000000a00 */
        /* <DEDUP_REMOVED lines=24> */
[----:B------:R-:W-:-:S07]  /*1119e0*/  ULDC.64 UR28, c[0x0][0x228] ;  /* 0x00008a00001c7ab9 */ /* 0x000fce0000000a00 */
[----:B------:R-:W-:Y:S01]  /*1119f0*/  @P3 LOP3.LUT R8, R8, 0x4000000, RZ, 0xfc, !PT ;  /* 0x0400000008083812 */ /* 0x000fe200078efcff */
[----:B------:R-:W-:Y:S01]  /*111a00*/  ULDC UR9, c[0x0][0x248] ;  /* 0x0000920000097ab9 */ /* 0x000fe20000000800 */
[----:B------:R-:W-:Y:S01]  /*111a10*/  ULDC.64 UR24, c[0x0][0x228] ;  /* 0x00008a0000187ab9 */ /* 0x000fe20000000a00 */
[----:B------:R-:W-:Y:S01]  /*111a20*/  ULDC.64 UR30, c[0x0][0x228] ;  /* 0x00008a00001e7ab9 */ /* 0x000fe20000000a00 */
        /* <DEDUP_REMOVED lines=44> */
[----:B------:R-:W-:Y:S01]  /*111cf0*/  LOP3.LUT R5, R5, 0x7fffffff, RZ, 0xc0, !PT ;  /* 0x7fffffff05057812 */ /* 0x000fe200078ec0ff */
        /* <DEDUP_REMOVED lines=143> */
[----:B------:R-:W-:Y:S01]  /*1125f0*/  LOP3.LUT R4, R4, 0x7fffffff, RZ, 0xc0, !PT ;  /* 0x7fffffff04047812 */ /* 0x000fe200078ec0ff */
[----:B------:R-:W-:Y:S01]  /*112600*/  ULDC UR59, c[0x0][0x228] ;  /* 0x00008a00003b7ab9 */ /* 0x000fe20000000800 */
[----:B------:R-:W-:-:S04]  /*112610*/  ULDC UR49, c[0x0][0x228] ;  /* 0x00008a0000317ab9 */ /* 0x000fc80000000800 */
        /* <DEDUP_REMOVED lines=104> */
[----:B------:R-:W-:Y:S01]  /*112ca0*/  ULDC.64 UR14, c[0x0][0x228] ;  /* 0x00008a00000e7ab9 */ /* 0x000fe20000000a00 */
[----:B------:R-:W-:Y:S01]  /*112cb0*/  ULDC UR12, c[0x0][0x228] ;  /* 0x00008a00000c7ab9 */ /* 0x000fe20000000800 */
[----:B------:R-:W-:-:S09]  /*112cc0*/  ULDC UR28, c[0x0][0x228] ;  /* 0x00008a00001c7ab9 */ /* 0x000fd20000000800 */
[----:B------:R-:W-:Y:S02]  /*112cd0*/  @P0 LOP3.LUT R6, R6, 0x80000000, RZ, 0xfc, !PT ;  /* 0x8000000006060812 */ /* 0x000fe400078efcff */
[----:B--2---:R-:W-:Y:S01]  /*112ce0*/  ISETP.GE.AND P0, PT, R36, UR41, PT ;  /* 0x0000002924007c0c */ /* 0x004fe2000bf06270 */
[----:B------:R-:W-:Y:S01]  /*112cf0*/  ULDC UR41, c[0x0][0x228] ;  /* 0x00008a0000297ab9 */ /* 0x000fe20000000800 */
[----:B------:R-:W2:Y:S01]  /*112d00*/  LDL.LU R36, [R1+0x4f54] ;  /* 0x004f540001247983 */ /* 0x000ea20000300800 */
[----:B------:R-:W-:Y:S02]  /*112d10*/  @P3 LOP3.LUT R7, R7, 0x4, RZ, 0xfc, !PT ;  /* 0x0000000407073812 */ /* 0x000fe400078efcff */
[----:B------:R-:W-:Y:S02]  /*112d20*/  ISETP.LT.AND P3, PT, R72, UR19, !P0 ;  /* 0x0000001348007c0c */ /* 0x000fe4000c761270 */
        /* <DEDUP_REMOVED lines=94> */
[----:B-----5:R-:W-:Y:S01]  /*113310*/  LOP3.LUT R2, R2, 0x7fffffff, RZ, 0xc0, !PT ;  /* 0x7fffffff02027812 */ /* 0x020fe200078ec0ff */
        /* <DEDUP_REMOVED lines=15> */
[----:B------:R-:W-:Y:S01]  /*113410*/  ISETP.LT.AND P2, PT, R76, UR17, !P0 ;  /* 0x000000114c007c0c */ /* 0x000fe2000c741270 */
[----:B------:R-:W-:Y:S01]  /*113420*/  ULDC UR17, c[0x0][0x228] ;  /* 0x00008a0000117ab9 */ /* 0x000fe20000000800 */
[----:B------:R-:W-:Y:S01]  /*113430*/  ISETP.LT.AND P1, PT, R75, UR20, !P0 ;  /* 0x000000144b007c0c */ /* 0x000fe2000c721270 */
[----:B------:R-:W-:-:S08]  /*113440*/  ULDC.64 UR20, c[0x0][0x228] ;  /* 0x00008a0000147ab9 */ /* 0x000fd00000000a00 */
        /* <DEDUP_REMOVED lines=15> */
[----:B------:R-:W-:-:S02]  /*113540*/  ISETP.LT.AND P3, PT, R72, UR22, !P0 ;  /* 0x0000001648007c0c */ /* 0x000fc4000c761270 */
[----:B------:R-:W-:Y:S01]  /*113550*/  ISETP.LT.AND P2, PT, R76, UR23, !P0 ;  /* 0x000000174c007c0c */ /* 0x000fe2000c741270 */
[----:B------:R-:W-:Y:S01]  /*113560*/  ULDC.64 UR22, c[0x0][0x228] ;  /* 0x00008a0000167ab9 */ /* 0x000fe20000000a00 */
[----:B------:R-:W-:Y:S02]  /*113570*/  LOP3.LUT R6, R6, 0xffffffbf, RZ, 0xc0, !PT ;  /* 0xffffffbf06067812 */ /* 0x000fe400078ec0ff */
        /* <DEDUP_REMOVED lines=20> */
[----:B------:R-:W-:Y:S01]  /*1136c0*/  ULDC.64 UR24, c[0x0][0x228] ;  /* 0x00008a0000187ab9 */ /* 0x000fe20000000a00 */
[----:B------:R-:W-:-:S02]  /*1136d0*/  ISETP.LT.AND P2, PT, R76, UR39, !P0 ;  /* 0x000000274c007c0c */ /* 0x000fc4000c741270 */
[----:B------:R-:W-:Y:S01]  /*1136e0*/  ISETP.LT.AND P1, PT, R75, UR42, !P0 ;  /* 0x0000002a4b007c0c */ /* 0x000fe2000c721270 */
[----:B------:R1:W-:Y:S01]  /*1136f0*/  STL [R1+0x33e0], R0 ;  /* 0x0033e00001007387 */ /* 0x0003e20000100800 */
[----:B------:R-:W-:Y:S01]  /*113700*/  ISETP.LT.AND P0, PT, R74, UR18, !P0 ;  /* 0x000000124a007c0c */ /* 0x000fe2000c701270 */
[----:B------:R-:W-:Y:S01]  /*113710*/  ULDC UR39, c[0x0][0x248] ;  /* 0x0000920000277ab9 */ /* 0x000fe20000000800 */
        /* <DEDUP_REMOVED lines=11> */
[----:B------:R-:W-:Y:S01]  /*1137d0*/  ULDC.64 UR42, c[0x0][0x228] ;  /* 0x00008a00002a7ab9 */ /* 0x000fe20000000a00 */
        /* <DEDUP_REMOVED lines=28> */
[----:B------:R-:W-:Y:S01]  /*1139a0*/  ISETP.LT.AND P0, PT, R74, UR22, !P0 ;  /* 0x000000164a007c0c */ /* 0x000fe2000c701270 */
[----:B------:R1:W-:Y:S01]  /*1139b0*/  STL [R1+0x33d8], R0 ;  /* 0x0033d80001007387 */ /* 0x0003e20000100800 */
[----:B------:R-:W-:Y:S01]  /*1139c0*/  LOP3.LUT R5, R5, 0xfdffffff, RZ, 0xc0, !PT ;  /* 0xfdffffff05057812 */ /* 0x000fe200078ec0ff */
[----:B------:R-:W-:Y:S01]  /*1139d0*/  ULDC UR47, c[0x0][0x228] ;  /* 0x00008a00002f7ab9 */ /* 0x000fe20000000800 */
[----:B------:R-:W-:Y:S01]  /*1139e0*/  ULDC UR7, c[0x0][0x228] ;  /* 0x00008a0000077ab9 */ /* 0x000fe20000000800 */
[----:B------:R-:W-:Y:S01]  /*1139f0*/  ULDC UR22, c[0x0][0x228] ;  /* 0x00008a0000167ab9 */ /* 0x000fe20000000800 */
[----:B------:R-:W-:-:S04]  /*113a00*/  @P2 LOP3.LUT R5, R5, 0x2000000, RZ, 0xfc, !PT ;  /* 0x0200000005052812 */ /* 0x000fc800078efcff */
        /* <DEDUP_REMOVED lines=12> */
[----:B------:R-:W-:-:S05]  /*113ad0*/  ULDC UR29, c[0x0][0x248] ;  /* 0x00009200001d7ab9 */ /* 0x000fca0000000800 */
        /* <DEDUP_REMOVED lines=25> */
[----:B------:R-:W4:Y:S01]  /*113c70*/  S2R R70, SR_TID.X ;  /* 0x0000000000467919 */ /* 0x000f220000002100 */
        /* <DEDUP_REMOVED lines=35> */
[----:B------:R1:W-:Y:S01]  /*113eb0*/  STL [R1+0x33bc], R0 ;  /* 0x0033bc0001007387 */ /* 0x0003e20000100800 */
[----:B------:R-:W-:Y:S02]  /*113ec0*/  ULDC UR23, c[0x0][0x248] ;  /* 0x0000920000177ab9 */ /* 0x000fe40000000800 */
[----:B------:R-:W-:Y:S01]  /*113ed0*/  ISETP.LT.AND P3, PT, R72, UR52, !P0 ;  /* 0x0000003448007c0c */ /* 0x000fe2000c761270 */
[----:B------:R-:W3:Y:S01]  /*113ee0*/  LDL.LU R60, [R1+0x4f88] ;  /* 0x004f8800013c7983 */ /* 0x000ee20000300800 */
[----:B------:R-:W-:Y:S01]  /*113ef0*/  ISETP.LT.AND P2, PT, R76, UR51, !P0 ;  /* 0x000000334c007c0c */ /* 0x000fe2000c741270 */
[----:B------:R-:W-:Y:S01]  /*113f00*/  ULDC UR52, c[0x0][0x228] ;  /* 0x00008a0000347ab9 */ /* 0x000fe20000000800 */
[----:B------:R-:W-:Y:S01]  /*113f10*/  ISETP.LT.AND P1, PT, R75, UR50, !P0 ;  /* 0x000000324b007c0c */ /* 0x000fe2000c721270 */
[----:B------:R-:W-:-:S08]  /*113f20*/  ULDC.64 UR50, c[0x0][0x228] ;  /* 0x00008a0000327ab9 */ /* 0x000fd00000000a00 */
[----:B------:R-:W-:-:S04]  /*113f30*/  @P3 LOP3.LUT R5, R5, 0x400, RZ, 0xfc, !PT ;  /* 0x0000040005053812 */ /* 0x000fc800078efcff */
[----:B------:R-:W-:-:S04]  /*113f40*/  LOP3.LUT R5, R5, 0xfffffdff, RZ, 0xc0, !PT ;  /* 0xfffffdff05057812 */ /* 0x000fc800078ec0ff */
[----:B------:R-:W-:Y:S02]  /*113f50*/  @P2 LOP3.LUT R5, R5, 0x200, RZ, 0xfc, !PT ;  /* 0x0000020005052812 */ /* 0x000fe400078efcff */
[----:B------:R-:W-:Y:S02]  /*113f60*/  ISETP.LT.AND P0, PT, R74, UR42, !P0 ;  /* 0x0000002a4a007c0c */ /* 0x000fe4000c701270 */
[----:B------:R-:W-:-:S04]  /*113f70*/  LOP3.LUT R5, R5, 0xfffffeff, RZ, 0xc0, !PT ;  /* 0xfffffeff05057812 */ /* 0x000fc800078ec0ff */
[----:B------:R-:W-:Y:S02]  /*113f80*/  @P1 LOP3.LUT R5, R5, 0x100, RZ, 0xfc, !PT ;  /* 0x0000010005051812 */ /* 0x000fe400078efcff */
[----:B-1----:R-:W-:Y:S02]  /*113f90*/  IADD3 R0, R0, UR26, RZ ;  /* 0x0000001a00007c10 */ /* 0x002fe4000fffe0ff */
[----:B------:R-:W-:-:S03]  /*113fa0*/  LOP3.LUT R5, R5, 0xffffff7f, RZ, 0xc0, !PT ;  /* 0xffffff7f05057812 */ /* 0x000fc600078ec0ff */
[----:B------:R1:W-:Y:S01]  /*113fb0*/  STL [R1+0x33b8], R0 ;  /* 0x0033b80001007387 */ /* 0x0003e20000100800 */
[----:B------:R-:W-:Y:S01]  /*113fc0*/  @P0 LOP3.LUT R5, R5, 0x80, RZ, 0xfc, !PT ;  /* 0x0000008005050812 */ /* 0x000fe200078efcff */
[----:B-1----:R-:W-:Y:S01]  /*113fd0*/  VIADD R0, R0, UR24 ;  /* 0x0000001800007c36 */ /* 0x002fe20008000000 */
[----:B--2---:R-:W-:Y:S01]  /*113fe0*/  ISETP.GE.AND P0, PT, R36, UR25, PT ;  /* 0x0000001924007c0c */ /* 0x004fe2000bf06270 */
[----:B------:R-:W-:Y:S01]  /*113ff0*/  ULDC.64 UR24, c[0x0][0x228] ;  /* 0x00008a0000187ab9 */ /* 0x000fe20000000a00 */
[----:B------:R-:W2:Y:S04]  /*114000*/  LDL.LU R36, [R1+0x4f8c] ;  /* 0x004f8c0001247983 */ /* 0x000ea80000300800 */
[----:B------:R1:W-:Y:S04]  /*114010*/  STL [R1+0x33b4], R0 ;  /* 0x0033b40001007387 */ /* 0x0003e80000100800 */
[----:B------:R-:W4:Y:S01]  /*114020*/  LDL.LU R61, [R1+0x4f90] ;  /* 0x004f9000013d7983 */ /* 0x000f220000300800 */
[----:B------:R-:W-:Y:S01]  /*114030*/  ISETP.LT.AND P3, PT, R72, UR8, !P0 ;  /* 0x0000000848007c0c */ /* 0x000fe2000c761270 */
[----:B------:R-:W-:Y:S01]  /*114040*/  ULDC UR8, c[0x0][0x248] ;  /* 0x0000920000087ab9 */ /* 0x000fe20000000800 */
[----:B------:R-:W-:Y:S01]  /*114050*/  ISETP.LT.AND P2, PT, R76, UR5, !P0 ;  /* 0x000000054c007c0c */ /* 0x000fe2000c741270 */
[----:B------:R-:W-:Y:S01]  /*114060*/  ULDC UR5, c[0x0][0x248] ;  /* 0x0000920000057ab9 */ /* 0x000fe20000000800 */
[----:B------:R-:W-:-:S02]  /*114070*/  LOP3.LUT R5, R5, 0xffffffbf, RZ, 0xc0, !PT ;  /* 0xffffffbf05057812 */ /* 0x000fc400078ec0ff */
[----:B------:R-:W-:Y:S01]  /*114080*/  ISETP.LT.AND P1, PT, R75, UR10, !P0 ;  /* 0x0000000a4b007c0c */ /* 0x000fe2000c721270 */
[----:B-1----:R-:W-:-:S06]  /*114090*/  VIADD R0, R0, UR23 ;  /* 0x0000001700007c36 */ /* 0x002fcc0008000000 */
[----:B------:R-:W-:Y:S01]  /*1140a0*/  @P3 LOP3.LUT R5, R5, 0x40, RZ, 0xfc, !PT ;  /* 0x0000004005053812 */ /* 0x000fe200078efcff */
[----:B------:R-:W-:Y:S01]  /*1140b0*/  ULDC UR10, c[0x0][0x248] ;  /* 0x00009200000a7ab9 */ /* 0x000fe20000000800 */
[----:B------:R-:W-:Y:S01]  /*1140c0*/  ISETP.LT.AND P0, PT, R74, UR44, !P0 ;  /* 0x0000002c4a007c0c */ /* 0x000fe2000c701270 */
[----:B------:R-:W-:Y:S01]  /*1140d0*/  ULDC UR23, c[0x0][0x248] ;  /* 0x0000920000177ab9 */ /* 0x000fe20000000800 */
[----:B------:R-:W-:-:S04]  /*1140e0*/  LOP3.LUT R5, R5, 0xffffffdf, RZ, 0xc0, !PT ;  /* 0xffffffdf05057812 */ /* 0x000fc800078ec0ff */
[----:B------:R-:W-:-:S04]  /*1140f0*/  @P2 LOP3.LUT R5, R5, 0x20, RZ, 0xfc, !PT ;  /* 0x0000002005052812 */ /* 0x000fc800078efcff */
[----:B------:R-:W-:-:S04]  /*114100*/  LOP3.LUT R5, R5, 0xffffffef, RZ, 0xc0, !PT ;  /* 0xffffffef05057812 */ /* 0x000fc800078ec0ff */
[----:B------:R-:W-:-:S04]  /*114110*/  @P1 LOP3.LUT R5, R5, 0x10, RZ, 0xfc, !PT ;  /* 0x0000001005051812 */ /* 0x000fc800078efcff */
[----:B------:R-:W-:-:S04]  /*114120*/  LOP3.LUT R5, R5, 0xfffffff7, RZ, 0xc0, !PT ;  /* 0xfffffff705057812 */ /* 0x000fc800078ec0ff */
[----:B------:R-:W-:Y:S02]  /*114130*/  @P0 LOP3.LUT R5, R5, 0x8, RZ, 0xfc, !PT ;  /* 0x0000000805050812 */ /* 0x000fe400078efcff */
[----:B---3--:R-:W-:Y:S01]  /*114140*/  ISETP.GE.AND P0, PT, R60, UR27, PT ;  /* 0x0000001b3c007c0c */ /* 0x008fe2000bf06270 */
[----:B------:R-:W-:Y:S01]  /*114150*/  STL [R1+0x33ac], R0 ;  /* 0x0033ac0001007387 */ /* 0x000fe20000100800 */
[----:B------:R-:W-:Y:S01]  /*114160*/  LOP3.LUT R5, R5, 0xfffffffb, RZ, 0xc0, !PT ;  /* 0xfffffffb05057812 */ /* 0x000fe200078ec0ff */
[----:B------:R-:W-:Y:S01]  /*114170*/  ULDC.64 UR26, c[0x0][0x228] ;  /* 0x00008a00001a7ab9 */ /* 0x000fe20000000a00 */
[----:B------:R-:W-:Y:S01]  /*114180*/  ISETP.LT.AND P3, PT, R72, UR30, !P0 ;  /* 0x0000001e48007c0c */ /* 0x000fe2000c761270 */
[----:B------:R-:W3:Y:S01]  /*114190*/  LDL.LU R62, [R1+0x4f94] ;  /* 0x004f9400013e7983 */ /* 0x000ee20000300800 */
[----:B------:R-:W-:Y:S01]  /*1141a0*/  ISETP.LT.AND P2, PT, R76, UR12, !P0 ;  /* 0x0000000c4c007c0c */ /* 0x000fe2000c741270 */
[----:B------:R-:W-:Y:S01]  /*1141b0*/  VIADD R60, R0, UR29 ;  /* 0x0000001d003c7c36 */ /* 0x000fe20008000000 */
[----:B------:R-:W-:Y:S01]  /*1141c0*/  ISETP.LT.AND P1, PT, R75, UR28, !P0 ;  /* 0x0000001c4b007c0c */ /* 0x000fe2000c721270 */
[----:B------:R-:W-:Y:S01]  /*1141d0*/  ULDC.64 UR28, c[0x0][0x228] ;  /* 0x00008a00001c7ab9 */ /* 0x000fe20000000a00 */
[----:B------:R-:W-:Y:S01]  /*1141e0*/  ISETP.LT.AND P0, PT, R74, UR24, !P0 ;  /* 0x000000184a007c0c */ /* 0x000fe2000c701270 */
[----:B------:R-:W-:-:S06]  /*1141f0*/  ULDC UR12, c[0x0][0x248] ;  /* 0x00009200000c7ab9 */ /* 0x000fcc0000000800 */
[----:B------:R-:W-:-:S06]  /*114200*/  @P3 LOP3.LUT R5, R5, 0x4, RZ, 0xfc, !PT ;  /* 0x0000000405053812 */ /* 0x000fcc00078efcff */
[----:B------:R-:W-:Y:S02]  /*114210*/  @P0 LOP3.LUT R4, R4, 0x80000000, RZ, 0xfc, !PT ;  /* 0x8000000004040812 */ /* 0x000fe400078efcff */
[----:B------:R-:W-:Y:S02]  /*114220*/  LOP3.LUT R5, R5, 0xfffffffd, RZ, 0xc0, !PT ;  /* 0xfffffffd05057812 */ /* 0x000fe400078ec0ff */
[----:B------:R-:W-:Y:S02]  /*114230*/  LOP3.LUT R4, R4, 0xbfffffff, RZ, 0xc0, !PT ;  /* 0xbfffffff04047812 */ /* 0x000fe400078ec0ff */
[----:B------:R-:W-:-:S04]  /*114240*/  @P2 LOP3.LUT R5, R5, 0x2, RZ, 0xfc, !PT ;  /* 0x0000000205052812 */ /* 0x000fc800078efcff */
[----:B------:R-:W-:-:S04]  /*114250*/  LOP3.LUT R5, R5, 0xfffffffe, RZ, 0xc0, !PT ;  /* 0xfffffffe05057812 */ /* 0x000fc800078ec0ff */
[----:B------:R-:W-:Y:S01]  /*114260*/  @P1 LOP3.LUT R5, R5, 0x1, RZ, 0xfc, !PT ;  /* 0x0000000105051812 */ /* 0x000fe200078efcff */
[----:B------:R1:W-:Y:S01]  /*114270*/  STL [R1+0x33a0], R60 ;  /* 0x0033a03c01007387 */ /* 0x0003e20000100800 */
[----:B--2---:R-:W-:-:S04]  /*114280*/  ISETP.GE.AND P0, PT, R36, UR41, PT ;  /* 0x0000002924007c0c */ /* 0x004fc8000bf06270 */
[----:B------:R-:W-:Y:S02]  /*114290*/  ISETP.LT.AND P3, PT, R72, UR49, !P0 ;  /* 0x0000003148007c0c */ /* 0x000fe4000c761270 */
[----:B------:R-:W-:Y:S01]  /*1142a0*/  ISETP.LT.AND P2, PT, R76, UR31, !P0 ;  /* 0x0000001f4c007c0c */ /* 0x000fe2000c741270 */
[----:B-1----:R-:W-:Y:S01]  /*1142b0*/  VIADD R60, R60, UR40 ;  /* 0x000000283c3c7c36 */ /* 0x002fe20008000000 */
[----:B------:R-:W-:Y:S01]  /*1142c0*/  ISETP.LT.AND P1, PT, R75, UR16, !P0 ;  /* 0x000000104b007c0c */ /* 0x000fe2000c721270 */
[----:B------:R-:W-:-:S08]  /*1142d0*/  ULDC.64 UR40, c[0x0][0x228] ;  /* 0x00008a0000287ab9 */ /* 0x000fd00000000a00 */
[----:B------:R-:W-:Y:S01]  /*1142e0*/  @P3 LOP3.LUT R4, R4, 0x40000000, RZ, 0xfc, !PT ;  /* 0x4000000004043812 */ /* 0x000fe200078efcff */
[----:B------:R-:W-:Y:S01]  /*1142f0*/  ULDC.64 UR30, c[0x0][0x228] ;  /* 0x00008a00001e7ab9 */ /* 0x000fe20000000a00 */
        /* <DEDUP_REMOVED lines=9> */
[----:B----4-:R-:W-:Y:S01]  /*114390*/  ISETP.GE.AND P0, PT, R61, UR43, PT ;  /* 0x0000002b3d007c0c */ /* 0x010fe2000bf06270 */
        /* <DEDUP_REMOVED lines=17> */
[----:B------:R-:W-:Y:S02]  /*1144b0*/  @P0 LOP3.LUT R4, R4, 0x800000, RZ, 0xfc, !PT ;  /* 0x0080000004040812 */ /* 0x000fe400078efcff */
[----:B---3--:R-:W-:Y:S01]  /*1144c0*/  ISETP.GE.AND P0, PT, R62, UR45, PT ;  /* 0x0000002d3e007c0c */ /* 0x008fe2000bf06270 */
[----:B-1----:R-:W-:Y:S01]  /*1144d0*/  VIADD R60, R60, UR46 ;  /* 0x0000002e3c3c7c36 */ /* 0x002fe20008000000 */
[----:B------:R-:W3:Y:S01]  /*1144e0*/  LDL.LU R62, [R1+0x4f9c] ;  /* 0x004f9c00013e7983 */ /* 0x000ee20000300800 */
[----:B------:R-:W-:Y:S01]  /*1144f0*/  LOP3.LUT R4, R4, 0xffbfffff, RZ, 0xc0, !PT ;  /* 0xffbfffff04047812 */ /* 0x000fe200078ec0ff */
[----:B------:R-:W-:Y:S01]  /*114500*/  ULDC.64 UR44, c[0x0][0x228] ;  /* 0x00008a00002c7ab9 */ /* 0x000fe20000000a00 */
[----:B------:R-:W-:Y:S02]  /*114510*/  ISETP.LT.AND P3, PT, R72, UR28, !P0 ;  /* 0x0000001c48007c0c */ /* 0x000fe4000c761270 */
[----:B------:R-:W-:Y:S02]  /*114520*/  ISETP.LT.AND P2, PT, R76, UR48, !P0 ;  /* 0x000000304c007c0c */ /* 0x000fe4000c741270 */
[----:B------:R-:W-:Y:S01]  /*114530*/  ISETP.LT.AND P1, PT, R75, UR47, !P0 ;  /* 0x0000002f4b007c0c */ /* 0x000fe2000c721270 */
[----:B------:R1:W-:Y:S01]  /*114540*/  STL [R1+0x3398], R60 ;  /* 0x0033983c01007387 */ /* 0x0003e20000100800 */
[----:B------:R-:W-:-:S07]  /*114550*/  ULDC UR28, c[0x0][0x228] ;  /* 0x00008a00001c7ab9 */ /* 0x000fce0000000800 */
[----:B------:R-:W-:Y:S01]  /*114560*/  @P3 LOP3.LUT R4, R4, 0x400000, RZ, 0xfc, !PT ;  /* 0x0040000004043812 */ /* 0x000fe200078efcff */
[----:B------:R-:W-:Y:S01]  /*114570*/  ULDC UR48, c[0x0][0x228] ;  /* 0x00008a0000307ab9 */ /* 0x000fe20000000800 */
[----:B------:R-:W-:Y:S02]  /*114580*/  ULDC.64 UR46, c[0x0][0x228] ;  /* 0x00008a00002e7ab9 */ /* 0x000fe40000000a00 */
        /* <DEDUP_REMOVED lines=17> */
[----:B------:R-:W-:-:S06]  /*1146a0*/  ULDC.64 UR48, c[0x0][0x228] ;  /* 0x00008a0000307ab9 */ /* 0x000fcc0000000a00 */
[----:B------:R-:W-:Y:S02]  /*1146b0*/  @P3 LOP3.LUT R4, R4, 0x40000, RZ, 0xfc, !PT ;  /* 0x0004000004043812 */ /* 0x000fe400078efcff */
[----:B-1----:R-:W-:Y:S02]  /*1146c0*/  IADD3 R60, R60, UR39, RZ ;  /* 0x000000273c3c7c10 */ /* 0x002fe4000fffe0ff */
[----:B------:R-:W-:-:S04]  /*1146d0*/  LOP3.LUT R4, R4, 0xfffdffff, RZ, 0xc0, !PT ;  /* 0xfffdffff04047812 */ /* 0x000fc800078ec0ff */
[----:B------:R-:W-:Y:S01]  /*1146e0*/  @P2 LOP3.LUT R4, R4, 0x20000, RZ, 0xfc, !PT ;  /* 0x0002000004042812 */ /* 0x000fe200078efcff */
[----:B------:R1:W-:Y:S01]  /*1146f0*/  STL [R1+0x3394], R60 ;  /* 0x0033943c01007387 */ /* 0x0003e20000100800 */
[----:B------:R-:W-:Y:S02]  /*114700*/  ISETP.LT.AND P0, PT, R74, UR30, !P0 ;  /* 0x0000001e4a007c0c */ /* 0x000fe4000c701270 */
[----:B------:R-:W-:Y:S01]  /*114710*/  LOP3.LUT R4, R4, 0xfffeffff, RZ, 0xc0, !PT ;  /* 0xfffeffff04047812 */ /* 0x000fe200078ec0ff */
[----:B------:R-:W4:Y:S03]  /*114720*/  LDL.LU R63, [R1+0x4fa4] ;  /* 0x004fa400013f7983 */ /* 0x000f260000300800 */
[----:B------:R-:W-:-:S04]  /*114730*/  @P1 LOP3.LUT R4, R4, 0x10000, RZ, 0xfc, !PT ;  /* 0x0001000004041812 */ /* 0x000fc800078efcff */
[----:B------:R-:W-:-:S04]  /*114740*/  LOP3.LUT R4, R4, 0xffff7fff, RZ, 0xc0, !PT ;  /* 0xffff7fff04047812 */ /* 0x000fc800078ec0ff */
[----:B------:R-:W-:Y:S02]  /*114750*/  @P0 LOP3.LUT R4, R4, 0x8000, RZ, 0xfc, !PT ;  /* 0x0000800004040812 */ /* 0x000fe400078efcff */
[----:B---3--:R-:W-:-:S04]  /*114760*/  ISETP.GE.AND P0, PT, R62, UR27, PT ;  /* 0x0000001b3e007c0c */ /* 0x008fc8000bf06270 */
[----:B------:R-:W-:Y:S01]  /*114770*/  ISETP.LT.AND P3, PT, R72, UR26, !P0 ;  /* 0x0000001a48007c0c */ /* 0x000fe2000c761270 */
[----:B-1----:R-:W-:Y:S01]  /*114780*/  VIADD R60, R60, UR10 ;  /* 0x0000000a3c3c7c36 */ /* 0x002fe20008000000 */
[----:B------:R-:W-:Y:S01]  /*114790*/  ISETP.LT.AND P2, PT, R76, UR52, !P0 ;  /* 0x000000344c007c0c */ /* 0x000fe2000c741270 */
[----:B------:R-:W-:Y:S01]  /*1147a0*/  ULDC.64 UR26, c[0x0][0x228] ;  /* 0x00008a00001a7ab9 */ /* 0x000fe20000000a00 */
[----:B------:R-:W-:Y:S01]  /*1147b0*/  LOP3.LUT R4, R4, 0xffffbfff, RZ, 0xc0, !PT ;  /* 0xffffbfff04047812 */ /* 0x000fe200078ec0ff */
[----:B------:R-:W-:Y:S01]  /*1147c0*/  ULDC.64 UR52, c[0x0][0x228] ;  /* 0x00008a0000347ab9 */ /* 0x000fe20000000a00 */
[----:B------:R1:W-:Y:S01]  /*1147d0*/  STL [R1+0x3388], R60 ;  /* 0x0033883c01007387 */ /* 0x0003e20000100800 */
[----:B------:R-:W-:Y:S01]  /*1147e0*/  ISETP.LT.AND P1, PT, R75, UR61, !P0 ;  /* 0x0000003d4b007c0c */ /* 0x000fe2000c721270 */
[----:B------:R-:W-:Y:S02]  /*1147f0*/  ULDC UR61, c[0x0][0x228] ;  /* 0x00008a00003d7ab9 */ /* 0x000fe40000000800 */
[----:B------:R-:W3:Y:S03]  /*114800*/  LDL.LU R64, [R1+0xd50] ;  /* 0x000d500001407983 */ /* 0x000ee60000300800 */
[----:B------:R-:W-:Y:S01]  /*114810*/  @P3 LOP3.LUT R4, R4, 0x4000, RZ, 0xfc, !PT ;  /* 0x0000400004043812 */ /* 0x000fe200078efcff */
[----:B------:R-:W3:Y:S01]  /*114820*/  LDL.LU R65, [R1+0xd58] ;  /* 0x000d580001417983 */ /* 0x000ee20000300800 */
[----:B-1----:R-:W-:-:S02]  /*114830*/  VIADD R60, R60, UR8 ;  /* 0x000000083c3c7c36 */ /* 0x002fc40008000000 */
[----:B------:R-:W-:-:S03]  /*114840*/  LOP3.LUT R4, R4, 0xffffdfff, RZ, 0xc0, !PT ;  /* 0xffffdfff04047812 */ /* 0x000fc600078ec0ff */
[----:B------:R1:W-:Y:S01]  /*114850*/  STL [R1+0x3384], R60 ;  /* 0x0033843c01007387 */ /* 0x0003e20000100800 */
[----:B------:R-:W-:-:S03]  /*114860*/  @P2 LOP3.LUT R4, R4, 0x2000, RZ, 0xfc, !PT ;  /* 0x0000200004042812 */ /* 0x000fc600078efcff */
[----:B------:R-:W3:Y:S01]  /*114870*/  LDL.LU R62, [R1+0x4fa8] ;  /* 0x004fa800013e7983 */ /* 0x000ee20000300800 */
        /* <DEDUP_REMOVED lines=9> */
[----:B------:R-:W-:-:S02]  /*114910*/  VIADD R61, R60, UR37 ;  /* 0x000000253c3d7c36 */ /* 0x000fc40008000000 */
[----:B-1----:R-:W2:Y:S01]  /*114920*/  LDL.LU R60, [R1+0x4fac] ;  /* 0x004fac00013c7983 */ /* 0x002ea20000300800 */
[----:B------:R-:W-:Y:S01]  /*114930*/  ISETP.LT.AND P3, PT, R72, UR40, !P0 ;  /* 0x0000002848007c0c */ /* 0x000fe2000c761270 */
[----:B------:R-:W-:Y:S01]  /*114940*/  ULDC UR40, c[0x0][0x228] ;  /* 0x00008a0000287ab9 */ /* 0x000fe20000000800 */
[----:B------:R-:W-:Y:S01]  /*114950*/  ISETP.LT.AND P2, PT, R76, UR28, !P0 ;  /* 0x0000001c4c007c0c */ /* 0x000fe2000c741270 */
[----:B------:R-:W-:Y:S01]  /*114960*/  ULDC UR28, c[0x0][0x228] ;  /* 0x00008a00001c7ab9 */ /* 0x000fe20000000800 */
[----:B------:R-:W-:Y:S02]  /*114970*/  LOP3.LUT R4, R4, 0xfffffbff, RZ, 0xc0, !PT ;  /* 0xfffffbff04047812 */ /* 0x000fe400078ec0ff */
[----:B------:R-:W-:Y:S01]  /*114980*/  ISETP.LT.AND P1, PT, R75, UR61, !P0 ;  /* 0x0000003d4b007c0c */ /* 0x000fe2000c721270 */
[----:B------:R-:W-:-:S06]  /*114990*/  ULDC UR61, c[0x0][0x228] ;  /* 0x00008a00003d7ab9 */ /* 0x000fcc0000000800 */
        /* <DEDUP_REMOVED lines=8> */
[----:B----4-:R-:W-:-:S04]  /*114a20*/  ISETP.GE.AND P0, PT, R63, UR41, PT ;  /* 0x000000293f007c0c */ /* 0x010fc8000bf06270 */
[----:B------:R-:W-:Y:S02]  /*114a30*/  ISETP.LT.AND P1, PT, R72, UR40, !P0 ;  /* 0x0000002848007c0c */ /* 0x000fe4000c721270 */
[----:B------:R-:W-:Y:S02]  /*114a40*/  ISETP.LT.AND P3, PT, R76, UR28, !P0 ;  /* 0x0000001c4c007c0c */ /* 0x000fe4000c761270 */
[----:B------:R-:W-:Y:S02]  /*114a50*/  LOP3.LUT R4, R4, 0xffffffbf, RZ, 0xc0, !PT ;  /* 0xffffffbf04047812 */ /* 0x000fe400078ec0ff */
[----:B------:R-:W-:-:S07]  /*114a60*/  ISETP.LT.AND P2, PT, R75, UR61, !P0 ;  /* 0x0000003d4b007c0c */ /* 0x000fce000c741270 */
[----:B------:R-:W-:-:S04]  /*114a70*/  @P1 LOP3.LUT R4, R4, 0x40, RZ, 0xfc, !PT ;  /* 0x0000004004041812 */ /* 0x000fc800078efcff */
[----:B------:R-:W-:-:S04]  /*114a80*/  LOP3.LUT R4, R4, 0xfffffff7, RZ, 0xc0, !PT ;  /* 0xfffffff704047812 */ /* 0x000fc800078ec0ff */
[----:B------:R-:W-:Y:S02]  /*114a90*/  @P3 LOP3.LUT R4, R4, 0x8, RZ, 0xfc, !PT ;  /* 0x0000000804043812 */ /* 0x000fe400078efcff */
[----:B------:R-:W-:Y:S02]  /*114aa0*/  ISETP.LT.AND P1, PT, R74, UR60, !P0 ;  /* 0x0000003c4a007c0c */ /* 0x000fe4000c721270 */
[----:B------:R-:W-:Y:S01]  /*114ab0*/  LOP3.LUT R4, R4, 0xfffffffb, RZ, 0xc0, !PT ;  /* 0xfffffffb04047812 */ /* 0x000fe200078ec0ff */
[----:B------:R1:W-:Y:S03]  /*114ac0*/  STL [R1+0x337c], R61 ;  /* 0x00337c3d01007387 */ /* 0x0003e60000100800 */
[----:B------:R-:W-:Y:S02]  /*114ad0*/  @P2 LOP3.LUT R4, R4, 0x4, RZ, 0xfc, !PT ;  /* 0x0000000404042812 */ /* 0x000fe400078efcff */
[----:B---3--:R-:W-:Y:S01]  /*114ae0*/  ISETP.GE.AND P0, PT, R62, UR31, PT ;  /* 0x0000001f3e007c0c */ /* 0x008fe2000bf06270 */
[----:B-1----:R-:W-:Y:S01]  /*114af0*/  VIADD R61, R61, UR35 ;  /* 0x000000233d3d7c36 */ /* 0x002fe20008000000 */
[----:B------:R-:W-:-:S04]  /*114b00*/  LOP3.LUT R4, R4, 0xfffffffd, RZ, 0xc0, !PT ;  /* 0xfffffffd04047812 */ /* 0x000fc800078ec0ff */
[----:B------:R1:W-:Y:S01]  /*114b10*/  STL [R1+0x3378], R61 ;  /* 0x0033783d01007387 */ /* 0x0003e20000100800 */
[----:B------:R-:W-:-:S03]  /*114b20*/  @P1 LOP3.LUT R4, R4, 0x2, RZ, 0xfc, !PT ;  /* 0x0000000204041812 */ /* 0x000fc600078efcff */
[----:B------:R-:W3:Y:S01]  /*114b30*/  LDL.LU R62, [R1+0x4fb0] ;  /* 0x004fb000013e7983 */ /* 0x000ee20000300800 */
[----:B------:R-:W-:Y:S02]  /*114b40*/  ISETP.LT.AND P1, PT, R72, UR44, !P0 ;  /* 0x0000002c48007c0c */ /* 0x000fe4000c721270 */
[----:B------:R-:W-:Y:S01]  /*114b50*/  LOP3.LUT R4, R4, 0xfffffffe, RZ, 0xc0, !PT ;  /* 0xfffffffe04047812 */ /* 0x000fe200078ec0ff */
[----:B-1----:R-:W-:Y:S01]  /*114b60*/  VIADD R61, R61, UR23 ;  /* 0x000000173d3d7c36 */ /* 0x002fe20008000000 */
[----:B------:R-:W-:Y:S02]  /*114b70*/  ISETP.LT.AND P3, PT, R76, UR59, !P0 ;  /* 0x0000003b4c007c0c */ /* 0x000fe4000c761270 */
[----:B------:R-:W-:Y:S02]  /*114b80*/  ISETP.LT.AND P2, PT, R75, UR58, !P0 ;  /* 0x0000003a4b007c0c */ /* 0x000fe4000c741270 */
[----:B------:R1:W-:Y:S05]  /*114b90*/  STL [R1+0x3368], R61 ;  /* 0x0033683d01007387 */ /* 0x0003ea0000100800 */
[----:B------:R-:W-:-:S02]  /*114ba0*/  @P1 LOP3.LUT R4, R4, 0x1, RZ, 0xfc, !PT ;  /* 0x0000000104041812 */ /* 0x000fc400078efcff */
[----:B------:R-:W-:Y:S02]  /*114bb0*/  ISETP.LT.AND P1, PT, R74, UR50, !P0 ;  /* 0x000000324a007c0c */ /* 0x000fe4000c721270 */
[----:B--2---:R-:W-:Y:S02]  /*114bc0*/  ISETP.GE.AND P0, PT, R60, UR43, PT ;  /* 0x0000002b3c007c0c */ /* 0x004fe4000bf06270 */
[----:B------:R-:W2:Y:S01]  /*114bd0*/  LDL.LU R60, [R1+0x4fb4] ;  /* 0x004fb400013c7983 */ /* 0x000ea20000300800 */
[----:B------:R-:W-:-:S03]  /*114be0*/  @P3 LOP3.LUT R2, R2, 0x80000000, RZ, 0xfc, !PT ;  /* 0x8000000002023812 */ /* 0x000fc600078efcff */
[----:B------:R-:W4:Y:S01]  /*114bf0*/  LDL.LU R63, [R1+0x4fb8] ;  /* 0x004fb800013f7983 */ /* 0x000f220000300800 */
[----:B------:R-:W-:-:S04]  /*114c00*/  LOP3.LUT R2, R2, 0xbfffffff, RZ, 0xc0, !PT ;  /* 0xbfffffff02027812 */ /* 0x000fc800078ec0ff */
[----:B------:R-:W-:-:S04]  /*114c10*/  @P2 LOP3.LUT R2, R2, 0x40000000, RZ, 0xfc, !PT ;  /* 0x4000000002022812 */ /* 0x000fc800078efcff */
[----:B------:R-:W-:-:S04]  /*114c20*/  LOP3.LUT R2, R2, 0xdfffffff, RZ, 0xc0, !PT ;  /* 0xdfffffff02027812 */ /* 0x000fc800078ec0ff */
[----:B------:R-:W-:Y:S02]  /*114c30*/  @P1 LOP3.LUT R2, R2, 0x20000000, RZ, 0xfc, !PT ;  /* 0x2000000002021812 */ /* 0x000fe400078efcff */
        /* <DEDUP_REMOVED lines=8> */
[----:B------:R-:W-:-:S04]  /*114cc0*/  LOP3.LUT R2, R2, 0xfbffffff, RZ, 0xc0, !PT ;  /* 0xfbffffff02027812 */ /* 0x000fc800078ec0ff */
[----:B------:R-:W-:-:S04]  /*114cd0*/  @P2 LOP3.LUT R2, R2, 0x4000000, RZ, 0xfc, !PT ;  /* 0x0400000002022812 */ /* 0x000fc800078efcff */
[----:B------:R-:W-:-:S04]  /*114ce0*/  LOP3.LUT R2, R2, 0xfdffffff, RZ, 0xc0, !PT ;  /* 0xfdffffff02027812 */ /* 0x000fc800078ec0ff */
[----:B------:R-:W-:Y:S01]  /*114cf0*/  @P1 LOP3.LUT R2, R2, 0x2000000, RZ, 0xfc, !PT ;  /* 0x0200000002021812 */ /* 0x000fe200078efcff */
[----:B-1----:R-:W-:-:S03]  /*114d00*/  VIADD R61, R61, UR12 ;  /* 0x0000000c3d3d7c36 */ /* 0x002fc60008000000 */
[----:B------:R-:W-:Y:S02]  /*114d10*/  LOP3.LUT R2, R2, 0xfeffffff, RZ, 0xc0, !PT ;  /* 0xfeffffff02027812 */ /* 0x000fe400078ec0ff */
[----:B------:R1:W-:Y:S01]  /*114d20*/  STL [R1+0x3364], R61 ;  /* 0x0033643d01007387 */ /* 0x0003e20000100800 */
[----:B---3--:R-:W-:-:S04]  /*114d30*/  ISETP.GE.AND P0, PT, R62, UR47, PT ;  /* 0x0000002f3e007c0c */ /* 0x008fc8000bf06270 */
[----:B------:R-:W-:Y:S02]  /*114d40*/  ISETP.LT.AND P1, PT, R72, UR14, !P0 ;  /* 0x0000000e48007c0c */ /* 0x000fe4000c721270 */
[----:B------:R-:W-:Y:S02]  /*114d50*/  IADD3 R62, R61, UR16, RZ ;  /* 0x000000103d3e7c10 */ /* 0x000fe4000fffe0ff */
[----:B-1----:R-:W3:Y:S01]  /*114d60*/  LDL.LU R61, [R1+0x4d50] ;  /* 0x004d5000013d7983 */ /* 0x002ee20000300800 */
[----:B------:R-:W-:Y:S02]  /*114d70*/  ISETP.LT.AND P3, PT, R76, UR13, !P0 ;  /* 0x0000000d4c007c0c */ /* 0x000fe4000c761270 */
[----:B------:R-:W-:Y:S01]  /*114d80*/  ISETP.LT.AND P2, PT, R75, UR7, !P0 ;  /* 0x000000074b007c0c */ /* 0x000fe2000c741270 */
[----:B------:R1:W-:Y:S05]  /*114d90*/  STL [R1+0x3360], R62 ;  /* 0x0033603e01007387 */ /* 0x0003ea0000100800 */
[----:B------:R-:W-:-:S02]  /*114da0*/  @P1 LOP3.LUT R2, R2, 0x1000000, RZ, 0xfc, !PT ;  /* 0x0100000002021812 */ /* 0x000fc400078efcff */
[----:B------:R-:W-:Y:S02]  /*114db0*/  ISETP.LT.AND P1, PT, R74, UR24, !P0 ;  /* 0x000000184a007c0c */ /* 0x000fe4000c721270 */
[----:B--2---:R-:W-:Y:S02]  /*114dc0*/  ISETP.GE.AND P0, PT, R60, UR45, PT ;  /* 0x0000002d3c007c0c */ /* 0x004fe4000bf06270 */
[----:B------:R-:W2:Y:S01]  /*114dd0*/  LDL.LU R60, [R1+0x4fbc] ;  /* 0x004fbc00013c7983 */ /* 0x000ea20000300800 */
[----:B------:R-:W-:-:S04]  /*114de0*/  LOP3.LUT R2, R2, 0xff7fffff, RZ, 0xc0, !PT ;  /* 0xff7fffff02027812 */ /* 0x000fc800078ec0ff */
[----:B------:R-:W-:-:S04]  /*114df0*/  @P3 LOP3.LUT R2, R2, 0x800000, RZ, 0xfc, !PT ;  /* 0x0080000002023812 */ /* 0x000fc800078efcff */
        /* <DEDUP_REMOVED lines=12> */
[----:B------:R-:W-:Y:S02]  /*114ec0*/  LOP3.LUT R2, R2, 0xfffbffff, RZ, 0xc0, !PT ;  /* 0xfffbffff02027812 */ /* 0x000fe400078ec0ff */
[----:B----4-:R-:W-:Y:S02]  /*114ed0*/  ISETP.GE.AND P0, PT, R63, UR51, PT ;  /* 0x000000333f007c0c */ /* 0x010fe4000bf06270 */
[----:B------:R-:W-:Y:S02]  /*114ee0*/  @P2 LOP3.LUT R2, R2, 0x40000, RZ, 0xfc, !PT ;  /* 0x0004000002022812 */ /* 0x000fe400078efcff */
[----:B------:R-:W-:-:S02]  /*114ef0*/  ISETP.LT.AND P2, PT, R72, UR19, !P0 ;  /* 0x0000001348007c0c */ /* 0x000fc4000c741270 */
[----:B------:R-:W-:-:S04]  /*114f00*/  LOP3.LUT R2, R2, 0xfffdffff, RZ, 0xc0, !PT ;  /* 0xfffdffff02027812 */ /* 0x000fc800078ec0ff */
[----:B------:R-:W-:Y:S02]  /*114f10*/  @P1 LOP3.LUT R2, R2, 0x20000, RZ, 0xfc, !PT ;  /* 0x0002000002021812 */ /* 0x000fe400078efcff */
[----:B------:R-:W-:Y:S02]  /*114f20*/  ISETP.LT.AND P1, PT, R76, UR20, !P0 ;  /* 0x000000144c007c0c */ /* 0x000fe4000c721270 */
[----:B------:R-:W-:-:S04]  /*114f30*/  LOP3.LUT R2, R2, 0xfffeffff, RZ, 0xc0, !PT ;  /* 0xfffeffff02027812 */ /* 0x000fc800078ec0ff */
[----:B------:R-:W-:Y:S02]  /*114f40*/  @P2 LOP3.LUT R2, R2, 0x10000, RZ, 0xfc, !PT ;  /* 0x0001000002022812 */ /* 0x000fe400078efcff */
[----:B------:R-:W-:Y:S02]  /*114f50*/  ISETP.LT.AND P2, PT, R75, UR22, !P0 ;  /* 0x000000164b007c0c */ /* 0x000fe4000c741270 */
[----:B------:R-:W-:-:S04]  /*114f60*/  LOP3.LUT R2, R2, 0xffff7fff, RZ, 0xc0, !PT ;  /* 0xffff7fff02027812 */ /* 0x000fc800078ec0ff */
[----:B------:R-:W-:Y:S02]  /*114f70*/  @P1 LOP3.LUT R2, R2, 0x8000, RZ, 0xfc, !PT ;  /* 0x0000800002021812 */ /* 0x000fe400078efcff */
[----:B------:R-:W-:Y:S02]  /*114f80*/  ISETP.LT.AND P1, PT, R74, UR21, !P0 ;  /* 0x000000154a007c0c */ /* 0x000fe4000c721270 */
[----:B------:R-:W-:-:S04]  /*114f90*/  LOP3.LUT R2, R2, 0xffffbfff, RZ, 0xc0, !PT ;  /* 0xffffbfff02027812 */ /* 0x000fc800078ec0ff */
[----:B------:R-:W-:-:S04]  /*114fa0*/  @P2 LOP3.LUT R2, R2, 0x4000, RZ, 0xfc, !PT ;  /* 0x0000400002022812 */ /* 0x000fc800078efcff */
[----:B------:R-:W-:Y:S02]  /*114fb0*/  LOP3.LUT R2, R2, 0xffffdfff, RZ, 0xc0, !PT ;  /* 0xffffdfff02027812 */ /* 0x000fe400078ec0ff */
[----:B---3--:R-:W-:Y:S02]  /*114fc0*/  ISETP.GE.AND P0, PT, R61, UR5, PT ;  /* 0x000000053d007c0c */ /* 0x008fe4000bf06270 */
[----:B------:R-:W-:Y:S02]  /*114fd0*/  @P1 LOP3.LUT R2, R2, 0x2000, RZ, 0xfc, !PT ;  /* 0x0000200002021812 */ /* 0x000fe400078efcff */
[----:B------:R-:W-:Y:S01]  /*114fe0*/  ISETP.LT.AND P3, PT, R75, UR38, !P0 ;  /* 0x000000264b007c0c */ /* 0x000fe2000c761270 */
[----:B-1----:R-:W-:Y:S01]  /*114ff0*/  VIADD R62, R62, UR54 ;  /* 0x000000363e3e7c36 */ /* 0x002fe20008000000 */
[----:B------:R-:W-:Y:S02]  /*115000*/  ISETP.LT.AND P2, PT, R74, UR34, !P0 ;  /* 0x000000224a007c0c */ /* 0x000fe4000c741270 */
[----:B------:R-:W-:-:S02]  /*115010*/  LOP3.LUT R4, R4, 0xffffffdf, RZ, 0xc0, !PT ;  /* 0xffffffdf04047812 */ /* 0x000fc400078ec0ff */
[----:B------:R1:W-:Y:S01]  /*115020*/  STL [R1+0x335c], R62 ;  /* 0x00335c3e01007387 */ /* 0x0003e20000100800 */
[----:B------:R-:W-:-:S06]  /*115030*/  LOP3.LUT R2, R2, 0xffffefff, RZ, 0xc0, !PT ;  /* 0xffffefff02027812 */ /* 0x000fcc00078ec0ff */
[----:B------:R-:W-:Y:S01]  /*115040*/  @P3 LOP3.LUT R4, R4, 0x20, RZ, 0xfc, !PT ;  /* 0x0000002004043812 */ /* 0x000fe200078efcff */
[----:B-1----:R-:W-:-:S03]  /*115050*/  VIADD R62, R62, UR55 ;  /* 0x000000373e3e7c36 */ /* 0x002fc60008000000 */
[----:B------:R-:W-:Y:S02]  /*115060*/  LOP3.LUT R4, R4, 0xffffffef, RZ, 0xc0, !PT ;  /* 0xffffffef04047812 */ /* 0x000fe400078ec0ff */
[----:B------:R1:W-:Y:S02]  /*115070*/  STL [R1+0x3464], R62 ;  /* 0x0034643e01007387 */ /* 0x0003e40000100800 */
[----:B------:R-:W-:Y:S01]  /*115080*/  @P2 LOP3.LUT R4, R4, 0x10, RZ, 0xfc, !PT ;  /* 0x0000001004042812 */ /* 0x000fe200078efcff */
[C---:B------:R-:W-:Y:S02]  /*115090*/  IMAD.SHL.U32 R36, R70.reuse, 0x20, RZ ;  /* 0x0000002046247824 */ /* 0x040fe400078e00ff */
[----:B------:R-:W-:Y:S01]  /*1150a0*/  IMAD.SHL.U32 R0, R70, 0x10, RZ ;  /* 0x0000001046007824 */ /* 0x000fe200078e00ff */
[----:B------:R-:W-:Y:S02]  /*1150b0*/  ISETP.GE.AND P6, PT, R74, UR36, PT ;  /* 0x000000244a007c0c */ /* 0x000fe4000bfc6270 */
[----:B------:R-:W-:-:S02]  /*1150c0*/  LOP3.LUT R36, R36, 0x400, RZ, 0xc0, !PT ;  /* 0x0000040024247812 */ /* 0x000fc400078ec0ff */
[----:B------:R-:W-:Y:S02]  /*1150d0*/  LOP3.LUT R0, R0, 0x1f0, RZ, 0xc0, !PT ;  /* 0x000001f000007812 */ /* 0x000fe400078ec0ff */
[----:B--2---:R-:W-:-:S04]  /*1150e0*/  ISETP.GE.AND P1, PT, R60, UR49, PT ;  /* 0x000000313c007c0c */ /* 0x004fc8000bf26270 */
[----:B------:R-:W-:Y:S02]  /*1150f0*/  ISETP.LT.AND P4, PT, R72, UR52, !P1 ;  /* 0x0000003448007c0c */ /* 0x000fe4000cf81270 */
[----:B------:R-:W-:Y:S02]  /*115100*/  ISETP.LT.AND P3, PT, R76, UR56, !P1 ;  /* 0x000000384c007c0c */ /* 0x000fe4000cf61270 */
[----:B------:R-:W-:-:S09]  /*115110*/  ISETP.LT.AND P2, PT, R75, UR57, !P1 ;  /* 0x000000394b007c0c */ /* 0x000fd2000cf41270 */
[----:B------:R-:W-:-:S04]  /*115120*/  @P4 LOP3.LUT R2, R2, 0x1000, RZ, 0xfc, !PT ;  /* 0x0000100002024812 */ /* 0x000fc800078efcff */
[----:B------:R-:W-:-:S04]  /*115130*/  LOP3.LUT R2, R2, 0xfffffbff, RZ, 0xc0, !PT ;  /* 0xfffffbff02027812 */ /* 0x000fc800078ec0ff */
[----:B------:R-:W-:-:S04]  /*115140*/  LOP3.LUT R2, R2, 0xfffff7ff, RZ, 0xc0, !PT ;  /* 0xfffff7ff02027812 */ /* 0x000fc800078ec0ff */
[----:B------:R-:W-:-:S04]  /*115150*/  @P3 LOP3.LUT R2, R2, 0x800, RZ, 0xfc, !PT ;  /* 0x0000080002023812 */ /* 0x000fc800078efcff */
[----:B------:R-:W-:Y:S01]  /*115160*/  @P2 LOP3.LUT R2, R2, 0x400, RZ, 0xfc, !PT ;  /* 0x0000040002022812 */ /* 0x000fe200078efcff */
[----:B------:R-:W2:Y:S01]  /*115170*/  LDL.LU R66, [R1+0x70] ;  /* 0x0000700001427983 */ /* 0x000ea20000300800 */
[----:B------:R-:W-:Y:S01]  /*115180*/  LOP3.LUT R77, R70, 0x3f, RZ, 0xc0, !PT ;  /* 0x0000003f464d7812 */ /* 0x000fe200078ec0ff */
[----:B------:R-:W-:Y:S01]  /*115190*/  ULDC.64 UR8, c[0x0][0x228] ;  /* 0x00008a0000087ab9 */ /* 0x000fe20000000a00 */
[----:B------:R-:W-:Y:S01]  /*1151a0*/  IADD3 R0, R0, UR4, R36 ;  /* 0x0000000400007c10 */ /* 0x000fe2000fffe024 */
[----:B------:R-:W2:Y:S01]  /*1151b0*/  LDL.LU R67, [R1+0x78] ;  /* 0x0000780001437983 */ /* 0x000ea20000300800 */
[----:B------:R-:W-:Y:S01]  /*1151c0*/  ULDC UR60, c[0x0][0x228] ;  /* 0x00008a00003c7ab9 */ /* 0x000fe20000000800 */
[----:B------:R-:W-:Y:S01]  /*1151d0*/  ULDC UR61, c[0x0][0x228] ;  /* 0x00008a00003d7ab9 */ /* 0x000fe20000000800 */
[----:B------:R-:W-:Y:S01]  /*1151e0*/  ULDC UR24, c[0x0][0x228] ;  /* 0x00008a0000187ab9 */ /* 0x000fe20000000800 */
[----:B------:R-:W3:Y:S01]  /*1151f0*/  LDL.LU R60, [R1+0xfb0] ;  /* 0x000fb000013c7983 */ /* 0x000ee20000300800 */
[----:B------:R-:W-:Y:S01]  /*115200*/  ULDC UR6, c[0x0][0x228] ;  /* 0x00008a0000067ab9 */ /* 0x000fe20000000800 */
[----:B------:R-:W-:Y:S01]  /*115210*/  ULDC UR7, c[0x0][0x228] ;  /* 0x00008a0000077ab9 */ /* 0x000fe20000000800 */
[----:B------:R-:W-:Y:S01]  /*115220*/  ULDC UR20, c[0x0][0x228] ;  /* 0x00008a0000147ab9 */ /* 0x000fe20000000800 */
[----:B------:R-:W3:Y:S01]  /*115230*/  LDL.LU R61, [R1+0xfb8] ;  /* 0x000fb800013d7983 */ /* 0x000ee20000300800 */
[----:B------:R-:W-:Y:S01]  /*115240*/  ULDC UR23, c[0x0][0x228] ;  /* 0x00008a0000177ab9 */ /* 0x000fe20000000800 */
[----:B------:R-:W-:Y:S01]  /*115250*/  ULDC UR59, c[0x0][0x228] ;  /* 0x00008a00003b7ab9 */ /* 0x000fe20000000800 */
[----:B------:R-:W-:Y:S01]  /*115260*/  ULDC UR22, c[0x0][0x228] ;  /* 0x00008a0000167ab9 */ /* 0x000fe20000000800 */
[----:B-1----:R-:W3:Y:S01]  /*115270*/  LDL.LU R62, [R1+0x110] ;  /* 0x00011000013e7983 */ /* 0x002ee20000300800 */
[----:B------:R-:W-:Y:S01]  /*115280*/  ULDC UR26, c[0x0][0x228] ;  /* 0x00008a00001a7ab9 */ /* 0x000fe20000000800 */
[----:B------:R-:W-:Y:S01]  /*115290*/  ULDC UR56, c[0x0][0x228] ;  /* 0x00008a0000387ab9 */ /* 0x000fe20000000800 */
[----:B------:R-:W-:Y:S01]  /*1152a0*/  ULDC UR57, c[0x0][0x228] ;  /* 0x00008a0000397ab9 */ /* 0x000fe20000000800 */
[----:B------:R-:W3:Y:S01]  /*1152b0*/  LDL.LU R63, [R1+0x118] ;  /* 0x00011800013f7983 */ /* 0x000ee20000300800 */
[----:B------:R-:W-:Y:S01]  /*1152c0*/  ULDC UR58, c[0x0][0x228] ;  /* 0x00008a00003a7ab9 */ /* 0x000fe20000000800 */
[----:B------:R-:W-:Y:S01]  /*1152d0*/  ULDC UR16, c[0x0][0x228] ;  /* 0x00008a0000107ab9 */ /* 0x000fe20000000800 */
[----:B------:R-:W-:Y:S01]  /*1152e0*/  ULDC UR17, c[0x0][0x228] ;  /* 0x00008a0000117ab9 */ /* 0x000fe20000000800 */
[----:B------:R-:W4:Y:S01]  /*1152f0*/  LDL.LU R68, [R1+0xff0] ;  /* 0x000ff00001447983 */ /* 0x000f220000300800 */
        /* <DEDUP_REMOVED lines=12> */
[----:B------:R-:W-:Y:S01]  /*1153c0*/  LEA R36, R77, UR4, 0x4 ;  /* 0x000000044d247c11 */ /* 0x000fe2000f8e20ff */
        /* <DEDUP_REMOVED lines=26> */
[----:B--2---:R1:W-:Y:S04]  /*115570*/  STSM.16.M88.4 [R0], R64 ;  /* 0x0000004000007844 */ /* 0x0043e80000000200 */
[----:B---3--:R-:W-:Y:S04]  /*115580*/  STSM.16.M88.4 [R0+0x200], R60 ;  /* 0x0002003c00007844 */ /* 0x008fe80000000200 */
[----:B-1----:R-:W2:Y:S01]  /*115590*/  LDL.LU R64, [R1+0x1e80] ;  /* 0x001e800001407983 */ /* 0x002ea20000300800 */
[----:B------:R-:W-:Y:S06]  /*1155a0*/  BAR.SYNC.DEFER_BLOCKING 0x0 ;  /* 0x0000000000007b1d */ /* 0x000fec0000010000 */
[----:B------:R-:W2:Y:S04]  /*1155b0*/  LDL.LU R65, [R1+0x1e88] ;  /* 0x001e880001417983 */ /* 0x000ea80000300800 */
[----:B------:R-:W2:Y:S04]  /*1155c0*/  LDL.LU R66, [R1+0x4f0] ;  /* 0x0004f00001427983 */ /* 0x000ea80000300800 */
[----:B------:R-:W2:Y:S04]  /*1155d0*/  LDL.LU R67, [R1+0x4f8] ;  /* 0x0004f80001437983 */ /* 0x000ea80000300800 */
[----:B------:R-:W1:Y:S04]  /*1155e0*/  LDS.128 R80, [R36] ;  /* 0x0000000024507984 */ /* 0x000e680000000c00 */
[----:B------:R-:W3:Y:S01]  /*1155f0*/  LDS.128 R60, [R36+0x400] ;  /* 0x00040000243c7984 */ /* 0x000ee20000000c00 */
[----:B------:R-:W-:Y:S06]  /*115600*/  BAR.SYNC.DEFER_BLOCKING 0x0 ;  /* 0x0000000000007b1d */ /* 0x000fec0000010000 */
[----:B----4-:R4:W-:Y:S04]  /*115610*/  STSM.16.M88.4 [R0], R68 ;  /* 0x0000004400007844 */ /* 0x0109e80000000200 */
[----:B-1----:R-:W-:Y:S04]  /*115620*/  STL.64 [R1+0x750], R80 ;  /* 0x0007505001007387 */ /* 0x002fe80000100a00 */
[----:B------:R-:W-:Y:S04]  /*115630*/  STL.64 [R1+0x758], R82 ;  /* 0x0007585201007387 */ /* 0x000fe80000100a00 */
[----:B---3--:R1:W-:Y:S04]  /*115640*/  STL.64 [R1+0x800], R60 ;  /* 0x0008003c01007387 */ /* 0x0083e80000100a00 */
[----:B------:R3:W-:Y:S04]  /*115650*/  STL.64 [R1+0x808], R62 ;  /* 0x0008083e01007387 */ /* 0x0007e80000100a00 */
[----:B----4-:R-:W4:Y:S04]  /*115660*/  LDL.LU R68, [R1+0x2830] ;  /* 0x0028300001447983 */ /* 0x010f280000300800 */
[----:B------:R-:W4:Y:S04]  /*115670*/  LDL.LU R69, [R1+0x2838] ;  /* 0x0028380001457983 */ /* 0x000f280000300800 */
[----:B------:R-:W4:Y:S04]  /*115680*/  LDL.LU R70, [R1+0x650] ;  /* 0x0006500001467983 */ /* 0x000f280000300800 */
[----:B------:R-:W4:Y:S04]  /*115690*/  LDL.LU R71, [R1+0x658] ;  /* 0x0006580001477983 */ /* 0x000f280000300800 */
[----:B-1----:R-:W4:Y:S04]  /*1156a0*/  LDL.LU R60, [R1+0x2ad0] ;  /* 0x002ad000013c7983 */ /* 0x002f280000300800 */
[----:B------:R-:W4:Y:S04]  /*1156b0*/  LDL.LU R61, [R1+0x2ad8] ;  /* 0x002ad800013d7983 */ /* 0x000f280000300800 */
[----:B---3--:R-:W3:Y:S04]  /*1156c0*/  LDL.LU R62, [R1+0x1c80] ;  /* 0x001c8000013e7983 */ /* 0x008ee80000300800 */
[----:B------:R-:W3:Y:S04]  /*1156d0*/  LDL.LU R63, [R1+0x1c88] ;  /* 0x001c8800013f7983 */ /* 0x000ee80000300800 */
[----:B--2---:R-:W-:Y:S01]  /*1156e0*/  STSM.16.M88.4 [R0+0x200], R64 ;  /* 0x0002004000007844 */ /* 0x004fe20000000200 */
[----:B------:R-:W-:Y:S06]  /*1156f0*/  BAR.SYNC.DEFER_BLOCKING 0x0 ;  /* 0x0000000000007b1d */ /* 0x000fec0000010000 */
[----:B------:R-:W1:Y:S04]  /*115700*/  LDS.128 R80, [R36] ;  /* 0x0000000024507984 */ /* 0x000e680000000c00 */
[----:B------:R-:W2:Y:S01]  /*115710*/  LDS.128 R64, [R36+0x400] ;  /* 0x0004000024407984 */ /* 0x000ea20000000c00 */
[----:B------:R-:W-:Y:S06]  /*115720*/  BAR.SYNC.DEFER_BLOCKING 0x0 ;  /* 0x0000000000007b1d */ /* 0x000fec0000010000 */
[----:B-1----:R-:W-:Y:S04]  /*115730*/  STL.64 [R1+0x740], R80 ;  /* 0x0007405001007387 */ /* 0x002fe80000100a00 */
[----:B------:R-:W-:Y:S04]  /*115740*/  STL.64 [R1+0x748], R82 ;  /* 0x0007485201007387 */ /* 0x000fe80000100a00 */
[----:B--2---:R-:W-:Y:S04]  /*115750*/  STL.64 [R1+0x7e0], R64 ;  /* 0x0007e04001007387 */ /* 0x004fe80000100a00 */
[----:B----4-:R1:W-:Y:S04]  /*115760*/  STSM.16.M88.4 [R0], R68 ;  /* 0x0000004400007844 */ /* 0x0103e80000000200 */
[----:B------:R2:W-:Y:S04]  /*115770*/  STL.64 [R1+0x7e8], R66 ;  /* 0x0007e84201007387 */ /* 0x0005e80000100a00 */
[----:B-1----:R-:W4:Y:S04]  /*115780*/  LDL.LU R68, [R1+0x2d80] ;  /* 0x002d800001447983 */ /* 0x002f280000300800 */
[----:B------:R-:W4:Y:S04]  /*115790*/  LDL.LU R69, [R1+0x2d88] ;  /* 0x002d880001457983 */ /* 0x000f280000300800 */
[----:B------:R-:W4:Y:S04]  /*1157a0*/  LDL.LU R70, [R1+0x2140] ;  /* 0x0021400001467983 */ /* 0x000f280000300800 */
[----:B------:R-:W4:Y:S04]  /*1157b0*/  LDL.LU R71, [R1+0x2148] ;  /* 0x0021480001477983 */ /* 0x000f280000300800 */
[----:B------:R-:W4:Y:S04]  /*1157c0*/  LDL.LU R64, [R1+0x3010] ;  /* 0x0030100001407983 */ /* 0x000f280000300800 */
[----:B------:R-:W4:Y:S04]  /*1157d0*/  LDL.LU R65, [R1+0x3018] ;  /* 0x0030180001417983 */ /* 0x000f280000300800 */
[----:B--2---:R-:W2:Y:S04]  /*1157e0*/  LDL.LU R66, [R1+0x2670] ;  /* 0x0026700001427983 */ /* 0x004ea80000300800 */
[----:B------:R-:W2:Y:S04]  /*1157f0*/  LDL.LU R67, [R1+0x2678] ;  /* 0x0026780001437983 */ /* 0x000ea80000300800 */
[----:B---3--:R-:W-:Y:S01]  /*115800*/  STSM.16.M88.4 [R0+0x200], R60 ;  /* 0x0002003c00007844 */ /* 0x008fe20000000200 */
[----:B------:R-:W-:Y:S06]  /*115810*/  BAR.SYNC.DEFER_BLOCKING 0x0 ;  /* 0x0000000000007b1d */ /* 0x000fec0000010000 */
[----:B------:R-:W1:Y:S04]  /*115820*/  LDS.128 R80, [R36] ;  /* 0x0000000024507984 */ /* 0x000e680000000c00 */
[----:B------:R-:W3:Y:S01]  /*115830*/  LDS.128 R60, [R36+0x400] ;  /* 0x00040000243c7984 */ /* 0x000ee20000000c00 */
[----:B------:R-:W-:Y:S06]  /*115840*/  BAR.SYNC.DEFER_BLOCKING 0x0 ;  /* 0x0000000000007b1d */ /* 0x000fec0000010000 */
[----:B-1----:R-:W-:Y:S04]  /*115850*/  STL.64 [R1+0x730], R80 ;  /* 0x0007305001007387 */ /* 0x002fe80000100a00 */
[----:B------:R-:W-:Y:S04]  /*115860*/  STL.64 [R1+0x738], R82 ;  /* 0x0007385201007387 */ /* 0x000fe80000100a00 */
[----:B---3--:R1:W-:Y:S04]  /*115870*/  STL.64 [R1+0x7c0], R60 ;  /* 0x0007c03c01007387 */ /* 0x0083e80000100a00 */
[----:B------:R3:W-:Y:S04]  /*115880*/  STL.64 [R1+0x7c8], R62 ;  /* 0x0007c83e01007387 */ /* 0x0007e80000100a00 */
[----:B-1----:R-:W2:Y:S04]  /*115890*/  LDL.LU R60, [R1+0xd54] ;  /* 0x000d5400013c7983 */ /* 0x002ea80000300800 */
[----:B------:R-:W2:Y:S04]  /*1158a0*/  LDL.LU R61, [R1+0xd5c] ;  /* 0x000d5c00013d7983 */ /* 0x000ea80000300800 */
[----:B---3--:R-:W3:Y:S04]  /*1158b0*/  LDL.LU R62, [R1+0x74] ;  /* 0x00007400013e7983 */ /* 0x008ee80000300800 */
[----:B------:R-:W3:Y:S04]  /*1158c0*/  LDL.LU R63, [R1+0x7c] ;  /* 0x00007c00013f7983 */ /* 0x000ee80000300800 */
[----:B----4-:R-:W-:Y:S04]  /*1158d0*/  STSM.16.M88.4 [R0], R68 ;  /* 0x0000004400007844 */ /* 0x010fe80000000200 */
[----:B--2---:R1:W-:Y:S01]  /*1158e0*/  STSM.16.M88.4 [R0+0x200], R64 ;  /* 0x0002004000007844 */ /* 0x0043e20000000200 */
[----:B------:R-:W-:Y:S06]  /*1158f0*/  BAR.SYNC.DEFER_BLOCKING 0x0 ;  /* 0x0000000000007b1d */ /* 0x000fec0000010000 */
[----:B-1----:R-:W2:Y:S04]  /*115900*/  LDL.LU R64, [R1+0xfb4] ;  /* 0x000fb40001407983 */ /* 0x002ea80000300800 */
[----:B------:R-:W2:Y:S04]  /*115910*/  LDL.LU R65, [R1+0xfbc] ;  /* 0x000fbc0001417983 */ /* 0x000ea80000300800 */
[----:B------:R-:W2:Y:S04]  /*115920*/  LDL.LU R66, [R1+0x114] ;  /* 0x0001140001427983 */ /* 0x000ea80000300800 */
[----:B------:R-:W2:Y:S04]  /*115930*/  LDL.LU R67, [R1+0x11c] ;  /* 0x00011c0001437983 */ /* 0x000ea80000300800 */
[----:B------:R-:W1:Y:S04]  /*115940*/  LDS.128 R80, [R36] ;  /* 0x0000000024507984 */ /* 0x000e680000000c00 */
[----:B------:R-:W4:Y:S01]  /*115950*/  LDS.128 R68, [R36+0x400] ;  /* 0x0004000024447984 */ /* 0x000f220000000c00 */
[----:B------:R-:W-:Y:S06]  /*115960*/  BAR.SYNC.DEFER_BLOCKING 0x0 ;  /* 0x0000000000007b1d */ /* 0x000fec0000010000 */
[----:B-1----:R-:W-:Y:S04]  /*115970*/  STL.64 [R1+0x720], R80 ;  /* 0x0007205001007387 */ /* 0x002fe80000100a00 */
[----:B------:R-:W-:Y:S04]  /*115980*/  STL.64 [R1+0x728], R82 ;  /* 0x0007285201007387 */ /* 0x000fe80000100a00 */
[----:B----4-:R-:W-:Y:S04]  /*115990*/  STL.64 [R1+0x7a0], R68 ;  /* 0x0007a04401007387 */ /* 0x010fe80000100a00 */
[----:B------:R-:W-:Y:S04]  /*1159a0*/  STL.64 [R1+0x7a8], R70 ;  /* 0x0007a84601007387 */ /* 0x000fe80000100a00 */
[----:B---3--:R1:W-:Y:S04]  /*1159b0*/  STSM.16.M88.4 [R0], R60 ;  /* 0x0000003c00007844 */ /* 0x0083e80000000200 */
[----:B-1----:R-:W3:Y:S04]  /*1159c0*/  LDL.LU R60, [R1+0xff4] ;  /* 0x000ff400013c7983 */ /* 0x002ee80000300800 */
[----:B------:R-:W3:Y:S04]  /*1159d0*/  LDL.LU R61, [R1+0xffc] ;  /* 0x000ffc00013d7983 */ /* 0x000ee80000300800 */
[----:B------:R-:W3:Y:S04]  /*1159e0*/  LDL.LU R62, [R1+0x324] ;  /* 0x00032400013e7983 */ /* 0x000ee80000300800 */
[----:B------:R-:W3:Y:S04]  /*1159f0*/  LDL.LU R63, [R1+0x32c] ;  /* 0x00032c00013f7983 */ /* 0x000ee80000300800 */
        /* <DEDUP_REMOVED lines=772> */
[----:B------:R-:W3:Y:S04]  /*118a40*/  LDL.LU R62, [R1] ;  /* 0x00000000013e7983 */ /* 0x000ee80000300800 */
        /* <DEDUP_REMOVED lines=142> */
[----:B------:R-:W3:Y:S01]  /*119330*/  LDL.LU R61, [R1+0xe48] ;  /* 0x000e4800013d7983 */ /* 0x000ee20000300800 */
[----:B------:R-:W-:-:S02]  /*119340*/  IMAD.MOV.U32 R62, RZ, RZ, R248 ;  /* 0x000000ffff3e7224 */ /* 0x000fc400078e00f8 */
[----:B------:R-:W-:Y:S01]  /*119350*/  IMAD.MOV.U32 R63, RZ, RZ, R250 ;  /* 0x000000ffff3f7224 */ /* 0x000fe200078e00fa */
        /* <DEDUP_REMOVED lines=142> */
[----:B------:R-:W-:Y:S01]  /*119c40*/  IMAD.MOV.U32 R62, RZ, RZ, R244 ;  /* 0x000000ffff3e7224 */ /* 0x000fe200078e00f4 */
[----:B------:R-:W-:-:S02]  /*119c50*/  MOV R63, R246 ;  /* 0x000000f6003f7202 */ /* 0x000fc40000000f00 */
        /* <DEDUP_REMOVED lines=12> */
[----:B---3--:R1:W-:Y:S04]  /*119d20*/  STSM.16.M88.4 [R0], R60 ;  /* 0x0000003c00007844 */ /* 0x0083e80000000200 */
[----:B------:R-:W-:Y:S04]  /*119d30*/  STL.64 [R1+0x6c8], R70 ;  /* 0x0006c84601007387 */ /* 0x000fe80000100a00 */
        /* <DEDUP_REMOVED lines=19> */
[----:B------:R-:W3:Y:S01]  /*119e70*/  LDL.LU R63, [R1+0x6d8] ;  /* 0x0006d800013f7983 */ /* 0x000ee20000300800 */
[----:B------:R-:W-:-:S02]  /*119e80*/  IMAD.MOV.U32 R66, RZ, RZ, R228 ;  /* 0x000000ffff427224 */ /* 0x000fc400078e00e4 */
[----:B------:R-:W-:-:S05]  /*119e90*/  IMAD.MOV.U32 R67, RZ, RZ, R230 ;  /* 0x000000ffff437224 */ /* 0x000fca00078e00e6 */
        /* <DEDUP_REMOVED lines=286> */
[----:B------:R-:W-:Y:S01]  /*11b080*/  IMAD.MOV.U32 R66, RZ, RZ, R220 ;  /* 0x000000ffff427224 */ /* 0x000fe200078e00dc */
[----:B------:R-:W-:-:S05]  /*11b090*/  MOV R67, R222 ;  /* 0x000000de00437202 */ /* 0x000fca0000000f00 */
        /* <DEDUP_REMOVED lines=1438> */
[----:B------:R-:W4:Y:S04]  /*120a80*/  LDL.LU R68, [R1+0x2b80] ;  /* 0x002b800001447983 */ /* 0x000f280000300800 */
[----:B------:R-:W4:Y:S04]  /*120a90*/  LDL.LU R69, [R1+0x2b88] ;  /* 0x002b880001457983 */ /* 0x000f280000300800 */
[----:B------:R-:W4:Y:S04]  /*120aa0*/  LDL.LU R70, [R1+0x1fc0] ;  /* 0x001fc00001467983 */ /* 0x000f280000300800 */
[----:B------:R-:W4:Y:S01]  /*120ab0*/  LDL.LU R71, [R1+0x1fc8] ;  /* 0x001fc80001477983 */ /* 0x000f220000300800 */
[----:B------:R-:W-:Y:S01]  /*120ac0*/  IMAD.MOV.U32 R66, RZ, RZ, R180 ;  /* 0x000000ffff427224 */ /* 0x000fe200078e00b4 */
[----:B------:R-:W-:-:S05]  /*120ad0*/  MOV R67, R182 ;  /* 0x000000b600437202 */ /* 0x000fca0000000f00 */
[----:B--2---:R-:W-:Y:S01]  /*120ae0*/  STSM.16.M88.4 [R0+0x200], R64 ;  /* 0x0002004000007844 */ /* 0x004fe20000000200 */
[----:B------:R-:W-:Y:S06]  /*120af0*/  BAR.SYNC.DEFER_BLOCKING 0x0 ;  /* 0x0000000000007b1d */ /* 0x000fec0000010000 */
[----:B------:R-:W1:Y:S04]  /*120b00*/  LDS.128 R80, [R36] ;  /* 0x0000000024507984 */ /* 0x000e680000000c00 */
[----:B------:R-:W2:Y:S01]  /*120b10*/  LDS.128 R64, [R36+0x400] ;  /* 0x0004000024407984 */ /* 0x000ea20000000c00 */
[----:B------:R-:W-:Y:S06]  /*120b20*/  BAR.SYNC.DEFER_BLOCKING 0x0 ;  /* 0x0000000000007b1d */ /* 0x000fec0000010000 */
[----:B-1----:R-:W-:Y:S04]  /*120b30*/  STL.64 [R1+0x18c0], R80 ;  /* 0x0018c05001007387 */ /* 0x002fe80000100a00 */
[----:B------:R-:W-:Y:S04]  /*120b40*/  STL.64 [R1+0x18c8], R82 ;  /* 0x0018c85201007387 */ /* 0x000fe80000100a00 */
[----:B--2---:R1:W-:Y:S04]  /*120b50*/  STL.64 [R1+0x1980], R64 ;  /* 0x0019804001007387 */ /* 0x0043e80000100a00 */
[----:B------:R2:W-:Y:S04]  /*120b60*/  STL.64 [R1+0x1988], R66 ;  /* 0x0019884201007387 */ /* 0x0005e80000100a00 */
[----:B-1----:R-:W4:Y:S04]  /*120b70*/  LDL.LU R64, [R1+0x2e30] ;  /* 0x002e300001407983 */ /* 0x002f280000300800 */
[----:B------:R-:W4:Y:S04]  /*120b80*/  LDL.LU R65, [R1+0x2e38] ;  /* 0x002e380001417983 */ /* 0x000f280000300800 */
[----:B--2---:R-:W2:Y:S04]  /*120b90*/  LDL.LU R67, [R1+0x2478] ;  /* 0x0024780001437983 */ /* 0x004ea80000300800 */
[----:B---3--:R1:W-:Y:S04]  /*120ba0*/  STSM.16.M88.4 [R0], R60 ;  /* 0x0000003c00007844 */ /* 0x0083e80000000200 */
[----:B-1----:R-:W3:Y:S04]  /*120bb0*/  LDL.LU R60, [R1+0x3220] ;  /* 0x00322000013c7983 */ /* 0x002ee80000300800 */
[----:B------:R-:W3:Y:S04]  /*120bc0*/  LDL.LU R61, [R1+0x3228] ;  /* 0x00322800013d7983 */ /* 0x000ee80000300800 */
[----:B------:R-:W3:Y:S04]  /*120bd0*/  LDL.LU R62, [R1+0x26e0] ;  /* 0x0026e000013e7983 */ /* 0x000ee80000300800 */
[----:B------:R-:W3:Y:S04]  /*120be0*/  LDL.LU R63, [R1+0x26e8] ;  /* 0x0026e800013f7983 */ /* 0x000ee80000300800 */
[----:B----4-:R1:W-:Y:S04]  /*120bf0*/  STSM.16.M88.4 [R0+0x200], R68 ;  /* 0x0002004400007844 */ /* 0x0103e80000000200 */
[----:B------:R-:W2:Y:S04]  /*120c00*/  LDL.LU R66, [R1+0x2470] ;  /* 0x0024700001427983 */ /* 0x000ea80000300800 */
[----:B-1----:R-:W4:Y:S04]  /*120c10*/  LDL.LU R69, [R1+0x4fc0] ;  /* 0x004fc00001457983 */ /* 0x002f280000300800 */
[----:B------:R-:W3:Y:S01]  /*120c20*/  LDL.LU R68, [R1+0x4fc4] ;  /* 0x004fc40001447983 */ /* 0x000ee20000300800 */
[----:B------:R-:W-:-:S02]  /*120c30*/  ISETP.LT.AND P2, PT, R74, UR8, !P1 ;  /* 0x000000084a007c0c */ /* 0x000fc4000cf41270 */
[----:B------:R-:W-:-:S11]  /*120c40*/  LOP3.LUT R2, R2, 0xfffffdff, RZ, 0xc0, !PT ;  /* 0xfffffdff02027812 */ /* 0x000fd600078ec0ff */
[----:B------:R-:W-:-:S04]  /*120c50*/  @P2 LOP3.LUT R2, R2, 0x200, RZ, 0xfc, !PT ;  /* 0x0000020002022812 */ /* 0x000fc800078efcff */
        /* <DEDUP_REMOVED lines=23> */
[----:B------:R-:W-:Y:S01]  /*120dd0*/  LOP3.LUT R37, R37, 0xbfffffff, RZ, 0xc0, !PT ;  /* 0xbfffffff25257812 */ /* 0x000fe200078ec0ff */
[----:B------:R-:W-:Y:S01]  /*120de0*/  BAR.SYNC.DEFER_BLOCKING 0x0 ;  /* 0x0000000000007b1d */ /* 0x000fe20000010000 */
[----:B----4-:R-:W-:-:S05]  /*120df0*/  ISETP.GE.AND P1, PT, R69, UR25, PT ;  /* 0x0000001945007c0c */ /* 0x010fca000bf26270 */
[----:B------:R-:W4:Y:S01]  /*120e00*/  LDL.LU R69, [R1+0x4fc8] ;  /* 0x004fc80001457983 */ /* 0x000f220000300800 */
[----:B------:R-:W-:Y:S01]  /*120e10*/  ISETP.LT.AND P2, PT, R72, UR60, !P1 ;  /* 0x0000003c48007c0c */ /* 0x000fe2000cf41270 */
[----:B------:R-:W-:Y:S01]  /*120e20*/  ULDC UR60, c[0x0][0x228] ;  /* 0x00008a00003c7ab9 */ /* 0x000fe20000000800 */
[----:B------:R-:W-:Y:S01]  /*120e30*/  ISETP.LT.AND P4, PT, R76, UR61, !P1 ;  /* 0x0000003d4c007c0c */ /* 0x000fe2000cf81270 */
[----:B------:R-:W-:Y:S01]  /*120e40*/  ULDC UR61, c[0x0][0x228] ;  /* 0x00008a00003d7ab9 */ /* 0x000fe20000000800 */
[----:B------:R-:W-:Y:S01]  /*120e50*/  ISETP.LT.AND P3, PT, R75, UR24, !P1 ;  /* 0x000000184b007c0c */ /* 0x000fe2000cf61270 */
[----:B------:R-:W-:-:S08]  /*120e60*/  ULDC.64 UR24, c[0x0][0x228] ;  /* 0x00008a0000187ab9 */ /* 0x000fd00000000a00 */
[----:B------:R-:W-:Y:S02]  /*120e70*/  @P2 LOP3.LUT R2, R2, 0x100, RZ, 0xfc, !PT ;  /* 0x0000010002022812 */ /* 0x000fe400078efcff */
[----:B------:R-:W-:Y:S02]  /*120e80*/  ISETP.LT.AND P2, PT, R74, UR4, !P1 ;  /* 0x000000044a007c0c */ /* 0x000fe4000cf41270 */
[----:B---3--:R-:W-:Y:S02]  /*120e90*/  ISETP.GE.AND P1, PT, R68, UR27, PT ;  /* 0x0000001b44007c0c */ /* 0x008fe4000bf26270 */
[----:B------:R-:W3:Y:S01]  /*120ea0*/  LDL.LU R68, [R1+0x4fcc] ;  /* 0x004fcc0001447983 */ /* 0x000ee20000300800 */
[----:B------:R-:W-:-:S04]  /*120eb0*/  LOP3.LUT R2, R2, 0xffffff7f, RZ, 0xc0, !PT ;  /* 0xffffff7f02027812 */ /* 0x000fc800078ec0ff */
[----:B------:R-:W-:-:S04]  /*120ec0*/  @P4 LOP3.LUT R2, R2, 0x80, RZ, 0xfc, !PT ;  /* 0x0000008002024812 */ /* 0x000fc800078efcff */
[----:B------:R-:W-:-:S04]  /*120ed0*/  LOP3.LUT R2, R2, 0xffffffbf, RZ, 0xc0, !PT ;  /* 0xffffffbf02027812 */ /* 0x000fc800078ec0ff */
[----:B------:R-:W-:Y:S02]  /*120ee0*/  @P3 LOP3.LUT R2, R2, 0x40, RZ, 0xfc, !PT ;  /* 0x0000004002023812 */ /* 0x000fe400078efcff */
[----:B------:R-:W-:Y:S02]  /*120ef0*/  ISETP.LT.AND P4, PT, R72, UR6, !P1 ;  /* 0x0000000648007c0c */ /* 0x000fe4000cf81270 */
[----:B------:R-:W-:-:S04]  /*120f00*/  LOP3.LUT R2, R2, 0xffffffdf, RZ, 0xc0, !PT ;  /* 0xffffffdf02027812 */ /* 0x000fc800078ec0ff */
[----:B------:R-:W-:Y:S02]  /*120f10*/  @P2 LOP3.LUT R2, R2, 0x20, RZ, 0xfc, !PT ;  /* 0x0000002002022812 */ /* 0x000fe400078efcff */
[----:B------:R-:W-:Y:S01]  /*120f20*/  ISETP.LT.AND P3, PT, R76, UR7, !P1 ;  /* 0x000000074c007c0c */ /* 0x000fe2000cf61270 */
[----:B------:R-:W-:Y:S01]  /*120f30*/  ULDC.64 UR6, c[0x0][0x228] ;  /* 0x00008a0000067ab9 */ /* 0x000fe20000000a00 */
[----:B------:R-:W-:-:S04]  /*120f40*/  LOP3.LUT R2, R2, 0xffffffef, RZ, 0xc0, !PT ;  /* 0xffffffef02027812 */ /* 0x000fc800078ec0ff */
        /* <DEDUP_REMOVED lines=12> */
[----:B------:R-:W-:Y:S01]  /*121010*/  ULDC UR53, c[0x0][0x228] ;  /* 0x00008a0000357ab9 */ /* 0x000fe20000000800 */
[----:B------:R-:W4:Y:S02]  /*121020*/  LDL.LU R69, [R1+0x4fd0] ;  /* 0x004fd00001457983 */ /* 0x000f240000300800 */
[----:B------:R-:W-:Y:S01]  /*121030*/  ISETP.LT.AND P3, PT, R76, UR23, !P1 ;  /* 0x000000174c007c0c */ /* 0x000fe2000cf61270 */
[----:B------:R-:W-:Y:S01]  /*121040*/  ULDC UR23, c[0x0][0x228] ;  /* 0x00008a0000177ab9 */ /* 0x000fe20000000800 */
[----:B------:R-:W-:Y:S01]  /*121050*/  ISETP.LT.AND P2, PT, R75, UR59, !P1 ;  /* 0x0000003b4b007c0c */ /* 0x000fe2000cf41270 */
[----:B------:R-:W-:Y:S01]  /*121060*/  ULDC UR59, c[0x0][0x228] ;  /* 0x00008a00003b7ab9 */ /* 0x000fe20000000800 */
[----:B------:R-:W-:Y:S01]  /*121070*/  ISETP.LT.AND P4, PT, R72, UR22, !P1 ;  /* 0x0000001648007c0c */ /* 0x000fe2000cf81270 */
[----:B------:R-:W-:Y:S01]  /*121080*/  ULDC UR22, c[0x0][0x228] ;  /* 0x00008a0000167ab9 */ /* 0x000fe20000000800 */
[----:B------:R-:W-:-:S07]  /*121090*/  ISETP.LT.AND P1, PT, R74, UR6, !P1 ;  /* 0x000000064a007c0c */ /* 0x000fce000cf21270 */
[----:B------:R-:W-:-:S04]  /*1210a0*/  @P3 LOP3.LUT R59, R59, 0x80000000, RZ, 0xfc, !PT ;  /* 0x800000003b3b3812 */ /* 0x000fc800078efcff */
[----:B------:R-:W-:-:S04]  /*1210b0*/  LOP3.LUT R59, R59, 0xbfffffff, RZ, 0xc0, !PT ;  /* 0xbfffffff3b3b7812 */ /* 0x000fc800078ec0ff */
[----:B------:R-:W-:-:S04]  /*1210c0*/  @P2 LOP3.LUT R59, R59, 0x40000000, RZ, 0xfc, !PT ;  /* 0x400000003b3b2812 */ /* 0x000fc800078efcff */
[----:B------:R-:W-:-:S04]  /*1210d0*/  LOP3.LUT R59, R59, 0xdfffffff, RZ, 0xc0, !PT ;  /* 0xdfffffff3b3b7812 */ /* 0x000fc800078ec0ff */
[----:B------:R-:W-:Y:S02]  /*1210e0*/  @P1 LOP3.LUT R59, R59, 0x20000000, RZ, 0xfc, !PT ;  /* 0x200000003b3b1812 */ /* 0x000fe400078efcff */
[----:B---3--:R-:W-:Y:S01]  /*1210f0*/  ISETP.GE.AND P1, PT, R68, UR9, PT ;  /* 0x0000000944007c0c */ /* 0x008fe2000bf26270 */
[----:B------:R-:W-:Y:S01]  /*121100*/  ULDC.64 UR8, c[0x0][0x228] ;  /* 0x00008a0000087ab9 */ /* 0x000fe20000000a00 */
[----:B------:R-:W3:Y:S01]  /*121110*/  LDL.LU R68, [R1+0x4fd4] ;  /* 0x004fd40001447983 */ /* 0x000ee20000300800 */
[----:B------:R-:W-:-:S04]  /*121120*/  LOP3.LUT R2, R2, 0xfffffffe, RZ, 0xc0, !PT ;  /* 0xfffffffe02027812 */ /* 0x000fc800078ec0ff */
[----:B------:R-:W-:Y:S02]  /*121130*/  @P4 LOP3.LUT R2, R2, 0x1, RZ, 0xfc, !PT ;  /* 0x0000000102024812 */ /* 0x000fe400078efcff */
[----:B------:R-:W-:Y:S01]  /*121140*/  ISETP.LT.AND P4, PT, R72, UR26, !P1 ;  /* 0x0000001a48007c0c */ /* 0x000fe2000cf81270 */
[----:B------:R-:W-:Y:S01]  /*121150*/  ULDC.64 UR26, c[0x0][0x228] ;  /* 0x00008a00001a7ab9 */ /* 0x000fe20000000a00 */
        /* <DEDUP_REMOVED lines=15> */
[----:B----4-:R-:W-:Y:S01]  /*121250*/  ISETP.GE.AND P1, PT, R69, UR5, PT ;  /* 0x0000000545007c0c */ /* 0x010fe2000bf26270 */
[----:B------:R-:W-:Y:S01]  /*121260*/  ULDC.64 UR4, c[0x0][0x228] ;  /* 0x00008a0000047ab9 */ /* 0x000fe20000000a00 */
[----:B------:R-:W4:Y:S02]  /*121270*/  LDL.LU R69, [R1+0x4fd8] ;  /* 0x004fd80001457983 */ /* 0x000f240000300800 */
[----:B------:R-:W-:Y:S02]  /*121280*/  ISETP.LT.AND P4, PT, R72, UR26, !P1 ;  /* 0x0000001a48007c0c */ /* 0x000fe4000cf81270 */
[----:B------:R-:W-:Y:S02]  /*121290*/  ISETP.LT.AND P3, PT, R76, UR16, !P1 ;  /* 0x000000104c007c0c */ /* 0x000fe4000cf61270 */
        /* <DEDUP_REMOVED lines=109> */
[----:B------:R-:W-:Y:S01]  /*121970*/  ULDC UR41, c[0x0][0x228] ;  /* 0x00008a0000297ab9 */ /* 0x000fe20000000800 */
[----:B------:R-:W-:Y:S01]  /*121980*/  ISETP.LT.AND P1, PT, R74, UR16, !P1 ;  /* 0x000000104a007c0c */ /* 0x000fe2000cf21270 */
[----:B------:R-:W-:-:S06]  /*121990*/  ULDC UR16, c[0x0][0x228] ;  /* 0x00008a0000107ab9 */ /* 0x000fcc0000000800 */
        /* <DEDUP_REMOVED lines=56> */
[----:B------:R-:W-:Y:S01]  /*121d20*/  ULDC.64 UR14, c[0x0][0x228] ;  /* 0x00008a00000e7ab9 */ /* 0x000fe20000000a00 */
        /* <DEDUP_REMOVED lines=27> */
[----:B------:R-:W2:Y:S01]  /*121ee0*/  LDL.LU R70, [R1+0x5008] ;  /* 0x0050080001467983 */ /* 0x000ea20000300800 */
[----:B------:R-:W-:Y:S01]  /*121ef0*/  LOP3.LUT R58, R58, 0xffffefff, RZ, 0xc0, !PT ;  /* 0xffffefff3a3a7812 */ /* 0x000fe200078ec0ff */
[----:B------:R-:W-:Y:S01]  /*121f00*/  ULDC UR13, c[0x0][0x228] ;  /* 0x00008a00000d7ab9 */ /* 0x000fe20000000800 */
        /* <DEDUP_REMOVED lines=11> */
[----:B------:R-:W-:-:S03]  /*121fc0*/  ULDC.64 UR6, c[0x0][0x228] ;  /* 0x00008a0000067ab9 */ /* 0x000fc60000000a00 */
        /* <DEDUP_REMOVED lines=20> */
[----:B------:R-:W4:Y:S01]  /*122110*/  LDL.LU R69, [R1+0x5010] ;  /* 0x0050100001457983 */ /* 0x000f220000300800 */
[----:B------:R-:W-:Y:S01]  /*122120*/  LOP3.LUT R58, R58, 0xffffffef, RZ, 0xc0, !PT ;  /* 0xffffffef3a3a7812 */ /* 0x000fe200078ec0ff */
[----:B------:R-:W-:Y:S01]  /*122130*/  ULDC UR26, c[0x0][0x228] ;  /* 0x00008a00001a7ab9 */ /* 0x000fe20000000800 */
        /* <DEDUP_REMOVED lines=12> */
[----:B------:R-:W-:-:S03]  /*122200*/  ULDC.64 UR8, c[0x0][0x228] ;  /* 0x00008a0000087ab9 */ /* 0x000fc60000000a00 */
[----:B------:R-:W-:Y:S01]  /*122210*/  ISETP.LT.AND P3, PT, R76, UR26, !P1 ;  /* 0x0000001a4c007c0c */ /* 0x000fe2000cf61270 */
[----:B------:R-:W-:Y:S01]  /*122220*/  ULDC UR26, c[0x0][0x228] ;  /* 0x00008a00001a7ab9 */ /* 0x000fe20000000800 */
[----:B------:R-:W-:Y:S01]  /*122230*/  ISETP.LT.AND P2, PT, R75, UR25, !P1 ;  /* 0x000000194b007c0c */ /* 0x000fe2000cf41270 */
[----:B------:R-:W-:Y:S01]  /*122240*/  ULDC UR25, c[0x0][0x228] ;  /* 0x00008a0000197ab9 */ /* 0x000fe20000000800 */
[----:B------:R-:W-:Y:S01]  /*122250*/  ISETP.LT.AND P4, PT, R72, UR27, !P1 ;  /* 0x0000001b48007c0c */ /* 0x000fe2000cf81270 */
[----:B------:R-:W-:Y:S01]  /*122260*/  ULDC UR27, c[0x0][0x228] ;  /* 0x00008a00001b7ab9 */ /* 0x000fe20000000800 */
[----:B------:R-:W-:Y:S01]  /*122270*/  ISETP.LT.AND P1, PT, R74, UR20, !P1 ;  /* 0x000000144a007c0c */ /* 0x000fe2000cf21270 */
[----:B------:R-:W-:-:S06]  /*122280*/  ULDC.64 UR20, c[0x0][0x228] ;  /* 0x00008a0000147ab9 */ /* 0x000fcc0000000a00 */
[----:B------:R-:W-:-:S04]  /*122290*/  @P3 LOP3.LUT R57, R57, 0x80000000, RZ, 0xfc, !PT ;  /* 0x8000000039393812 */ /* 0x000fc800078efcff */
[----:B------:R-:W-:-:S04]  /*1222a0*/  LOP3.LUT R57, R57, 0xbfffffff, RZ, 0xc0, !PT ;  /* 0xbfffffff39397812 */ /* 0x000fc800078ec0ff */
[----:B------:R-:W-:-:S04]  /*1222b0*/  @P2 LOP3.LUT R57, R57, 0x40000000, RZ, 0xfc, !PT ;  /* 0x4000000039392812 */ /* 0x000fc800078efcff */
[----:B------:R-:W-:-:S04]  /*1222c0*/  LOP3.LUT R57, R57, 0xdfffffff, RZ, 0xc0, !PT ;  /* 0xdfffffff39397812 */ /* 0x000fc800078ec0ff */
[----:B------:R-:W-:Y:S02]  /*1222d0*/  @P1 LOP3.LUT R57, R57, 0x20000000, RZ, 0xfc, !PT ;  /* 0x2000000039391812 */ /* 0x000fe400078efcff */
[----:B---3--:R-:W-:Y:S01]  /*1222e0*/  ISETP.GE.AND P1, PT, R68, UR19, PT ;  /* 0x0000001344007c0c */ /* 0x008fe2000bf26270 */
[----:B------:R-:W-:Y:S01]  /*1222f0*/  ULDC.64 UR18, c[0x0][0x228] ;  /* 0x00008a0000127ab9 */ /* 0x000fe20000000a00 */
[----:B------:R-:W2:Y:S04]  /*122300*/  LDL.LU R68, [R1+0x5014] ;  /* 0x0050140001447983 */ /* 0x000ea80000300800 */
[----:B------:R-:W3:Y:S01]  /*122310*/  LDL.LU R70, [R1+0x5018] ;  /* 0x0050180001467983 */ /* 0x000ee20000300800 */
[----:B------:R-:W-:Y:S02]  /*122320*/  ISETP.LT.AND P2, PT, R72, UR8, !P1 ;  /* 0x0000000848007c0c */ /* 0x000fe4000cf41270 */
[----:B------:R-:W-:-:S02]  /*122330*/  LOP3.LUT R58, R58, 0xfffffffe, RZ, 0xc0, !PT ;  /* 0xfffffffe3a3a7812 */ /* 0x000fc400078ec0ff */
[----:B------:R-:W-:Y:S02]  /*122340*/  LOP3.LUT R57, R57, 0xefffffff, RZ, 0xc0, !PT ;  /* 0xefffffff39397812 */ /* 0x000fe400078ec0ff */
[----:B------:R-:W-:Y:S02]  /*122350*/  @P4 LOP3.LUT R58, R58, 0x1, RZ, 0xfc, !PT ;  /* 0x000000013a3a4812 */ /* 0x000fe400078efcff */
[----:B------:R-:W-:Y:S01]  /*122360*/  ISETP.LT.AND P4, PT, R76, UR25, !P1 ;  /* 0x000000194c007c0c */ /* 0x000fe2000cf81270 */
[----:B------:R-:W-:Y:S01]  /*122370*/  ULDC UR25, c[0x0][0x228] ;  /* 0x00008a0000197ab9 */ /* 0x000fe20000000800 */
[----:B------:R-:W-:Y:S01]  /*122380*/  ISETP.LT.AND P3, PT, R75, UR61, !P1 ;  /* 0x0000003d4b007c0c */ /* 0x000fe2000cf61270 */
[----:B------:R-:W-:Y:S02]  /*122390*/  ULDC UR61, c[0x0][0x228] ;  /* 0x00008a00003d7ab9 */ /* 0x000fe40000000800 */
[----:B------:R-:W-:-:S04]  /*1223a0*/  @P2 LOP3.LUT R57, R57, 0x10000000, RZ, 0xfc, !PT ;  /* 0x1000000039392812 */ /* 0x000fc800078efcff */
[----:B------:R-:W-:-:S04]  /*1223b0*/  LOP3.LUT R57, R57, 0xf7ffffff, RZ, 0xc0, !PT ;  /* 0xf7ffffff39397812 */ /* 0x000fc800078ec0ff */
[----:B------:R-:W-:Y:S02]  /*1223c0*/  @P4 LOP3.LUT R57, R57, 0x8000000, RZ, 0xfc, !PT ;  /* 0x0800000039394812 */ /* 0x000fe400078efcff */
[----:B------:R-:W-:Y:S02]  /*1223d0*/  ISETP.LT.AND P2, PT, R74, UR20, !P1 ;  /* 0x000000144a007c0c */ /* 0x000fe4000cf41270 */
[----:B------:R-:W-:Y:S02]  /*1223e0*/  LOP3.LUT R57, R57, 0xfbffffff, RZ, 0xc0, !PT ;  /* 0xfbffffff39397812 */ /* 0x000fe400078ec0ff */
[----:B----4-:R-:W-:Y:S01]  /*1223f0*/  ISETP.GE.AND P1, PT, R69, UR5, PT ;  /* 0x0000000545007c0c */ /* 0x010fe2000bf26270 */
[----:B------:R-:W-:Y:S01]  /*122400*/  ULDC.64 UR4, c[0x0][0x228] ;  /* 0x00008a0000047ab9 */ /* 0x000fe20000000a00 */
[----:B------:R-:W-:Y:S01]  /*122410*/  @P3 LOP3.LUT R57, R57, 0x4000000, RZ, 0xfc, !PT ;  /* 0x0400000039393812 */ /* 0x000fe200078efcff */
[----:B------:R-:W4:Y:S01]  /*122420*/  LDL.LU R69, [R1+0x501c] ;  /* 0x00501c0001457983 */ /* 0x000f220000300800 */
[----:B------:R-:W-:Y:S01]  /*122430*/  ISETP.LT.AND P4, PT, R72, UR22, !P1 ;  /* 0x0000001648007c0c */ /* 0x000fe2000cf81270 */
[----:B------:R-:W-:Y:S01]  /*122440*/  ULDC UR22, c[0x0][0x228] ;  /* 0x00008a0000167ab9 */ /* 0x000fe20000000800 */
[----:B------:R-:W-:-:S04]  /*122450*/  LOP3.LUT R57, R57, 0xfdffffff, RZ, 0xc0, !PT ;  /* 0xfdffffff39397812 */ /* 0x000fc800078ec0ff */
[----:B------:R-:W-:Y:S02]  /*122460*/  @P2 LOP3.LUT R57, R57, 0x2000000, RZ, 0xfc, !PT ;  /* 0x0200000039392812 */ /* 0x000fe400078efcff */
[----:B------:R-:W-:Y:S02]  /*122470*/  ISETP.LT.AND P3, PT, R76, UR24, !P1 ;  /* 0x000000184c007c0c */ /* 0x000fe4000cf61270 */
[----:B------:R-:W-:-:S04]  /*122480*/  LOP3.LUT R57, R57, 0xfeffffff, RZ, 0xc0, !PT ;  /* 0xfeffffff39397812 */ /* 0x000fc800078ec0ff */
        /* <DEDUP_REMOVED lines=11> */
[----:B--2---:R-:W-:Y:S01]  /*122540*/  ISETP.GE.AND P1, PT, R68, UR7, PT ;  /* 0x0000000744007c0c */ /* 0x004fe2000bf26270 */
[----:B------:R-:W-:Y:S01]  /*122550*/  ULDC UR7, c[0x0][0x228] ;  /* 0x00008a0000077ab9 */ /* 0x000fe20000000800 */
[----:B------:R-:W2:Y:S02]  /*122560*/  LDL.LU R68, [R1+0x5020] ;  /* 0x0050200001447983 */ /* 0x000ea40000300800 */
[----:B------:R-:W-:Y:S01]  /*122570*/  ISETP.LT.AND P4, PT, R72, UR27, !P1 ;  /* 0x0000001b48007c0c */ /* 0x000fe2000cf81270 */
[----:B------:R-:W-:Y:S01]  /*122580*/  ULDC UR27, c[0x0][0x228] ;  /* 0x00008a00001b7ab9 */ /* 0x000fe20000000800 */
[----:B------:R-:W-:Y:S01]  /*122590*/  ISETP.LT.AND P3, PT, R76, UR25, !P1 ;  /* 0x000000194c007c0c */ /* 0x000fe2000cf61270 */
[----:B------:R-:W-:Y:S01]  /*1225a0*/  ULDC.64 UR24, c[0x0][0x228] ;  /* 0x00008a0000187ab9 */ /* 0x000fe20000000a00 */
        /* <DEDUP_REMOVED lines=11> */
[----:B------:R-:W-:-:S03]  /*122660*/  ULDC.64 UR8, c[0x0][0x228] ;  /* 0x00008a0000087ab9 */ /* 0x000fc60000000a00 */
        /* <DEDUP_REMOVED lines=11> */
[----:B------:R-:W-:Y:S02]  /*122720*/  LOP3.LUT R57, R57, 0xffffbfff, RZ, 0xc0, !PT ;  /* 0xffffbfff39397812 */ /* 0x000fe400078ec0ff */
[----:B----4-:R-:W-:Y:S01]  /*122730*/  ISETP.GE.AND P1, PT, R69, UR21, PT ;  /* 0x0000001545007c0c */ /* 0x010fe2000bf26270 */
[----:B------:R-:W-:Y:S01]  /*122740*/  ULDC.64 UR20, c[0x0][0x228] ;  /* 0x00008a0000147ab9 */ /* 0x000fe20000000a00 */
[----:B------:R-:W3:Y:S01]  /*122750*/  LDL.LU R69, [R1+0x5024] ;  /* 0x0050240001457983 */ /* 0x000ee20000300800 */
        /* <DEDUP_REMOVED lines=67> */
[----:B------:R-:W-:Y:S02]  /*122b90*/  LOP3.LUT R56, R56, 0xdfffffff, RZ, 0xc0, !PT ;  /* 0xdfffffff38387812 */ /* 0x000fe400078ec0ff */
[----:B------:R-:W-:Y:S02]  /*122ba0*/  LOP3.LUT R57, R57, 0xfffffffe, RZ, 0xc0, !PT ;  /* 0xfffffffe39397812 */ /* 0x000fe400078ec0ff */
[----:B------:R-:W-:Y:S02]  /*122bb0*/  @P1 LOP3.LUT R56, R56, 0x20000000, RZ, 0xfc, !PT ;  /* 0x2000000038381812 */ /* 0x000fe400078efcff */
[----:B------:R-:W-:Y:S02]  /*122bc0*/  @P4 LOP3.LUT R57, R57, 0x1, RZ, 0xfc, !PT ;  /* 0x0000000139394812 */ /* 0x000fe400078efcff */
        /* <DEDUP_REMOVED lines=78> */
[----:B------:R-:W-:Y:S01]  /*1230b0*/  ISETP.LT.AND P3, PT, R76, UR48, !P1 ;  /* 0x000000304c007c0c */ /* 0x000fe2000cf61270 */
[----:B------:R-:W-:Y:S01]  /*1230c0*/  ULDC UR48, c[0x0][0x228] ;  /* 0x00008a0000307ab9 */ /* 0x000fe20000000800 */
[----:B------:R-:W-:-:S09]  /*1230d0*/  ISETP.LT.AND P2, PT, R75, UR38, !P1 ;  /* 0x000000264b007c0c */ /* 0x000fd2000cf41270 */
        /* <DEDUP_REMOVED lines=32> */
[----:B------:R-:W-:-:S09]  /*1232e0*/  ISETP.LT.AND P2, PT, R75, UR28, !P1 ;  /* 0x0000001c4b007c0c */ /* 0x000fd2000cf41270 */
        /* <DEDUP_REMOVED lines=14> */
[----:B------:R-:W4:Y:S01]  /*1233d0*/  LDL.LU R70, [R1+0x5054] ;  /* 0x0050540001467983 */ /* 0x000f220000300800 */
[----:B------:R-:W-:Y:S01]  /*1233e0*/  ISETP.LT.AND P2, PT, R75, UR11, !P1 ;  /* 0x0000000b4b007c0c */ /* 0x000fe2000cf41270 */
[----:B------:R-:W-:Y:S01]  /*1233f0*/  ULDC UR11, c[0x0][0x228] ;  /* 0x00008a00000b7ab9 */ /* 0x000fe20000000800 */
[----:B------:R-:W-:-:S02]  /*123400*/  ISETP.LT.AND P4, PT, R72, UR8, !P1 ;  /* 0x0000000848007c0c */ /* 0x000fc4000cf81270 */
[----:B------:R-:W-:Y:S01]  /*123410*/  ISETP.LT.AND P1, PT, R74, UR20, !P1 ;  /* 0x000000144a007c0c */ /* 0x000fe2000cf21270 */
[----:B------:R-:W-:-:S05]  /*123420*/  ULDC UR20, c[0x0][0x228] ;  /* 0x00008a0000147ab9 */ /* 0x000fca0000000800 */
        /* <DEDUP_REMOVED lines=58> */
[----:B------:R-:W-:Y:S02]  /*1237d0*/  LOP3.LUT R55, R55, 0xfffbffff, RZ, 0xc0, !PT ;  /* 0xfffbffff37377812 */ /* 0x000fe400078ec0ff */
[----:B---3--:R-:W-:Y:S01]  /*1237e0*/  ISETP.GE.AND P1, PT, R69, UR21, PT ;  /* 0x0000001545007c0c */ /* 0x008fe2000bf26270 */
[----:B------:R-:W-:Y:S01]  /*1237f0*/  ULDC UR21, c[0x0][0x228] ;  /* 0x00008a0000157ab9 */ /* 0x000fe20000000800 */
        /* <DEDUP_REMOVED lines=62> */
[----:B------:R-:W-:Y:S01]  /*123be0*/  ULDC.64 UR38, c[0x0][0x228] ;  /* 0x00008a0000267ab9 */ /* 0x000fe20000000a00 */
        /* <DEDUP_REMOVED lines=27> */
[----:B--2---:R-:W-:Y:S01]  /*123da0*/  ISETP.GE.AND P1, PT, R68, UR9, PT ;  /* 0x0000000944007c0c */ /* 0x004fe2000bf26270 */
[----:B------:R-:W-:Y:S01]  /*123db0*/  ULDC UR9, c[0x0][0x228] ;  /* 0x00008a0000097ab9 */ /* 0x000fe20000000800 */
[----:B------:R-:W2:Y:S01]  /*123dc0*/  LDL.LU R68, [R1+0x5074] ;  /* 0x0050740001447983 */ /* 0x000ea20000300800 */
[----:B------:R-:W-:Y:S02]  /*123dd0*/  LOP3.LUT R55, R55, 0xfffffffe, RZ, 0xc0, !PT ;  /* 0xfffffffe37377812 */ /* 0x000fe400078ec0ff */
[----:B------:R-:W-:Y:S01]  /*123de0*/  ISETP.LT.AND P3, PT, R76, UR10, !P1 ;  /* 0x0000000a4c007c0c */ /* 0x000fe2000cf61270 */
[----:B------:R-:W4:Y:S01]  /*123df0*/  LDL.LU R70, [R1+0x5078] ;  /* 0x0050780001467983 */ /* 0x000f220000300800 */
[----:B------:R-:W-:Y:S01]  /*123e00*/  @P4 LOP3.LUT R55, R55, 0x1, RZ, 0xfc, !PT ;  /* 0x0000000137374812 */ /* 0x000fe200078efcff */
[----:B------:R-:W-:Y:S01]  /*123e10*/  ULDC UR10, c[0x0][0x228] ;  /* 0x00008a00000a7ab9 */ /* 0x000fe20000000800 */
[----:B------:R-:W-:-:S02]  /*123e20*/  ISETP.LT.AND P4, PT, R72, UR31, !P1 ;  /* 0x0000001f48007c0c */ /* 0x000fc4000cf81270 */
[----:B------:R-:W-:Y:S02]  /*123e30*/  LOP3.LUT R54, R54, 0xefffffff, RZ, 0xc0, !PT ;  /* 0xefffffff36367812 */ /* 0x000fe400078ec0ff */
[----:B------:R-:W-:Y:S01]  /*123e40*/  ISETP.LT.AND P2, PT, R75, UR30, !P1 ;  /* 0x0000001e4b007c0c */ /* 0x000fe2000cf41270 */
[----:B------:R-:W-:-:S08]  /*123e50*/  ULDC.64 UR30, c[0x0][0x228] ;  /* 0x00008a00001e7ab9 */ /* 0x000fd00000000a00 */
        /* <DEDUP_REMOVED lines=10> */
[----:B---3--:R-:W-:Y:S01]  /*123f00*/  ISETP.GE.AND P1, PT, R69, UR7, PT ;  /* 0x0000000745007c0c */ /* 0x008fe2000bf26270 */
[----:B------:R-:W-:-:S03]  /*123f10*/  ULDC UR7, c[0x0][0x228] ;  /* 0x00008a0000077ab9 */ /* 0x000fc60000000800 */
        /* <DEDUP_REMOVED lines=19> */
[----:B------:R-:W3:Y:S01]  /*124050*/  LDL.LU R69, [R1+0x5080] ;  /* 0x0050800001457983 */ /* 0x000ee20000300800 */
[----:B------:R-:W-:Y:S01]  /*124060*/  LOP3.LUT R54, R54, 0xffefffff, RZ, 0xc0, !PT ;  /* 0xffefffff36367812 */ /* 0x000fe200078ec0ff */
[----:B------:R-:W-:Y:S01]  /*124070*/  ULDC UR57, c[0x0][0x228] ;  /* 0x00008a0000397ab9 */ /* 0x000fe20000000800 */
        /* <DEDUP_REMOVED lines=41> */
[----:B------:R-:W-:Y:S02]  /*124310*/  LOP3.LUT R54, R54, 0xfffffbff, RZ, 0xc0, !PT ;  /* 0xfffffbff36367812 */ /* 0x000fe400078ec0ff */
[----:B---3--:R-:W-:Y:S01]  /*124320*/  ISETP.GE.AND P1, PT, R69, UR31, PT ;  /* 0x0000001f45007c0c */ /* 0x008fe2000bf26270 */
[----:B------:R-:W-:Y:S01]  /*124330*/  ULDC.64 UR30, c[0x0][0x228] ;  /* 0x00008a00001e7ab9 */ /* 0x000fe20000000a00 */
[----:B------:R-:W-:Y:S01]  /*124340*/  @P3 LOP3.LUT R54, R54, 0x400, RZ, 0xfc, !PT ;  /* 0x0000040036363812 */ /* 0x000fe200078efcff */
[----:B------:R-:W3:Y:S01]  /*124350*/  LDL.LU R69, [R1+0x5088] ;  /* 0x0050880001457983 */ /* 0x000ee20000300800 */
        /* <DEDUP_REMOVED lines=93> */
[----:B------:R-:W-:Y:S01]  /*124930*/  ISETP.LT.AND P3, PT, R76, UR16, !P1 ;  /* 0x000000104c007c0c */ /* 0x000fe2000cf61270 */
[----:B------:R-:W4:Y:S01]  /*124940*/  LDL.LU R70, [R1+0x50a0] ;  /* 0x0050a00001467983 */ /* 0x000f220000300800 */
        /* <DEDUP_REMOVED lines=30> */
[----:B--2---:R-:W-:Y:S02]  /*124b30*/  ISETP.GE.AND P1, PT, R68, UR37, PT ;  /* 0x0000002544007c0c */ /* 0x004fe4000bf26270 */
[----:B------:R-:W2:Y:S02]  /*124b40*/  LDL.LU R68, [R1+0x50a8] ;  /* 0x0050a80001447983 */ /* 0x000ea40000300800 */
        /* <DEDUP_REMOVED lines=15> */
[----:B------:R-:W-:-:S03]  /*124c40*/  ULDC UR39, c[0x0][0x228] ;  /* 0x00008a0000277ab9 */ /* 0x000fc60000000800 */
[----:B------:R-:W-:Y:S01]  /*124c50*/  ISETP.LT.AND P2, PT, R72, UR43, !P1 ;  /* 0x0000002b48007c0c */ /* 0x000fe2000cf41270 */
[----:B------:R-:W-:Y:S01]  /*124c60*/  ULDC UR43, c[0x0][0x228] ;  /* 0x00008a00002b7ab9 */ /* 0x000fe20000000800 */
[----:B------:R-:W-:Y:S02]  /*124c70*/  LOP3.LUT R53, R53, 0xfffffeff, RZ, 0xc0, !PT ;  /* 0xfffffeff35357812 */ /* 0x000fe400078ec0ff */
[----:B------:R-:W-:Y:S01]  /*124c80*/  ISETP.LT.AND P4, PT, R76, UR46, !P1 ;  /* 0x0000002e4c007c0c */ /* 0x000fe2000cf81270 */
[----:B------:R-:W-:Y:S01]  /*124c90*/  ULDC UR46, c[0x0][0x228] ;  /* 0x00008a00002e7ab9 */ /* 0x000fe20000000800 */
[----:B------:R-:W-:Y:S01]  /*124ca0*/  ISETP.LT.AND P3, PT, R75, UR47, !P1 ;  /* 0x0000002f4b007c0c */ /* 0x000fe2000cf61270 */
[----:B------:R-:W-:-:S06]  /*124cb0*/  ULDC UR47, c[0x0][0x228] ;  /* 0x00008a00002f7ab9 */ /* 0x000fcc0000000800 */
[----:B------:R-:W-:Y:S02]  /*124cc0*/  @P2 LOP3.LUT R53, R53, 0x100, RZ, 0xfc, !PT ;  /* 0x0000010035352812 */ /* 0x000fe400078efcff */
[----:B------:R-:W-:Y:S02]  /*124cd0*/  ISETP.LT.AND P2, PT, R74, UR34, !P1 ;  /* 0x000000224a007c0c */ /* 0x000fe4000cf41270 */
[----:B---3--:R-:W-:Y:S01]  /*124ce0*/  ISETP.GE.AND P1, PT, R69, UR17, PT ;  /* 0x0000001145007c0c */ /* 0x008fe2000bf26270 */
[----:B------:R-:W-:Y:S01]  /*124cf0*/  ULDC.64 UR16, c[0x0][0x228] ;  /* 0x00008a0000107ab9 */ /* 0x000fe20000000a00 */
[----:B------:R-:W3:Y:S01]  /*124d00*/  LDL.LU R69, [R1+0x50ac] ;  /* 0x0050ac0001457983 */ /* 0x000ee20000300800 */
[----:B------:R-:W-:-:S04]  /*124d10*/  LOP3.LUT R53, R53, 0xffffff7f, RZ, 0xc0, !PT ;  /* 0xffffff7f35357812 */ /* 0x000fc800078ec0ff */
[----:B------:R-:W-:-:S04]  /*124d20*/  @P4 LOP3.LUT R53, R53, 0x80, RZ, 0xfc, !PT ;  /* 0x0000008035354812 */ /* 0x000fc800078efcff */
[----:B------:R-:W-:-:S04]  /*124d30*/  LOP3.LUT R53, R53, 0xffffffbf, RZ, 0xc0, !PT ;  /* 0xffffffbf35357812 */ /* 0x000fc800078ec0ff */
[----:B------:R-:W-:-:S04]  /*124d40*/  @P3 LOP3.LUT R53, R53, 0x40, RZ, 0xfc, !PT ;  /* 0x0000004035353812 */ /* 0x000fc800078efcff */
[----:B------:R-:W-:-:S04]  /*124d50*/  LOP3.LUT R53, R53, 0xffffffdf, RZ, 0xc0, !PT ;  /* 0xffffffdf35357812 */ /* 0x000fc800078ec0ff */
[----:B------:R-:W-:Y:S02]  /*124d60*/  @P2 LOP3.LUT R53, R53, 0x20, RZ, 0xfc, !PT ;  /* 0x0000002035352812 */ /* 0x000fe400078efcff */
[----:B------:R-:W-:Y:S01]  /*124d70*/  ISETP.LT.AND P2, PT, R72, UR19, !P1 ;  /* 0x0000001348007c0c */ /* 0x000fe2000cf41270 */
[----:B------:R-:W-:Y:S01]  /*124d80*/  ULDC.64 UR18, c[0x0][0x228] ;  /* 0x00008a0000127ab9 */ /* 0x000fe20000000a00 */
[----:B------:R-:W-:Y:S02]  /*124d90*/  LOP3.LUT R53, R53, 0xffffffef, RZ, 0xc0, !PT ;  /* 0xffffffef35357812 */ /* 0x000fe400078ec0ff */
[----:B------:R-:W-:Y:S02]  /*124da0*/  ISETP.LT.AND P4, PT, R76, UR20, !P1 ;  /* 0x000000144c007c0c */ /* 0x000fe4000cf81270 */
[----:B------:R-:W-:Y:S01]  /*124db0*/  ISETP.LT.AND P3, PT, R75, UR21, !P1 ;  /* 0x000000154b007c0c */ /* 0x000fe2000cf61270 */
[----:B------:R-:W-:-:S06]  /*124dc0*/  ULDC.64 UR20, c[0x0][0x228] ;  /* 0x00008a0000147ab9 */ /* 0x000fcc0000000a00 */
[----:B------:R-:W-:Y:S02]  /*124dd0*/  @P2 LOP3.LUT R53, R53, 0x10, RZ, 0xfc, !PT ;  /* 0x0000001035352812 */ /* 0x000fe400078efcff */
[----:B------:R-:W-:Y:S02]  /*124de0*/  ISETP.LT.AND P2, PT, R74, UR14, !P1 ;  /* 0x0000000e4a007c0c */ /* 0x000fe4000cf41270 */
[----:B--2---:R-:W-:Y:S01]  /*124df0*/  ISETP.GE.AND P1, PT, R68, UR29, PT ;  /* 0x0000001d44007c0c */ /* 0x004fe2000bf26270 */
[----:B------:R-:W-:Y:S01]  /*124e00*/  ULDC UR29, c[0x0][0x228] ;  /* 0x00008a00001d7ab9 */ /* 0x000fe20000000800 */
[----:B------:R-:W2:Y:S01]  /*124e10*/  LDL.LU R68, [R1+0x50b0] ;  /* 0x0050b00001447983 */ /* 0x000ea20000300800 */
        /* <DEDUP_REMOVED lines=8> */
[----:B------:R-:W-:Y:S01]  /*124ea0*/  ULDC UR24, c[0x0][0x228] ;  /* 0x00008a0000187ab9 */ /* 0x000fe20000000800 */
[----:B------:R-:W-:Y:S01]  /*124eb0*/  ISETP.LT.AND P4, PT, R72, UR22, !P1 ;  /* 0x0000001648007c0c */ /* 0x000fe2000cf81270 */
[----:B------:R-:W-:Y:S02]  /*124ec0*/  ULDC.64 UR22, c[0x0][0x228] ;  /* 0x00008a0000167ab9 */ /* 0x000fe40000000a00 */
        /* <DEDUP_REMOVED lines=12> */
[----:B------:R-:W-:Y:S02]  /*124f90*/  LOP3.LUT R53, R53, 0xfffffffe, RZ, 0xc0, !PT ;  /* 0xfffffffe35357812 */ /* 0x000fe400078ec0ff */
[----:B------:R-:W-:-:S02]  /*124fa0*/  LOP3.LUT R52, R52, 0xefffffff, RZ, 0xc0, !PT ;  /* 0xefffffff34347812 */ /* 0x000fc400078ec0ff */
[----:B------:R-:W-:Y:S02]  /*124fb0*/  @P4 LOP3.LUT R53, R53, 0x1, RZ, 0xfc, !PT ;  /* 0x0000000135354812 */ /* 0x000fe400078efcff */
[----:B------:R-:W-:Y:S01]  /*124fc0*/  ISETP.LT.AND P4, PT, R76, UR26, !P1 ;  /* 0x0000001a4c007c0c */ /* 0x000fe2000cf81270 */
[----:B------:R-:W-:Y:S01]  /*124fd0*/  ULDC UR26, c[0x0][0x228] ;  /* 0x00008a00001a7ab9 */ /* 0x000fe20000000800 */
[----:B------:R-:W-:Y:S01]  /*124fe0*/  ISETP.LT.AND P3, PT, R75, UR27, !P1 ;  /* 0x0000001b4b007c0c */ /* 0x000fe2000cf61270 */
[----:B------:R-:W-:Y:S02]  /*124ff0*/  ULDC UR27, c[0x0][0x228] ;  /* 0x00008a00001b7ab9 */ /* 0x000fe40000000800 */
[----:B------:R-:W-:Y:S02]  /*125000*/  @P2 LOP3.LUT R52, R52, 0x10000000, RZ, 0xfc, !PT ;  /* 0x1000000034342812 */ /* 0x000fe400078efcff */
[----:B------:R-:W-:Y:S01]  /*125010*/  ISETP.LT.AND P2, PT, R74, UR18, !P1 ;  /* 0x000000124a007c0c */ /* 0x000fe2000cf41270 */
[----:B------:R-:W-:Y:S01]  /*125020*/  ULDC UR18, c[0x0][0x228] ;  /* 0x00008a0000127ab9 */ /* 0x000fe20000000800 */
[----:B------:R-:W-:-:S04]  /*125030*/  LOP3.LUT R52, R52, 0xf7ffffff, RZ, 0xc0, !PT ;  /* 0xf7ffffff34347812 */ /* 0x000fc800078ec0ff */
[----:B------:R-:W-:Y:S02]  /*125040*/  @P4 LOP3.LUT R52, R52, 0x8000000, RZ, 0xfc, !PT ;  /* 0x0800000034344812 */ /* 0x000fe400078efcff */
[----:B--2---:R-:W-:Y:S01]  /*125050*/  ISETP.GE.AND P1, PT, R68, UR35, PT ;  /* 0x0000002344007c0c */ /* 0x004fe2000bf26270 */
[----:B------:R-:W-:Y:S01]  /*125060*/  ULDC.64 UR34, c[0x0][0x228] ;  /* 0x00008a0000227ab9 */ /* 0x000fe20000000a00 */
[----:B------:R-:W2:Y:S01]  /*125070*/  LDL.LU R68, [R1+0x50b8] ;  /* 0x0050b80001447983 */ /* 0x000ea20000300800 */
        /* <DEDUP_REMOVED lines=264> */
[----:B------:R-:W-:-:S06]  /*126100*/  ISETP.LT.AND P1, PT, R74, UR36, !P1 ;  /* 0x000000244a007c0c */ /* 0x000fcc000cf21270 */
        /* <DEDUP_REMOVED lines=84> */
[----:B------:R-:W4:Y:S01]  /*126650*/  LDL.LU R70, [R1+0x5108] ;  /* 0x0051080001467983 */ /* 0x000f220000300800 */
[----:B------:R-:W-:Y:S01]  /*126660*/  ISETP.LT.AND P4, PT, R76, UR43, !P1 ;  /* 0x0000002b4c007c0c */ /* 0x000fe2000cf81270 */
[----:B------:R-:W-:Y:S01]  /*126670*/  ULDC UR43, c[0x0][0x228] ;  /* 0x00008a00002b7ab9 */ /* 0x000fe20000000800 */
[----:B------:R-:W-:-:S02]  /*126680*/  LOP3.LUT R50, R50, 0xffffefff, RZ, 0xc0, !PT ;  /* 0xffffefff32327812 */ /* 0x000fc400078ec0ff */
[----:B------:R-:W-:Y:S01]  /*126690*/  ISETP.LT.AND P3, PT, R75, UR42, !P1 ;  /* 0x0000002a4b007c0c */ /* 0x000fe2000cf61270 */
[----:B------:R-:W-:-:S05]  /*1266a0*/  ULDC UR42, c[0x0][0x228] ;  /* 0x00008a00002a7ab9 */ /* 0x000fca0000000800 */
        /* <DEDUP_REMOVED lines=44> */
[----:B------:R-:W-:-:S03]  /*126970*/  ULDC.64 UR34, c[0x0][0x228] ;  /* 0x00008a0000227ab9 */ /* 0x000fc60000000a00 */
[----:B------:R-:W-:Y:S02]  /*126980*/  ISETP.LT.AND P4, PT, R76, UR29, !P1 ;  /* 0x0000001d4c007c0c */ /* 0x000fe4000cf81270 */
[----:B------:R-:W-:Y:S01]  /*126990*/  ISETP.LT.AND P2, PT, R72, UR25, !P1 ;  /* 0x0000001948007c0c */ /* 0x000fe2000cf41270 */
[----:B------:R-:W-:Y:S01]  /*1269a0*/  ULDC UR25, c[0x0][0x228] ;  /* 0x00008a0000197ab9 */ /* 0x000fe20000000800 */
[----:B------:R-:W-:Y:S01]  /*1269b0*/  ISETP.LT.AND P3, PT, R75, UR28, !P1 ;  /* 0x0000001c4b007c0c */ /* 0x000fe2000cf61270 */
[----:B------:R-:W-:Y:S01]  /*1269c0*/  ULDC.64 UR28, c[0x0][0x228] ;  /* 0x00008a00001c7ab9 */ /* 0x000fe20000000a00 */
[----:B------:R-:W-:-:S07]  /*1269d0*/  LOP3.LUT R50, R50, 0xfffffffe, RZ, 0xc0, !PT ;  /* 0xfffffffe32327812 */ /* 0x000fce00078ec0ff */
[----:B------:R-:W-:Y:S02]  /*1269e0*/  @P4 LOP3.LUT R49, R49, 0x80000000, RZ, 0xfc, !PT ;  /* 0x8000000031314812 */ /* 0x000fe400078efcff */
[----:B------:R-:W-:Y:S02]  /*1269f0*/  @P2 LOP3.LUT R50, R50, 0x1, RZ, 0xfc, !PT ;  /* 0x0000000132322812 */ /* 0x000fe400078efcff */
[----:B------:R-:W-:Y:S02]  /*126a00*/  ISETP.LT.AND P2, PT, R74, UR16, !P1 ;  /* 0x000000104a007c0c */ /* 0x000fe4000cf41270 */
[----:B------:R-:W-:-:S04]  /*126a10*/  LOP3.LUT R49, R49, 0xbfffffff, RZ, 0xc0, !PT ;  /* 0xbfffffff31317812 */ /* 0x000fc800078ec0ff */
[----:B------:R-:W-:Y:S02]  /*126a20*/  @P3 LOP3.LUT R49, R49, 0x40000000, RZ, 0xfc, !PT ;  /* 0x4000000031313812 */ /* 0x000fe400078efcff */
[----:B---3--:R-:W-:Y:S01]  /*126a30*/  ISETP.GE.AND P1, PT, R69, UR37, PT ;  /* 0x0000002545007c0c */ /* 0x008fe2000bf26270 */
[----:B------:R-:W-:Y:S01]  /*126a40*/  ULDC.64 UR36, c[0x0][0x228] ;  /* 0x00008a0000247ab9 */ /* 0x000fe20000000a00 */
[----:B------:R-:W3:Y:S01]  /*126a50*/  LDL.LU R69, [R1+0x5114] ;  /* 0x0051140001457983 */ /* 0x000ee20000300800 */
[----:B------:R-:W-:Y:S02]  /*126a60*/  LOP3.LUT R49, R49, 0xdfffffff, RZ, 0xc0, !PT ;  /* 0xdfffffff31317812 */ /* 0x000fe400078ec0ff */
[----:B------:R-:W-:Y:S01]  /*126a70*/  ISETP.LT.AND P4, PT, R72, UR24, !P1 ;  /* 0x0000001848007c0c */ /* 0x000fe2000cf81270 */
[----:B------:R-:W-:Y:S01]  /*126a80*/  ULDC UR24, c[0x0][0x228] ;  /* 0x00008a0000187ab9 */ /* 0x000fe20000000800 */
[----:B------:R-:W-:Y:S02]  /*126a90*/  @P2 LOP3.LUT R49, R49, 0x20000000, RZ, 0xfc, !PT ;  /* 0x2000000031312812 */ /* 0x000fe400078efcff */
[----:B------:R-:W-:-:S02]  /*126aa0*/  ISETP.LT.AND P3, PT, R76, UR21, !P1 ;  /* 0x000000154c007c0c */ /* 0x000fc4000cf61270 */
[----:B------:R-:W-:Y:S02]  /*126ab0*/  LOP3.LUT R49, R49, 0xefffffff, RZ, 0xc0, !PT ;  /* 0xefffffff31317812 */ /* 0x000fe400078ec0ff */
[----:B------:R-:W-:-:S05]  /*126ac0*/  ISETP.LT.AND P2, PT, R75, UR27, !P1 ;  /* 0x0000001b4b007c0c */ /* 0x000fca000cf41270 */
        /* <DEDUP_REMOVED lines=268> */
[----:B------:R-:W4:Y:S01]  /*127b90*/  LDL.LU R70, [R1+0x5154] ;  /* 0x0051540001467983 */ /* 0x000f220000300800 */
[----:B------:R-:W-:Y:S01]  /*127ba0*/  ISETP.LT.AND P4, PT, R72, UR58, !P1 ;  /* 0x0000003a48007c0c */ /* 0x000fe2000cf81270 */
[----:B------:R-:W-:Y:S01]  /*127bb0*/  ULDC UR58, c[0x0][0x228] ;  /* 0x00008a00003a7ab9 */ /* 0x000fe20000000800 */
[----:B------:R-:W-:Y:S01]  /*127bc0*/  ISETP.LT.AND P1, PT, R74, UR59, !P1 ;  /* 0x0000003b4a007c0c */ /* 0x000fe2000cf21270 */
[----:B------:R-:W-:Y:S01]  /*127bd0*/  ULDC UR59, c[0x0][0x228] ;  /* 0x00008a00003b7ab9 */ /* 0x000fe20000000800 */
[----:B------:R-:W-:Y:S01]  /*127be0*/  LOP3.LUT R48, R48, 0xfffffffe, RZ, 0xc0, !PT ;  /* 0xfffffffe30307812 */ /* 0x000fe200078ec0ff */
[----:B------:R-:W-:-:S04]  /*127bf0*/  ULDC UR60, c[0x0][0x228] ;  /* 0x00008a00003c7ab9 */ /* 0x000fc80000000800 */
[----:B------:R-:W-:-:S04]  /*127c00*/  @P3 LOP3.LUT R47, R47, 0x80000000, RZ, 0xfc, !PT ;  /* 0x800000002f2f3812 */ /* 0x000fc800078efcff */
[----:B------:R-:W-:-:S04]  /*127c10*/  LOP3.LUT R47, R47, 0xbfffffff, RZ, 0xc0, !PT ;  /* 0xbfffffff2f2f7812 */ /* 0x000fc800078ec0ff */
[----:B------:R-:W-:-:S04]  /*127c20*/  @P2 LOP3.LUT R47, R47, 0x40000000, RZ, 0xfc, !PT ;  /* 0x400000002f2f2812 */ /* 0x000fc800078efcff */
[----:B------:R-:W-:-:S04]  /*127c30*/  LOP3.LUT R47, R47, 0xdfffffff, RZ, 0xc0, !PT ;  /* 0xdfffffff2f2f7812 */ /* 0x000fc800078ec0ff */
        /* <DEDUP_REMOVED lines=54> */
[----:B---3--:R-:W-:Y:S01]  /*127fa0*/  ISETP.GE.AND P1, PT, R69, UR39, PT ;  /* 0x0000002745007c0c */ /* 0x008fe2000bf26270 */
[----:B------:R-:W-:Y:S01]  /*127fb0*/  ULDC UR39, c[0x0][0x228] ;  /* 0x00008a0000277ab9 */ /* 0x000fe20000000800 */
[----:B------:R-:W-:Y:S01]  /*127fc0*/  LOP3.LUT R47, R47, 0xfffdffff, RZ, 0xc0, !PT ;  /* 0xfffdffff2f2f7812 */ /* 0x000fe200078ec0ff */
[----:B------:R-:W3:Y:S03]  /*127fd0*/  LDL.LU R69, [R1+0x5160] ;  /* 0x0051600001457983 */ /* 0x000ee60000300800 */
[----:B------:R-:W-:Y:S02]  /*127fe0*/  @P2 LOP3.LUT R47, R47, 0x20000, RZ, 0xfc, !PT ;  /* 0x000200002f2f2812 */ /* 0x000fe400078efcff */
[----:B------:R-:W-:Y:S01]  /*127ff0*/  ISETP.LT.AND P2, PT, R72, UR55, !P1 ;  /* 0x0000003748007c0c */ /* 0x000fe2000cf41270 */
[----:B------:R-:W-:Y:S01]  /*128000*/  ULDC UR55, c[0x0][0x228] ;  /* 0x00008a0000377ab9 */ /* 0x000fe20000000800 */
[----:B------:R-:W-:-:S02]  /*128010*/  LOP3.LUT R47, R47, 0xfffeffff, RZ, 0xc0, !PT ;  /* 0xfffeffff2f2f7812 */ /* 0x000fc400078ec0ff */
[----:B------:R-:W-:Y:S01]  /*128020*/  ISETP.LT.AND P4, PT, R76, UR54, !P1 ;  /* 0x000000364c007c0c */ /* 0x000fe2000cf81270 */
[----:B------:R-:W-:Y:S01]  /*128030*/  ULDC UR54, c[0x0][0x228] ;  /* 0x00008a0000367ab9 */ /* 0x000fe20000000800 */
[----:B------:R-:W-:Y:S01]  /*128040*/  ISETP.LT.AND P3, PT, R75, UR51, !P1 ;  /* 0x000000334b007c0c */ /* 0x000fe2000cf61270 */
[----:B------:R-:W-:-:S06]  /*128050*/  ULDC UR51, c[0x0][0x228] ;  /* 0x00008a0000337ab9 */ /* 0x000fcc0000000800 */
[----:B------:R-:W-:Y:S02]  /*128060*/  @P2 LOP3.LUT R47, R47, 0x10000, RZ, 0xfc, !PT ;  /* 0x000100002f2f2812 */ /* 0x000fe400078efcff */
[----:B------:R-:W-:Y:S02]  /*128070*/  ISETP.LT.AND P2, PT, R74, UR34, !P1 ;  /* 0x000000224a007c0c */ /* 0x000fe4000cf41270 */
[----:B--2---:R-:W-:Y:S01]  /*128080*/  ISETP.GE.AND P1, PT, R68, UR37, PT ;  /* 0x0000002544007c0c */ /* 0x004fe2000bf26270 */
[----:B------:R-:W-:Y:S01]  /*128090*/  ULDC.64 UR36, c[0x0][0x228] ;  /* 0x00008a0000247ab9 */ /* 0x000fe20000000a00 */
[----:B------:R-:W2:Y:S01]  /*1280a0*/  LDL.LU R68, [R1+0x5164] ;  /* 0x0051640001447983 */ /* 0x000ea20000300800 */
[----:B------:R-:W-:-:S03]  /*1280b0*/  LOP3.LUT R47, R47, 0xffff7fff, RZ, 0xc0, !PT ;  /* 0xffff7fff2f2f7812 */ /* 0x000fc600078ec0ff */
[----:B------:R-:W4:Y:S01]  /*1280c0*/  LDL.LU R70, [R1+0x5168] ;  /* 0x0051680001467983 */ /* 0x000f220000300800 */
        /* <DEDUP_REMOVED lines=22> */
[----:B------:R-:W-:-:S03]  /*128230*/  ULDC.64 UR28, c[0x0][0x228] ;  /* 0x00008a00001c7ab9 */ /* 0x000fc60000000a00 */
[----:B------:R-:W-:Y:S02]  /*128240*/  ISETP.LT.AND P2, PT, R72, UR24, !P1 ;  /* 0x0000001848007c0c */ /* 0x000fe4000cf41270 */
[----:B------:R-:W-:Y:S02]  /*128250*/  ISETP.LT.AND P4, PT, R76, UR12, !P1 ;  /* 0x0000000c4c007c0c */ /* 0x000fe4000cf81270 */
[----:B------:R-:W-:-:S09]  /*128260*/  ISETP.LT.AND P3, PT, R75, UR6, !P1 ;  /* 0x000000064b007c0c */ /* 0x000fd2000cf61270 */
[----:B------:R-:W-:Y:S02]  /*128270*/  @P2 LOP3.LUT R47, R47, 0x100, RZ, 0xfc, !PT ;  /* 0x000001002f2f2812 */ /* 0x000fe400078efcff */
[----:B------:R-:W-:Y:S01]  /*128280*/  ISETP.LT.AND P2, PT, R74, UR36, !P1 ;  /* 0x000000244a007c0c */ /* 0x000fe2000cf41270 */
[----:B------:R-:W-:Y:S01]  /*128290*/  ULDC UR36, c[0x0][0x228] ;  /* 0x00008a0000247ab9 */ /* 0x000fe20000000800 */
[----:B--2---:R-:W-:Y:S02]  /*1282a0*/  ISETP.GE.AND P1, PT, R68, UR31, PT ;  /* 0x0000001f44007c0c */ /* 0x004fe4000bf26270 */
[----:B------:R-:W2:Y:S01]  /*1282b0*/  LDL.LU R68, [R1+0x516c] ;  /* 0x00516c0001447983 */ /* 0x000ea20000300800 */
[----:B------:R-:W-:-:S03]  /*1282c0*/  LOP3.LUT R47, R47, 0xffffff7f, RZ, 0xc0, !PT ;  /* 0xffffff7f2f2f7812 */ /* 0x000fc600078ec0ff */
[----:B------:R-:W3:Y:S01]  /*1282d0*/  LDL.LU R69, [R1+0x5170] ;  /* 0x0051700001457983 */ /* 0x000ee20000300800 */
[----:B------:R-:W-:-:S04]  /*1282e0*/  @P4 LOP3.LUT R47, R47, 0x80, RZ, 0xfc, !PT ;  /* 0x000000802f2f4812 */ /* 0x000fc800078efcff */
[----:B------:R-:W-:-:S04]  /*1282f0*/  LOP3.LUT R47, R47, 0xffffffbf, RZ, 0xc0, !PT ;  /* 0xffffffbf2f2f7812 */ /* 0x000fc800078ec0ff */
[----:B------:R-:W-:Y:S02]  /*128300*/  @P3 LOP3.LUT R47, R47, 0x40, RZ, 0xfc, !PT ;  /* 0x000000402f2f3812 */ /* 0x000fe400078efcff */
[----:B------:R-:W-:Y:S01]  /*128310*/  ISETP.LT.AND P4, PT, R72, UR13, !P1 ;  /* 0x0000000d48007c0c */ /* 0x000fe2000cf81270 */
[----:B------:R-:W-:Y:S01]  /*128320*/  ULDC.64 UR12, c[0x0][0x228] ;  /* 0x00008a00000c7ab9 */ /* 0x000fe20000000a00 */
        /* <DEDUP_REMOVED lines=18> */
[----:B------:R-:W-:Y:S02]  /*128450*/  LOP3.LUT R47, R47, 0xfffffffe, RZ, 0xc0, !PT ;  /* 0xfffffffe2f2f7812 */ /* 0x000fe400078ec0ff */
[----:B------:R-:W-:Y:S01]  /*128460*/  ISETP.LT.AND P4, PT, R76, UR58, !P1 ;  /* 0x0000003a4c007c0c */ /* 0x000fe2000cf81270 */
[----:B------:R-:W-:Y:S01]  /*128470*/  ULDC UR58, c[0x0][0x228] ;  /* 0x00008a00003a7ab9 */ /* 0x000fe20000000800 */
[----:B------:R-:W-:Y:S01]  /*128480*/  ISETP.LT.AND P3, PT, R75, UR7, !P1 ;  /* 0x000000074b007c0c */ /* 0x000fe2000cf61270 */
[----:B------:R-:W-:-:S06]  /*128490*/  ULDC.64 UR6, c[0x0][0x228] ;  /* 0x00008a0000067ab9 */ /* 0x000fcc0000000a00 */
[----:B------:R-:W-:Y:S02]  /*1284a0*/  @P2 LOP3.LUT R47, R47, 0x1, RZ, 0xfc, !PT ;  /* 0x000000012f2f2812 */ /* 0x000fe400078efcff */
[----:B------:R-:W-:Y:S02]  /*1284b0*/  ISETP.LT.AND P2, PT, R74, UR12, !P1 ;  /* 0x0000000c4a007c0c */ /* 0x000fe4000cf41270 */
[----:B------:R-:W-:-:S04]  /*1284c0*/  @P4 LOP3.LUT R46, R46, 0x80000000, RZ, 0xfc, !PT ;  /* 0x800000002e2e4812 */ /* 0x000fc800078efcff */
[----:B------:R-:W-:Y:S02]  /*1284d0*/  LOP3.LUT R46, R46, 0xbfffffff, RZ, 0xc0, !PT ;  /* 0xbfffffff2e2e7812 */ /* 0x000fe400078ec0ff */
[----:B--2---:R-:W-:Y:S01]  /*1284e0*/  ISETP.GE.AND P1, PT, R68, UR25, PT ;  /* 0x0000001944007c0c */ /* 0x004fe2000bf26270 */
[----:B------:R-:W-:Y:S01]  /*1284f0*/  ULDC.64 UR24, c[0x0][0x228] ;  /* 0x00008a0000187ab9 */ /* 0x000fe20000000a00 */
[----:B------:R-:W2:Y:S01]  /*128500*/  LDL.LU R68, [R1+0x5174] ;  /* 0x0051740001447983 */ /* 0x000ea20000300800 */
[----:B------:R-:W-:-:S04]  /*128510*/  @P3 LOP3.LUT R46, R46, 0x40000000, RZ, 0xfc, !PT ;  /* 0x400000002e2e3812 */ /* 0x000fc800078efcff */
[----:B------:R-:W-:-:S04]  /*128520*/  LOP3.LUT R46, R46, 0xdfffffff, RZ, 0xc0, !PT ;  /* 0xdfffffff2e2e7812 */ /* 0x000fc800078ec0ff */
[----:B------:R-:W-:Y:S02]  /*128530*/  @P2 LOP3.LUT R46, R46, 0x20000000, RZ, 0xfc, !PT ;  /* 0x200000002e2e2812 */ /* 0x000fe400078efcff */
[----:B------:R-:W-:Y:S02]  /*128540*/  ISETP.LT.AND P2, PT, R72, UR15, !P1 ;  /* 0x0000000f48007c0c */ /* 0x000fe4000cf41270 */
[----:B------:R-:W-:Y:S01]  /*128550*/  ISETP.LT.AND P4, PT, R76, UR4, !P1 ;  /* 0x000000044c007c0c */ /* 0x000fe2000cf81270 */
[----:B------:R-:W-:Y:S01]  /*128560*/  ULDC UR4, c[0x0][0x228] ;  /* 0x00008a0000047ab9 */ /* 0x000fe20000000800 */
[----:B------:R-:W-:Y:S02]  /*128570*/  LOP3.LUT R46, R46, 0xefffffff, RZ, 0xc0, !PT ;  /* 0xefffffff2e2e7812 */ /* 0x000fe400078ec0ff */
[----:B------:R-:W-:Y:S01]  /*128580*/  ISETP.LT.AND P3, PT, R75, UR9, !P1 ;  /* 0x000000094b007c0c */ /* 0x000fe2000cf61270 */
[----:B------:R-:W-:-:S06]  /*128590*/  ULDC.64 UR8, c[0x0][0x228] ;  /* 0x00008a0000087ab9 */ /* 0x000fcc0000000a00 */
        /* <DEDUP_REMOVED lines=48> */
[----:B------:R-:W-:Y:S01]  /*1288a0*/  ULDC.64 UR18, c[0x0][0x228] ;  /* 0x00008a0000127ab9 */ /* 0x000fe20000000a00 */
        /* <DEDUP_REMOVED lines=145> */
[----:B------:R-:W-:Y:S01]  /*1291c0*/  ULDC.64 UR28, c[0x0][0x228] ;  /* 0x00008a00001c7ab9 */ /* 0x000fe20000000a00 */
        /* <DEDUP_REMOVED lines=150> */
[----:B------:R-:W-:Y:S01]  /*129b30*/  ISETP.LT.AND P2, PT, R74, UR36, !P1 ;  /* 0x000000244a007c0c */ /* 0x000fe2000cf41270 */
[----:B------:R-:W-:Y:S01]  /*129b40*/  ULDC UR36, c[0x0][0x228] ;  /* 0x00008a0000247ab9 */ /* 0x000fe20000000800 */
        /* <DEDUP_REMOVED lines=54> */
[----:B------:R-:W-:-:S04]  /*129eb0*/  LOP3.LUT R44, R44, 0xfffffff7, RZ, 0xc0, !PT ;  /* 0xfffffff72c2c7812 */ /* 0x000fc800078ec0ff */
[----:B------:R-:W-:-:S04]  /*129ec0*/  @P4 LOP3.LUT R44, R44, 0x8, RZ, 0xfc, !PT ;  /* 0x000000082c2c4812 */ /* 0x000fc800078efcff */
[----:B------:R-:W-:Y:S02]  /*129ed0*/  LOP3.LUT R44, R44, 0xfffffffb, RZ, 0xc0, !PT ;  /* 0xfffffffb2c2c7812 */ /* 0x000fe400078ec0ff */
[----:B--2---:R-:W-:Y:S01]  /*129ee0*/  ISETP.GE.AND P1, PT, R68, UR37, PT ;  /* 0x0000002544007c0c */ /* 0x004fe2000bf26270 */
[----:B------:R-:W-:Y:S01]  /*129ef0*/  ULDC UR37, c[0x0][0x228] ;  /* 0x00008a0000257ab9 */ /* 0x000fe20000000800 */
[----:B------:R-:W2:Y:S01]  /*129f00*/  LDL.LU R68, [R1+0x51d4] ;  /* 0x0051d40001447983 */ /* 0x000ea20000300800 */
[----:B------:R-:W-:Y:S02]  /*129f10*/  @P3 LOP3.LUT R44, R44, 0x4, RZ, 0xfc, !PT ;  /* 0x000000042c2c3812 */ /* 0x000fe400078efcff */
[----:B------:R-:W-:Y:S01]  /*129f20*/  ISETP.LT.AND P3, PT, R76, UR49, !P1 ;  /* 0x000000314c007c0c */ /* 0x000fe2000cf61270 */
[----:B------:R-:W-:Y:S01]  /*129f30*/  ULDC UR49, c[0x0][0x228] ;  /* 0x00008a0000317ab9 */ /* 0x000fe20000000800 */
[----:B------:R-:W-:-:S04]  /*129f40*/  LOP3.LUT R44, R44, 0xfffffffd, RZ, 0xc0, !PT ;  /* 0xfffffffd2c2c7812 */ /* 0x000fc800078ec0ff */
[----:B------:R-:W-:Y:S02]  /*129f50*/  @P2 LOP3.LUT R44, R44, 0x2, RZ, 0xfc, !PT ;  /* 0x000000022c2c2812 */ /* 0x000fe400078efcff */
[----:B------:R-:W-:Y:S01]  /*129f60*/  ISETP.LT.AND P2, PT, R75, UR7, !P1 ;  /* 0x000000074b007c0c */ /* 0x000fe2000cf41270 */
[----:B------:R-:W-:Y:S01]  /*129f70*/  ULDC.64 UR6, c[0x0][0x228] ;  /* 0x00008a0000067ab9 */ /* 0x000fe20000000a00 */
[----:B------:R-:W-:Y:S01]  /*129f80*/  ISETP.LT.AND P4, PT, R72, UR50, !P1 ;  /* 0x0000003248007c0c */ /* 0x000fe2000cf81270 */
[----:B------:R-:W-:Y:S02]  /*129f90*/  ULDC UR50, c[0x0][0x228] ;  /* 0x00008a0000327ab9 */ /* 0x000fe40000000800 */
        /* <DEDUP_REMOVED lines=11> */
[----:B------:R-:W-:Y:S02]  /*12a050*/  LOP3.LUT R43, R43, 0xefffffff, RZ, 0xc0, !PT ;  /* 0xefffffff2b2b7812 */ /* 0x000fe400078ec0ff */
[----:B------:R-:W-:Y:S02]  /*12a060*/  @P4 LOP3.LUT R44, R44, 0x1, RZ, 0xfc, !PT ;  /* 0x000000012c2c4812 */ /* 0x000fe400078efcff */
[----:B------:R-:W-:Y:S01]  /*12a070*/  ISETP.LT.AND P4, PT, R76, UR53, !P1 ;  /* 0x000000354c007c0c */ /* 0x000fe2000cf81270 */
[----:B------:R-:W-:Y:S01]  /*12a080*/  ULDC UR53, c[0x0][0x228] ;  /* 0x00008a0000357ab9 */ /* 0x000fe20000000800 */
[----:B------:R-:W-:-:S03]  /*12a090*/  ISETP.LT.AND P3, PT, R75, UR8, !P1 ;  /* 0x000000084b007c0c */ /* 0x000fc6000cf61270 */
[----:B------:R-:W-:Y:S02]  /*12a0a0*/  @P2 LOP3.LUT R43, R43, 0x10000000, RZ, 0xfc, !PT ;  /* 0x100000002b2b2812 */ /* 0x000fe400078efcff */
[----:B------:R-:W-:Y:S01]  /*12a0b0*/  ISETP.LT.AND P2, PT, R74, UR6, !P1 ;  /* 0x000000064a007c0c */ /* 0x000fe2000cf41270 */
[----:B------:R-:W-:Y:S01]  /*12a0c0*/  ULDC UR6, c[0x0][0x228] ;  /* 0x00008a0000067ab9 */ /* 0x000fe20000000800 */
[----:B------:R-:W-:Y:S02]  /*12a0d0*/  LOP3.LUT R43, R43, 0xf7ffffff, RZ, 0xc0, !PT ;  /* 0xf7ffffff2b2b7812 */ /* 0x000fe400078ec0ff */
[----:B---3--:R-:W-:Y:S02]  /*12a0e0*/  ISETP.GE.AND P1, PT, R69, UR29, PT ;  /* 0x0000001d45007c0c */ /* 0x008fe4000bf26270 */
[----:B------:R-:W3:Y:S01]  /*12a0f0*/  LDL.LU R69, [R1+0x51d8] ;  /* 0x0051d80001457983 */ /* 0x000ee20000300800 */
[----:B------:R-:W-:-:S04]  /*12a100*/  @P4 LOP3.LUT R43, R43, 0x8000000, RZ, 0xfc, !PT ;  /* 0x080000002b2b4812 */ /* 0x000fc800078efcff */
[----:B------:R-:W-:-:S04]  /*12a110*/  LOP3.LUT R43, R43, 0xfbffffff, RZ, 0xc0, !PT ;  /* 0xfbffffff2b2b7812 */ /* 0x000fc800078ec0ff */
[----:B------:R-:W-:-:S04]  /*12a120*/  @P3 LOP3.LUT R43, R43, 0x4000000, RZ, 0xfc, !PT ;  /* 0x040000002b2b3812 */ /* 0x000fc800078efcff */
[----:B------:R-:W-:-:S04]  /*12a130*/  LOP3.LUT R43, R43, 0xfdffffff, RZ, 0xc0, !PT ;  /* 0xfdffffff2b2b7812 */ /* 0x000fc800078ec0ff */
[----:B------:R-:W-:Y:S02]  /*12a140*/  @P2 LOP3.LUT R43, R43, 0x2000000, RZ, 0xfc, !PT ;  /* 0x020000002b2b2812 */ /* 0x000fe400078efcff */
[----:B------:R-:W-:Y:S02]  /*12a150*/  ISETP.LT.AND P2, PT, R72, UR11, !P1 ;  /* 0x0000000b48007c0c */ /* 0x000fe4000cf41270 */
[----:B------:R-:W-:Y:S02]  /*12a160*/  LOP3.LUT R43, R43, 0xfeffffff, RZ, 0xc0, !PT ;  /* 0xfeffffff2b2b7812 */ /* 0x000fe400078ec0ff */
[----:B------:R-:W-:Y:S01]  /*12a170*/  ISETP.LT.AND P4, PT, R76, UR9, !P1 ;  /* 0x000000094c007c0c */ /* 0x000fe2000cf81270 */
[----:B------:R-:W-:Y:S01]  /*12a180*/  ULDC.64 UR8, c[0x0][0x228] ;  /* 0x00008a0000087ab9 */ /* 0x000fe20000000a00 */
[----:B------:R-:W-:Y:S01]  /*12a190*/  ISETP.LT.AND P3, PT, R75, UR10, !P1 ;  /* 0x0000000a4b007c0c */ /* 0x000fe2000cf61270 */
[----:B------:R-:W-:-:S06]  /*12a1a0*/  ULDC.64 UR10, c[0x0][0x228] ;  /* 0x00008a00000a7ab9 */ /* 0x000fcc0000000a00 */
[----:B------:R-:W-:Y:S02]  /*12a1b0*/  @P2 LOP3.LUT R43, R43, 0x1000000, RZ, 0xfc, !PT ;  /* 0x010000002b2b2812 */ /* 0x000fe400078efcff */
[----:B------:R-:W-:Y:S02]  /*12a1c0*/  ISETP.LT.AND P2, PT, R74, UR30, !P1 ;  /* 0x0000001e4a007c0c */ /* 0x000fe4000cf41270 */
[----:B--2---:R-:W-:Y:S01]  /*12a1d0*/  ISETP.GE.AND P1, PT, R68, UR5, PT ;  /* 0x0000000544007c0c */ /* 0x004fe2000bf26270 */
[----:B------:R-:W-:Y:S01]  /*12a1e0*/  ULDC.64 UR4, c[0x0][0x228] ;  /* 0x00008a0000047ab9 */ /* 0x000fe20000000a00 */
        /* <DEDUP_REMOVED lines=26> */
[----:B------:R-:W-:Y:S01]  /*12a390*/  ULDC.64 UR16, c[0x0][0x228] ;  /* 0x00008a0000107ab9 */ /* 0x000fe20000000a00 */
        /* <DEDUP_REMOVED lines=35> */
[----:B------:R-:W-:Y:S01]  /*12a5d0*/  ULDC.64 UR22, c[0x0][0x228] ;  /* 0x00008a0000167ab9 */ /* 0x000fe20000000a00 */
[----:B------:R-:W-:Y:S02]  /*12a5e0*/  ISETP.LT.AND P3, PT, R76, UR18, !P1 ;  /* 0x000000124c007c0c */ /* 0x000fe4000cf61270 */
        /* <DEDUP_REMOVED lines=143> */
[----:B------:R-:W-:Y:S01]  /*12aee0*/  ULDC.64 UR26, c[0x0][0x228] ;  /* 0x00008a00001a7ab9 */ /* 0x000fe20000000a00 */
        /* <DEDUP_REMOVED lines=37> */
[----:B------:R-:W-:Y:S01]  /*12b140*/  ULDC.64 UR36, c[0x0][0x228] ;  /* 0x00008a0000247ab9 */ /* 0x000fe20000000a00 */
        /* <DEDUP_REMOVED lines=53> */
[----:B------:R-:W4:Y:S01]  /*12b4a0*/  LDL.LU R70, [R1+0x5220] ;  /* 0x0052200001467983 */ /* 0x000f220000300800 */
[----:B------:R-:W-:Y:S01]  /*12b4b0*/  LOP3.LUT R41, R41, 0xffefffff, RZ, 0xc0, !PT ;  /* 0xffefffff29297812 */ /* 0x000fe200078ec0ff */
[----:B------:R-:W-:Y:S01]  /*12b4c0*/  ULDC.64 UR28, c[0x0][0x228] ;  /* 0x00008a00001c7ab9 */ /* 0x000fe20000000a00 */
        /* <DEDUP_REMOVED lines=42> */
[----:B----4-:R-:W-:Y:S01]  /*12b770*/  ISETP.GE.AND P1, PT, R70, UR35, PT ;  /* 0x0000002346007c0c */ /* 0x010fe2000bf26270 */
[----:B------:R-:W-:Y:S01]  /*12b780*/  ULDC.64 UR34, c[0x0][0x228] ;  /* 0x00008a0000227ab9 */ /* 0x000fe20000000a00 */
[----:B------:R-:W-:Y:S01]  /*12b790*/  LOP3.LUT R41, R41, 0xfffffdff, RZ, 0xc0, !PT ;  /* 0xfffffdff29297812 */ /* 0x000fe200078ec0ff */
[----:B------:R-:W4:Y:S03]  /*12b7a0*/  LDL.LU R70, [R1+0x522c] ;  /* 0x00522c0001467983 */ /* 0x000f260000300800 */
[----:B------:R-:W-:Y:S02]  /*12b7b0*/  @P2 LOP3.LUT R41, R41, 0x200, RZ, 0xfc, !PT ;  /* 0x0000020029292812 */ /* 0x000fe400078efcff */
        /* <DEDUP_REMOVED lines=13> */
[----:B---3--:R-:W-:Y:S01]  /*12b890*/  ISETP.GE.AND P1, PT, R69, UR31, PT ;  /* 0x0000001f45007c0c */ /* 0x008fe2000bf26270 */
[----:B------:R-:W-:Y:S01]  /*12b8a0*/  ULDC.64 UR30, c[0x0][0x228] ;  /* 0x00008a00001e7ab9 */ /* 0x000fe20000000a00 */
        /* <DEDUP_REMOVED lines=12> */
[----:B--2---:R-:W-:Y:S01]  /*12b970*/  ISETP.GE.AND P1, PT, R68, UR29, PT ;  /* 0x0000001d44007c0c */ /* 0x004fe2000bf26270 */
[----:B------:R-:W-:Y:S01]  /*12b980*/  ULDC.64 UR28, c[0x0][0x228] ;  /* 0x00008a00001c7ab9 */ /* 0x000fe20000000a00 */
[----:B------:R-:W2:Y:S01]  /*12b990*/  LDL.LU R68, [R1+0x5230] ;  /* 0x0052300001447983 */ /* 0x000ea20000300800 */
[----:B------:R-:W-:-:S03]  /*12b9a0*/  LOP3.LUT R41, R41, 0xfffffff7, RZ, 0xc0, !PT ;  /* 0xfffffff729297812 */ /* 0x000fc600078ec0ff */
[----:B------:R-:W3:Y:S01]  /*12b9b0*/  LDL.LU R69, [R1+0x5234] ;  /* 0x0052340001457983 */ /* 0x000ee20000300800 */
[----:B------:R-:W-:-:S04]  /*12b9c0*/  @P4 LOP3.LUT R41, R41, 0x8, RZ, 0xfc, !PT ;  /* 0x0000000829294812 */ /* 0x000fc800078efcff */
        /* <DEDUP_REMOVED lines=8> */
[----:B------:R-:W-:Y:S01]  /*12ba50*/  ISETP.LT.AND P4, PT, R72, UR53, !P1 ;  /* 0x0000003548007c0c */ /* 0x000fe2000cf81270 */
[----:B------:R-:W-:Y:S02]  /*12ba60*/  ULDC UR53, c[0x0][0x228] ;  /* 0x00008a0000357ab9 */ /* 0x000fe40000000800 */
[----:B------:R-:W-:Y:S02]  /*12ba70*/  @P3 LOP3.LUT R40, R40, 0x80000000, RZ, 0xfc, !PT ;  /* 0x8000000028283812 */ /* 0x000fe400078efcff */
[----:B------:R-:W-:Y:S02]  /*12ba80*/  ISETP.LT.AND P1, PT, R74, UR30, !P1 ;  /* 0x0000001e4a007c0c */ /* 0x000fe4000cf21270 */
[----:B------:R-:W-:-:S04]  /*12ba90*/  LOP3.LUT R40, R40, 0xbfffffff, RZ, 0xc0, !PT ;  /* 0xbfffffff28287812 */ /* 0x000fc800078ec0ff */
[----:B------:R-:W-:-:S04]  /*12baa0*/  @P2 LOP3.LUT R40, R40, 0x40000000, RZ, 0xfc, !PT ;  /* 0x4000000028282812 */ /* 0x000fc800078efcff */
[----:B------:R-:W-:Y:S02]  /*12bab0*/  LOP3.LUT R40, R40, 0xdfffffff, RZ, 0xc0, !PT ;  /* 0xdfffffff28287812 */ /* 0x000fe400078ec0ff */
[----:B------:R-:W-:Y:S02]  /*12bac0*/  LOP3.LUT R41, R41, 0xfffffffe, RZ, 0xc0, !PT ;  /* 0xfffffffe29297812 */ /* 0x000fe400078ec0ff */
[----:B------:R-:W-:Y:S02]  /*12bad0*/  @P1 LOP3.LUT R40, R40, 0x20000000, RZ, 0xfc, !PT ;  /* 0x2000000028281812 */ /* 0x000fe400078efcff */
[----:B----4-:R-:W-:Y:S01]  /*12bae0*/  ISETP.GE.AND P1, PT, R70, UR39, PT ;  /* 0x0000002746007c0c */ /* 0x010fe2000bf26270 */
[----:B------:R-:W-:Y:S01]  /*12baf0*/  ULDC UR39, c[0x0][0x228] ;  /* 0x00008a0000277ab9 */ /* 0x000fe20000000800 */
[----:B------:R-:W-:Y:S01]  /*12bb00*/  @P4 LOP3.LUT R41, R41, 0x1, RZ, 0xfc, !PT ;  /* 0x0000000129294812 */ /* 0x000fe200078efcff */
[----:B------:R-:W4:Y:S01]  /*12bb10*/  LDL.LU R70, [R1+0x5238] ;  /* 0x0052380001467983 */ /* 0x000f220000300800 */
[----:B------:R-:W-:Y:S01]  /*12bb20*/  ISETP.LT.AND P4, PT, R72, UR48, !P1 ;  /* 0x0000003048007c0c */ /* 0x000fe2000cf81270 */
[----:B------:R-:W-:Y:S01]  /*12bb30*/  ULDC UR48, c[0x0][0x228] ;  /* 0x00008a0000307ab9 */ /* 0x000fe20000000800 */
[----:B------:R-:W-:-:S02]  /*12bb40*/  ISETP.LT.AND P3, PT, R76, UR5, !P1 ;  /* 0x000000054c007c0c */ /* 0x000fc4000cf61270 */
[----:B------:R-:W-:Y:S02]  /*12bb50*/  LOP3.LUT R40, R40, 0xefffffff, RZ, 0xc0, !PT ;  /* 0xefffffff28287812 */ /* 0x000fe400078ec0ff */
        /* <DEDUP_REMOVED lines=25> */
[----:B---3--:R-:W-:Y:S02]  /*12bcf0*/  ISETP.GE.AND P1, PT, R69, UR35, PT ;  /* 0x0000002345007c0c */ /* 0x008fe4000bf26270 */
[----:B------:R-:W-:Y:S01]  /*12bd00*/  LOP3.LUT R40, R40, 0xffdfffff, RZ, 0xc0, !PT ;  /* 0xffdfffff28287812 */ /* 0x000fe200078ec0ff */
[----:B------:R-:W3:Y:S03]  /*12bd10*/  LDL.LU R69, [R1+0x5240] ;  /* 0x0052400001457983 */ /* 0x000ee60000300800 */
[----:B------:R-:W-:Y:S02]  /*12bd20*/  @P2 LOP3.LUT R40, R40, 0x200000, RZ, 0xfc, !PT ;  /* 0x0020000028282812 */ /* 0x000fe400078efcff */
[----:B------:R-:W-:-:S02]  /*12bd30*/  ISETP.LT.AND P2, PT, R72, UR9, !P1 ;  /* 0x0000000948007c0c */ /* 0x000fc4000cf41270 */
[----:B------:R-:W-:Y:S01]  /*12bd40*/  ISETP.LT.AND P4, PT, R76, UR7, !P1 ;  /* 0x000000074c007c0c */ /* 0x000fe2000cf81270 */
[----:B------:R-:W-:Y:S01]  /*12bd50*/  ULDC.64 UR6, c[0x0][0x228] ;  /* 0x00008a0000067ab9 */ /* 0x000fe20000000a00 */
        /* <DEDUP_REMOVED lines=12> */
[----:B------:R-:W-:-:S04]  /*12be20*/  LOP3.LUT R40, R40, 0xfffdffff, RZ, 0xc0, !PT ;  /* 0xfffdffff28287812 */ /* 0x000fc800078ec0ff */
[----:B------:R-:W-:Y:S02]  /*12be30*/  @P2 LOP3.LUT R40, R40, 0x20000, RZ, 0xfc, !PT ;  /* 0x0002000028282812 */ /* 0x000fe400078efcff */
[----:B------:R-:W-:Y:S02]  /*12be40*/  ISETP.LT.AND P2, PT, R72, UR14, !P1 ;  /* 0x0000000e48007c0c */ /* 0x000fe4000cf41270 */
[----:B------:R-:W-:Y:S02]  /*12be50*/  LOP3.LUT R40, R40, 0xfffeffff, RZ, 0xc0, !PT ;  /* 0xfffeffff28287812 */ /* 0x000fe400078ec0ff */
[----:B------:R-:W-:Y:S02]  /*12be60*/  ISETP.LT.AND P4, PT, R76, UR10, !P1 ;  /* 0x0000000a4c007c0c */ /* 0x000fe4000cf81270 */
[----:B------:R-:W-:-:S07]  /*12be70*/  ISETP.LT.AND P3, PT, R75, UR12, !P1 ;  /* 0x0000000c4b007c0c */ /* 0x000fce000cf61270 */
[----:B------:R-:W-:Y:S02]  /*12be80*/  @P2 LOP3.LUT R40, R40, 0x10000, RZ, 0xfc, !PT ;  /* 0x0001000028282812 */ /* 0x000fe400078efcff */
[----:B------:R-:W-:Y:S01]  /*12be90*/  ISETP.LT.AND P2, PT, R74, UR6, !P1 ;  /* 0x000000064a007c0c */ /* 0x000fe2000cf41270 */
[----:B------:R-:W-:Y:S01]  /*12bea0*/  ULDC UR6, c[0x0][0x228] ;  /* 0x00008a0000067ab9 */ /* 0x000fe20000000800 */
[----:B--2---:R-:W-:Y:S01]  /*12beb0*/  ISETP.GE.AND P1, PT, R68, UR29, PT ;  /* 0x0000001d44007c0c */ /* 0x004fe2000bf26270 */
[----:B------:R-:W-:Y:S01]  /*12bec0*/  ULDC.64 UR28, c[0x0][0x228] ;  /* 0x00008a00001c7ab9 */ /* 0x000fe20000000a00 */
[----:B------:R-:W2:Y:S01]  /*12bed0*/  LDL.LU R68, [R1+0x5244] ;  /* 0x0052440001447983 */ /* 0x000ea20000300800 */
        /* <DEDUP_REMOVED lines=62> */
[----:B------:R-:W-:Y:S02]  /*12c2c0*/  ISETP.LT.AND P3, PT, R76, UR23, !P1 ;  /* 0x000000174c007c0c */ /* 0x000fe4000cf61270 */
[----:B------:R-:W-:Y:S02]  /*12c2d0*/  ISETP.LT.AND P2, PT, R75, UR24, !P1 ;  /* 0x000000184b007c0c */ /* 0x000fe4000cf41270 */
[----:B------:R-:W-:Y:S01]  /*12c2e0*/  ISETP.LT.AND P4, PT, R72, UR22, !P1 ;  /* 0x0000001648007c0c */ /* 0x000fe2000cf81270 */
[----:B------:R-:W-:Y:S01]  /*12c2f0*/  ULDC.64 UR22, c[0x0][0x228] ;  /* 0x00008a0000167ab9 */ /* 0x000fe20000000a00 */
        /* <DEDUP_REMOVED lines=171> */
[----:B---3--:R-:W-:Y:S02]  /*12cdb0*/  ISETP.GE.AND P1, PT, R69, UR35, PT ;  /* 0x0000002345007c0c */ /* 0x008fe4000bf26270 */
        /* <DEDUP_REMOVED lines=89> */
[----:B------:R-:W-:Y:S02]  /*12d350*/  ISETP.LT.AND P4, PT, R76, UR20, !P1 ;  /* 0x000000144c007c0c */ /* 0x000fe4000cf81270 */
[----:B------:R-:W-:-:S02]  /*12d360*/  LOP3.LUT R38, R38, 0xffffffef, RZ, 0xc0, !PT ;  /* 0xffffffef26267812 */ /* 0x000fc400078ec0ff */
[----:B------:R-:W-:-:S07]  /*12d370*/  ISETP.LT.AND P3, PT, R75, UR61, !P1 ;  /* 0x0000003d4b007c0c */ /* 0x000fce000cf61270 */
[----:B------:R-:W-:-:S04]  /*12d380*/  @P2 LOP3.LUT R38, R38, 0x10, RZ, 0xfc, !PT ;  /* 0x0000001026262812 */ /* 0x000fc800078efcff */
[----:B------:R-:W-:Y:S02]  /*12d390*/  LOP3.LUT R38, R38, 0xfffffff7, RZ, 0xc0, !PT ;  /* 0xfffffff726267812 */ /* 0x000fe400078ec0ff */
[----:B------:R-:W-:Y:S02]  /*12d3a0*/  ISETP.LT.AND P2, PT, R74, UR40, !P1 ;  /* 0x000000284a007c0c */ /* 0x000fe4000cf41270 */
[----:B------:R-:W-:Y:S02]  /*12d3b0*/  @P4 LOP3.LUT R38, R38, 0x8, RZ, 0xfc, !PT ;  /* 0x0000000826264812 */ /* 0x000fe400078efcff */
[----:B----4-:R-:W-:Y:S02]  /*12d3c0*/  ISETP.GE.AND P1, PT, R70, UR25, PT ;  /* 0x0000001946007c0c */ /* 0x010fe4000bf26270 */
[----:B------:R-:W4:Y:S01]  /*12d3d0*/  LDL.LU R70, [R1+0x5294] ;  /* 0x0052940001467983 */ /* 0x000f220000300800 */
[----:B------:R-:W-:-:S04]  /*12d3e0*/  LOP3.LUT R38, R38, 0xfffffffb, RZ, 0xc0, !PT ;  /* 0xfffffffb26267812 */ /* 0x000fc800078ec0ff */
[----:B------:R-:W-:-:S04]  /*12d3f0*/  @P3 LOP3.LUT R38, R38, 0x4, RZ, 0xfc, !PT ;  /* 0x0000000426263812 */ /* 0x000fc800078efcff */
[----:B------:R-:W-:-:S04]  /*12d400*/  LOP3.LUT R38, R38, 0xfffffffd, RZ, 0xc0, !PT ;  /* 0xfffffffd26267812 */ /* 0x000fc800078ec0ff */
[----:B------:R-:W-:Y:S02]  /*12d410*/  @P2 LOP3.LUT R38, R38, 0x2, RZ, 0xfc, !PT ;  /* 0x0000000226262812 */ /* 0x000fe400078efcff */
[----:B------:R-:W-:Y:S02]  /*12d420*/  ISETP.LT.AND P2, PT, R76, UR59, !P1 ;  /* 0x0000003b4c007c0c */ /* 0x000fe4000cf41270 */
[----:B------:R-:W-:Y:S02]  /*12d430*/  LOP3.LUT R37, R37, 0x7fffffff, RZ, 0xc0, !PT ;  /* 0x7fffffff25257812 */ /* 0x000fe400078ec0ff */
[----:B------:R-:W-:Y:S02]  /*12d440*/  ISETP.LT.AND P4, PT, R72, UR60, !P1 ;  /* 0x0000003c48007c0c */ /* 0x000fe4000cf81270 */
[----:B------:R-:W-:-:S07]  /*12d450*/  ISETP.LT.AND P3, PT, R75, UR58, !P1 ;  /* 0x0000003a4b007c0c */ /* 0x000fce000cf61270 */
[----:B------:R-:W-:Y:S02]  /*12d460*/  @P2 LOP3.LUT R37, R37, 0x80000000, RZ, 0xfc, !PT ;  /* 0x8000000025252812 */ /* 0x000fe400078efcff */
[----:B------:R-:W-:Y:S02]  /*12d470*/  ISETP.LT.AND P2, PT, R74, UR38, !P1 ;  /* 0x000000264a007c0c */ /* 0x000fe4000cf41270 */
[----:B---3--:R-:W-:Y:S02]  /*12d480*/  ISETP.GE.AND P1, PT, R69, UR23, PT ;  /* 0x0000001745007c0c */ /* 0x008fe4000bf26270 */
[----:B------:R-:W3:Y:S01]  /*12d490*/  LDL.LU R69, [R1+0x5298] ;  /* 0x0052980001457983 */ /* 0x000ee20000300800 */
[----:B------:R-:W-:Y:S02]  /*12d4a0*/  @P3 LOP3.LUT R37, R37, 0x40000000, RZ, 0xfc, !PT ;  /* 0x4000000025253812 */ /* 0x000fe400078efcff */
[----:B------:R-:W-:Y:S02]  /*12d4b0*/  ISETP.LT.AND P3, PT, R72, UR57, !P1 ;  /* 0x0000003948007c0c */ /* 0x000fe4000cf61270 */
[----:B------:R-:W-:-:S04]  /*12d4c0*/  LOP3.LUT R37, R37, 0xdfffffff, RZ, 0xc0, !PT ;  /* 0xdfffffff25257812 */ /* 0x000fc800078ec0ff */
[----:B------:R-:W-:Y:S02]  /*12d4d0*/  @P2 LOP3.LUT R37, R37, 0x20000000, RZ, 0xfc, !PT ;  /* 0x2000000025252812 */ /* 0x000fe400078efcff */
[----:B------:R-:W-:Y:S02]  /*12d4e0*/  LOP3.LUT R38, R38, 0xfffffffe, RZ, 0xc0, !PT ;  /* 0xfffffffe26267812 */ /* 0x000fe400078ec0ff */
[----:B------:R-:W-:Y:S02]  /*12d4f0*/  LOP3.LUT R37, R37, 0xefffffff, RZ, 0xc0, !PT ;  /* 0xefffffff25257812 */ /* 0x000fe400078ec0ff */
[----:B------:R-:W-:Y:S02]  /*12d500*/  @P4 LOP3.LUT R38, R38, 0x1, RZ, 0xfc, !PT ;  /* 0x0000000126264812 */ /* 0x000fe400078efcff */
[----:B------:R-:W-:Y:S02]  /*12d510*/  @P3 LOP3.LUT R37, R37, 0x10000000, RZ, 0xfc, !PT ;  /* 0x1000000025253812 */ /* 0x000fe400078efcff */
[----:B------:R-:W-:-:S02]  /*12d520*/  ISETP.LT.AND P4, PT, R76, UR56, !P1 ;  /* 0x000000384c007c0c */ /* 0x000fc4000cf81270 */
[----:B------:R-:W-:Y:S02]  /*12d530*/  ISETP.LT.AND P2, PT, R75, UR54, !P1 ;  /* 0x000000364b007c0c */ /* 0x000fe4000cf41270 */
[----:B------:R-:W-:Y:S02]  /*12d540*/  ISETP.LT.AND P3, PT, R74, UR36, !P1 ;  /* 0x000000244a007c0c */ /* 0x000fe4000cf61270 */
[----:B------:R-:W-:-:S07]  /*12d550*/  LOP3.LUT R37, R37, 0xf7ffffff, RZ, 0xc0, !PT ;  /* 0xf7ffffff25257812 */ /* 0x000fce00078ec0ff */
[----:B------:R-:W-:Y:S02]  /*12d560*/  @P4 LOP3.LUT R37, R37, 0x8000000, RZ, 0xfc, !PT ;  /* 0x0800000025254812 */ /* 0x000fe400078efcff */
[----:B--2---:R-:W-:Y:S02]  /*12d570*/  ISETP.GE.AND P1, PT, R68, UR43, PT ;  /* 0x0000002b44007c0c */ /* 0x004fe4000bf26270 */
[----:B------:R-:W2:Y:S01]  /*12d580*/  LDL.LU R68, [R1+0x529c] ;  /* 0x00529c0001447983 */ /* 0x000ea20000300800 */
[----:B------:R-:W-:-:S04]  /*12d590*/  LOP3.LUT R37, R37, 0xfbffffff, RZ, 0xc0, !PT ;  /* 0xfbffffff25257812 */ /* 0x000fc800078ec0ff */
[----:B------:R-:W-:Y:S02]  /*12d5a0*/  @P2 LOP3.LUT R37, R37, 0x4000000, RZ, 0xfc, !PT ;  /* 0x0400000025252812 */ /* 0x000fe400078efcff */
[----:B------:R-:W-:Y:S02]  /*12d5b0*/  ISETP.LT.AND P2, PT, R72, UR7, !P1 ;  /* 0x0000000748007c0c */ /* 0x000fe4000cf41270 */
[----:B------:R-:W-:-:S04]  /*12d5c0*/  LOP3.LUT R37, R37, 0xfdffffff, RZ, 0xc0, !PT ;  /* 0xfdffffff25257812 */ /* 0x000fc800078ec0ff */
[----:B------:R-:W-:Y:S02]  /*12d5d0*/  @P3 LOP3.LUT R37, R37, 0x2000000, RZ, 0xfc, !PT ;  /* 0x0200000025253812 */ /* 0x000fe400078efcff */
[----:B------:R-:W-:Y:S02]  /*12d5e0*/  ISETP.LT.AND P4, PT, R76, UR6, !P1 ;  /* 0x000000064c007c0c */ /* 0x000fe4000cf81270 */
[----:B------:R-:W-:Y:S02]  /*12d5f0*/  LOP3.LUT R37, R37, 0xfeffffff, RZ, 0xc0, !PT ;  /* 0xfeffffff25257812 */ /* 0x000fe400078ec0ff */
[----:B------:R-:W-:Y:S02]  /*12d600*/  ISETP.LT.AND P3, PT, R75, UR4, !P1 ;  /* 0x000000044b007c0c */ /* 0x000fe4000cf61270 */
[----:B------:R-:W-:Y:S02]  /*12d610*/  @P2 LOP3.LUT R37, R37, 0x1000000, RZ, 0xfc, !PT ;  /* 0x0100000025252812 */ /* 0x000fe400078efcff */
[----:B------:R-:W-:-:S02]  /*12d620*/  ISETP.LT.AND P2, PT, R74, UR34, !P1 ;  /* 0x000000224a007c0c */ /* 0x000fc4000cf41270 */
[----:B----4-:R-:W-:Y:S02]  /*12d630*/  ISETP.GE.AND P1, PT, R70, UR41, PT ;  /* 0x0000002946007c0c */ /* 0x010fe4000bf26270 */
[----:B------:R-:W4:Y:S01]  /*12d640*/  LDL.LU R70, [R1+0x52a0] ;  /* 0x0052a00001467983 */ /* 0x000f220000300800 */
[----:B------:R-:W-:-:S04]  /*12d650*/  LOP3.LUT R37, R37, 0xff7fffff, RZ, 0xc0, !PT ;  /* 0xff7fffff25257812 */ /* 0x000fc800078ec0ff */
[----:B------:R-:W-:-:S04]  /*12d660*/  @P4 LOP3.LUT R37, R37, 0x800000, RZ, 0xfc, !PT ;  /* 0x0080000025254812 */ /* 0x000fc800078efcff */
[----:B------:R-:W-:-:S04]  /*12d670*/  LOP3.LUT R37, R37, 0xffbfffff, RZ, 0xc0, !PT ;  /* 0xffbfffff25257812 */ /* 0x000fc800078ec0ff */
[----:B------:R-:W-:Y:S02]  /*12d680*/  @P3 LOP3.LUT R37, R37, 0x400000, RZ, 0xfc, !PT ;  /* 0x0040000025253812 */ /* 0x000fe400078efcff */
[----:B------:R-:W-:Y:S02]  /*12d690*/  ISETP.LT.AND P3, PT, R72, UR10, !P1 ;  /* 0x0000000a48007c0c */ /* 0x000fe4000cf61270 */
[----:B------:R-:W-:-:S04]  /*12d6a0*/  LOP3.LUT R37, R37, 0xffdfffff, RZ, 0xc0, !PT ;  /* 0xffdfffff25257812 */ /* 0x000fc800078ec0ff */
[----:B------:R-:W-:-:S04]  /*12d6b0*/  @P2 LOP3.LUT R37, R37, 0x200000, RZ, 0xfc, !PT ;  /* 0x0020000025252812 */ /* 0x000fc800078efcff */
[----:B------:R-:W-:Y:S02]  /*12d6c0*/  LOP3.LUT R37, R37, 0xffefffff, RZ, 0xc0, !PT ;  /* 0xffefffff25257812 */ /* 0x000fe400078ec0ff */
[----:B------:R-:W-:Y:S02]  /*12d6d0*/  ISETP.LT.AND P4, PT, R76, UR9, !P1 ;  /* 0x000000094c007c0c */ /* 0x000fe4000cf81270 */
[----:B------:R-:W-:Y:S02]  /*12d6e0*/  @P3 LOP3.LUT R37, R37, 0x100000, RZ, 0xfc, !PT ;  /* 0x0010000025253812 */ /* 0x000fe400078efcff */
[----:B------:R-:W-:Y:S02]  /*12d6f0*/  ISETP.LT.AND P2, PT, R75, UR8, !P1 ;  /* 0x000000084b007c0c */ /* 0x000fe4000cf41270 */
[----:B------:R-:W-:Y:S02]  /*12d700*/  ISETP.LT.AND P3, PT, R74, UR30, !P1 ;  /* 0x0000001e4a007c0c */ /* 0x000fe4000cf61270 */
[----:B---3--:R-:W-:-:S02]  /*12d710*/  ISETP.GE.AND P1, PT, R69, UR39, PT ;  /* 0x0000002745007c0c */ /* 0x008fc4000bf26270 */
[----:B------:R-:W3:Y:S01]  /*12d720*/  LDL.LU R69, [R1+0x52a4] ;  /* 0x0052a40001457983 */ /* 0x000ee20000300800 */
        /* <DEDUP_REMOVED lines=12> */
[----:B------:R-:W-:-:S05]  /*12d7f0*/  LOP3.LUT R37, R37, 0xffff7fff, RZ, 0xc0, !PT ;  /* 0xffff7fff25257812 */ /* 0x000fca00078ec0ff */
        /* <DEDUP_REMOVED lines=29> */
[----:B---3--:R-:W-:Y:S02]  /*12d9d0*/  ISETP.GE.AND P1, PT, R69, UR31, PT ;  /* 0x0000001f45007c0c */ /* 0x008fe4000bf26270 */
        /* <DEDUP_REMOVED lines=13> */
[----:B------:R-:W-:-:S04]  /*12dab0*/  LOP3.LUT R37, R37, 0xfffffffd, RZ, 0xc0, !PT ;  /* 0xfffffffd25257812 */ /* 0x000fc800078ec0ff */
[----:B------:R-:W-:Y:S02]  /*12dac0*/  @P1 LOP3.LUT R37, R37, 0x2, RZ, 0xfc, !PT ;  /* 0x0000000225251812 */ /* 0x000fe400078efcff */
[----:B------:R-:W-:Y:S02]  /*12dad0*/  ISETP.GE.AND P5, PT, R73, UR45, PT ;  /* 0x0000002d49007c0c */ /* 0x000fe4000bfa6270 */
[----:B------:R-:W-:Y:S02]  /*12dae0*/  LOP3.LUT R37, R37, 0xfffffffe, RZ, 0xc0, !PT ;  /* 0xfffffffe25257812 */ /* 0x000fe400078ec0ff */
[----:B--2---:R-:W-:Y:S02]  /*12daf0*/  ISETP.GE.AND P3, PT, R68, UR29, PT ;  /* 0x0000001d44007c0c */ /* 0x004fe4000bf66270 */
[----:B------:R-:W-:Y:S02]  /*12db00*/  LDS.128 R68, [R36+0x400] ;  /* 0x0004000024447984 */ /* 0x000fe40000000c00 */
[----:B------:R-:W-:-:S02]  /*12db10*/  ISETP.LT.AND P1, PT, R76, UR51, !P3 ;  /* 0x000000334c007c0c */ /* 0x000fc4000df21270 */
[----:B------:R-:W1:Y:S01]  /*12db20*/  LDS.128 R76, [R36] ;  /* 0x00000000244c7984 */ /* 0x000e620000000c00 */
[----:B------:R-:W-:Y:S01]  /*12db30*/  BAR.SYNC.DEFER_BLOCKING 0x0 ;  /* 0x0000000000007b1d */ /* 0x000fe20000010000 */
[----:B------:R-:W-:Y:S02]  /*12db40*/  ISETP.LT.AND P4, PT, R72, UR48, !P3 ;  /* 0x0000003048007c0c */ /* 0x000fe4000df81270 */
[----:B------:R-:W-:Y:S02]  /*12db50*/  ISETP.LT.AND P2, PT, R75, UR52, !P3 ;  /* 0x000000344b007c0c */ /* 0x000fe4000df41270 */
[----:B------:R-:W-:-:S09]  /*12db60*/  ISETP.LT.AND P3, PT, R74, UR53, !P3 ;  /* 0x000000354a007c0c */ /* 0x000fd2000df61270 */
[----:B------:R-:W-:Y:S01]  /*12db70*/  @P4 LOP3.LUT R37, R37, 0x1, RZ, 0xfc, !PT ;  /* 0x0000000125254812 */ /* 0x000fe200078efcff */
[----:B-1----:R-:W-:Y:S04]  /*12db80*/  STL.64 [R1+0x18a0], R76 ;  /* 0x0018a04c01007387 */ /* 0x002fe80000100a00 */
[----:B------:R-:W-:Y:S04]  /*12db90*/  STL.64 [R1+0x18a8], R78 ;  /* 0x0018a84e01007387 */ /* 0x000fe80000100a00 */
[----:B------:R1:W-:Y:S04]  /*12dba0*/  STL.64 [R1+0x1960], R68 ;  /* 0x0019604401007387 */ /* 0x0003e80000100a00 */
[----:B------:R2:W-:Y:S01]  /*12dbb0*/  STL.64 [R1+0x1968], R70 ;  /* 0x0019684601007387 */ /* 0x0005e20000100a00 */
[----:B------:R-:W-:-:S03]  /*12dbc0*/  ISETP.LT.AND P4, PT, R72, UR55, !P5 ;  /* 0x0000003748007c0c */ /* 0x000fc6000ef81270 */
[----:B------:R-:W-:Y:S01]  /*12dbd0*/  STL [R1+0x54ec], R26 ;  /* 0x0054ec1a01007387 */ /* 0x000fe20000100800 */
[----:B------:R-:W-:Y:S01]  /*12dbe0*/  LOP3.LUT R3, R3, 0xfffffff7, RZ, 0xc0, !PT ;  /* 0xfffffff703037812 */ /* 0x000fe200078ec0ff */
[----:B------:R-:W-:Y:S02]  /*12dbf0*/  ULDC UR6, c[0x0][0x22c] ;  /* 0x00008b0000067ab9 */ /* 0x000fe40000000800 */
[----:B------:R-:W-:Y:S01]  /*12dc00*/  STSM.16.M88.4 [R0], R64 ;  /* 0x0000004000007844 */ /* 0x000fe20000000200 */
[----:B------:R-:W-:Y:S01]  /*12dc10*/  @P0 LOP3.LUT R3, R3, 0x8, RZ, 0xfc, !PT ;  /* 0x0000000803030812 */ /* 0x000fe200078efcff */
[----:B------:R-:W-:Y:S01]  /*12dc20*/  IMAD.WIDE R118, R116, 0x4, R20 ;  /* 0x0000000474767825 */ /* 0x000fe200078e0214 */
[----:B------:R-:W-:Y:S01]  /*12dc30*/  ULDC UR5, c[0x0][0x228] ;  /* 0x00008a0000057ab9 */ /* 0x000fe20000000800 */
[----:B------:R-:W-:Y:S01]  /*12dc40*/  STL [R1+0x54e8], R27 ;  /* 0x0054e81b01007387 */ /* 0x000fe20000100800 */
[----:B------:R-:W-:Y:S01]  /*12dc50*/  ISETP.LT.AND P6, PT, R73, UR6, !P6 ;  /* 0x0000000649007c0c */ /* 0x000fe2000f7c1270 */
[----:B------:R-:W-:Y:S01]  /*12dc60*/  ULDC UR4, c[0x0][0x228] ;  /* 0x00008a0000047ab9 */ /* 0x000fe20000000800 */
[----:B------:R-:W-:Y:S01]  /*12dc70*/  ULDC UR7, c[0x0][0x248] ;  /* 0x0000920000077ab9 */ /* 0x000fe20000000800 */
[----:B------:R-:W-:Y:S01]  /*12dc80*/  STL [R1+0x54e4], R28 ;  /* 0x0054e41c01007387 */ /* 0x000fe20000100800 */
[----:B------:R-:W-:-:S03]  /*12dc90*/  LOP3.LUT P0, RZ, R37, 0x8, RZ, 0xc0, !PT ;  /* 0x0000000825ff7812 */ /* 0x000fc6000780c0ff */
        /* <DEDUP_REMOVED lines=12> */
[----:B-1----:R-:W4:Y:S04]  /*12dd60*/  LDL.LU R68, [R1+0x1154] ;  /* 0x0011540001447983 */ /* 0x002f280000300800 */
[----:B------:R-:W4:Y:S04]  /*12dd70*/  LDL.LU R69, [R1+0x115c] ;  /* 0x00115c0001457983 */ /* 0x000f280000300800 */
[----:B--2---:R-:W4:Y:S04]  /*12dd80*/  LDL.LU R70, [R1+0x3d4] ;  /* 0x0003d40001467983 */ /* 0x004f280000300800 */
[----:B------:R-:W4:Y:S04]  /*12dd90*/  LDL.LU R71, [R1+0x3dc] ;  /* 0x0003dc0001477983 */ /* 0x000f280000300800 */
[----:B------:R-:W-:Y:S01]  /*12dda0*/  STSM.16.M88.4 [R0+0x200], R60 ;  /* 0x0002003c00007844 */ /* 0x000fe20000000200 */
[----:B------:R-:W-:Y:S06]  /*12ddb0*/  BAR.SYNC.DEFER_BLOCKING 0x0 ;  /* 0x0000000000007b1d */ /* 0x000fec0000010000 */
[----:B------:R-:W1:Y:S04]  /*12ddc0*/  LDS.128 R32, [R36] ;  /* 0x0000000024207984 */ /* 0x000e680000000c00 */
[----:B------:R-:W2:Y:S01]  /*12ddd0*/  LDS.128 R28, [R36+0x400] ;  /* 0x00040000241c7984 */ /* 0x000ea20000000c00 */
[----:B------:R-:W-:Y:S06]  /*12dde0*/  BAR.SYNC.DEFER_BLOCKING 0x0 ;  /* 0x0000000000007b1d */ /* 0x000fec0000010000 */
[----:B-1----:R-:W-:Y:S04]  /*12ddf0*/  STL.64 [R1+0x1890], R32 ;  /* 0x0018902001007387 */ /* 0x002fe80000100a00 */
[----:B------:R-:W-:Y:S04]  /*12de00*/  STL.64 [R1+0x1898], R34 ;  /* 0x0018982201007387 */ /* 0x000fe80000100a00 */
[----:B--2---:R-:W-:Y:S04]  /*12de10*/  STL.64 [R1+0x1940], R28 ;  /* 0x0019401c01007387 */ /* 0x004fe80000100a00 */
[----:B------:R-:W-:Y:S04]  /*12de20*/  STL.64 [R1+0x1948], R30 ;  /* 0x0019481e01007387 */ /* 0x000fe80000100a00 */
[----:B------:R-:W2:Y:S04]  /*12de30*/  LDL.LU R60, [R1+0x1464] ;  /* 0x00146400013c7983 */ /* 0x000ea80000300800 */
[----:B------:R-:W2:Y:S04]  /*12de40*/  LDL.LU R61, [R1+0x146c] ;  /* 0x00146c00013d7983 */ /* 0x000ea80000300800 */
[----:B------:R-:W2:Y:S04]  /*12de50*/  LDL.LU R62, [R1+0x5a4] ;  /* 0x0005a400013e7983 */ /* 0x000ea80000300800 */
[----:B------:R-:W2:Y:S04]  /*12de60*/  LDL.LU R63, [R1+0x5ac] ;  /* 0x0005ac00013f7983 */ /* 0x000ea80000300800 */
[----:B------:R-:W2:Y:S04]  /*12de70*/  LDL.LU R64, [R1+0x25d4] ;  /* 0x0025d40001407983 */ /* 0x000ea80000300800 */
[----:B------:R-:W2:Y:S04]  /*12de80*/  LDL.LU R65, [R1+0x25dc] ;  /* 0x0025dc0001417983 */ /* 0x000ea80000300800 */
[----:B---3--:R-:W-:Y:S04]  /*12de90*/  STSM.16.M88.4 [R0], R72 ;  /* 0x0000004800007844 */ /* 0x008fe80000000200 */
[----:B----4-:R-:W-:Y:S01]  /*12dea0*/  STSM.16.M88.4 [R0+0x200], R68 ;  /* 0x0002004400007844 */ /* 0x010fe20000000200 */
[----:B------:R-:W-:Y:S06]  /*12deb0*/  BAR.SYNC.DEFER_BLOCKING 0x0 ;  /* 0x0000000000007b1d */ /* 0x000fec0000010000 */
[----:B------:R-:W1:Y:S04]  /*12dec0*/  LDS.128 R28, [R36] ;  /* 0x00000000241c7984 */ /* 0x000e680000000c00 */
[----:B-1----:R1:W-:Y:S04]  /*12ded0*/  STL.64 [R1+0x1150], R28 ;  /* 0x0011501c01007387 */ /* 0x0023e80000100a00 */
[----:B------:R-:W-:Y:S01]  /*12dee0*/  STL [R1+0x115c], R31 ;  /* 0x00115c1f01007387 */ /* 0x000fe20000100800 */
[----:B-1----:R-:W-:-:S05]  /*12def0*/  IMAD.MOV.U32 R29, RZ, RZ, R30 ;  /* 0x000000ffff1d7224 */ /* 0x002fca00078e001e */
[----:B------:R-:W-:Y:S04]  /*12df00*/  STL [R1+0x54e0], R29 ;  /* 0x0054e01d01007387 */ /* 0x000fe80000100800 */
[----:B------:R-:W1:Y:S01]  /*12df10*/  LDS.128 R28, [R36+0x400] ;  /* 0x00040000241c7984 */ /* 0x000e620000000c00 */
[----:B------:R-:W-:Y:S06]  /*12df20*/  BAR.SYNC.DEFER_BLOCKING 0x0 ;  /* 0x0000000000007b1d */ /* 0x000fec0000010000 */
[----:B--2---:R2:W-:Y:S04]  /*12df30*/  STSM.16.M88.4 [R0], R60 ;  /* 0x0000003c00007844 */ /* 0x0045e80000000200 */
[----:B-1----:R-:W-:Y:S04]  /*12df40*/  STL.64 [R1+0x1920], R28 ;  /* 0x0019201c01007387 */ /* 0x002fe80000100a00 */
[----:B------:R-:W-:Y:S04]  /*12df50*/  STL.64 [R1+0x1928], R30 ;  /* 0x0019281e01007387 */ /* 0x000fe80000100a00 */
[----:B--2---:R-:W2:Y:S04]  /*12df60*/  LDL.LU R60, [R1+0x2994] ;  /* 0x00299400013c7983 */ /* 0x004ea80000300800 */
[----:B------:R-:W2:Y:S04]  /*12df70*/  LDL.LU R61, [R1+0x299c] ;  /* 0x00299c00013d7983 */ /* 0x000ea80000300800 */
[----:B------:R-:W2:Y:S04]  /*12df80*/  LDL.LU R62, [R1+0x1a44] ;  /* 0x001a4400013e7983 */ /* 0x000ea80000300800 */
[----:B------:R-:W2:Y:S01]  /*12df90*/  LDL.LU R63, [R1+0x1a4c] ;  /* 0x001a4c00013f7983 */ /* 0x000ea20000300800 */
[----:B------:R-:W-:-:S02]  /*12dfa0*/  IMAD.MOV.U32 R66, RZ, RZ, R181 ;  /* 0x000000ffff427224 */ /* 0x000fc400078e00b5 */
[----:B------:R-:W-:-:S05]  /*12dfb0*/  IMAD.MOV.U32 R67, RZ, RZ, R183 ;  /* 0x000000ffff437224 */ /* 0x000fca00078e00b7 */
[----:B------:R1:W-:Y:S01]  /*12dfc0*/  STSM.16.M88.4 [R0+0x200], R64 ;  /* 0x0002004000007844 */ /* 0x0003e20000000200 */
[----:B------:R-:W-:Y:S06]  /*12dfd0*/  BAR.SYNC.DEFER_BLOCKING 0x0 ;  /* 0x0000000000007b1d */ /* 0x000fec0000010000 */
[----:B-1----:R-:W3:Y:S04]  /*12dfe0*/  LDL.LU R64, [R1+0x2b84] ;  /* 0x002b840001407983 */ /* 0x002ee80000300800 */
[----:B------:R-:W3:Y:S04]  /*12dff0*/  LDL.LU R65, [R1+0x2b8c] ;  /* 0x002b8c0001417983 */ /* 0x000ee80000300800 */
[----:B------:R-:W3:Y:S04]  /*12e000*/  LDL.LU R66, [R1+0x1fc4] ;  /* 0x001fc40001427983 */ /* 0x000ee80000300800 */
[----:B------:R-:W3:Y:S04]  /*12e010*/  LDL.LU R67, [R1+0x1fcc] ;  /* 0x001fcc0001437983 */ /* 0x000ee80000300800 */
[----:B------:R-:W1:Y:S04]  /*12e020*/  LDS.128 R32, [R36] ;  /* 0x0000000024207984 */ /* 0x000e680000000c00 */
[----:B------:R-:W4:Y:S01]  /*12e030*/  LDS.128 R28, [R36+0x400] ;  /* 0x00040000241c7984 */ /* 0x000f220000000c00 */
[----:B------:R-:W-:Y:S06]  /*12e040*/  BAR.SYNC.DEFER_BLOCKING 0x0 ;  /* 0x0000000000007b1d */ /* 0x000fec0000010000 */
[----:B-1----:R-:W-:Y:S04]  /*12e050*/  STL.64 [R1+0x10a0], R32 ;  /* 0x0010a02001007387 */ /* 0x002fe80000100a00 */
[----:B------:R-:W-:Y:S04]  /*12e060*/  STL.64 [R1+0x10a8], R34 ;  /* 0x0010a82201007387 */ /* 0x000fe80000100a00 */
[----:B----4-:R-:W-:Y:S04]  /*12e070*/  STL.64 [R1+0x1910], R28 ;  /* 0x0019101c01007387 */ /* 0x010fe80000100a00 */
[----:B------:R-:W-:Y:S04]  /*12e080*/  STL.64 [R1+0x1918], R30 ;  /* 0x0019181e01007387 */ /* 0x000fe80000100a00 */
[----:B--2---:R1:W-:Y:S04]  /*12e090*/  STSM.16.M88.4 [R0], R60 ;  /* 0x0000003c00007844 */ /* 0x0043e80000000200 */
[----:B-1----:R-:W2:Y:S04]  /*12e0a0*/  LDL.LU R60, [R1+0x2e34] ;  /* 0x002e3400013c7983 */ /* 0x002ea80000300800 */
[----:B------:R-:W2:Y:S04]  /*12e0b0*/  LDL.LU R61, [R1+0x2e3c] ;  /* 0x002e3c00013d7983 */ /* 0x000ea80000300800 */
[----:B------:R-:W2:Y:S04]  /*12e0c0*/  LDL.LU R62, [R1+0x2474] ;  /* 0x00247400013e7983 */ /* 0x000ea80000300800 */
[----:B------:R-:W2:Y:S04]  /*12e0d0*/  LDL.LU R63, [R1+0x247c] ;  /* 0x00247c00013f7983 */ /* 0x000ea80000300800 */
[----:B---3--:R1:W-:Y:S01]  /*12e0e0*/  STSM.16.M88.4 [R0+0x200], R64 ;  /* 0x0002004000007844 */ /* 0x0083e20000000200 */
        /* <DEDUP_REMOVED lines=26> */
[----:B-1----:R-:W-:Y:S04]  /*12e290*/  STL [R1+0x3d0], R28 ;  /* 0x0003d01c01007387 */ /* 0x002fe80000100800 */
[----:B------:R-:W-:Y:S04]  /*12e2a0*/  STL.64 [R1+0x3d8], R30 ;  /* 0x0003d81e01007387 */ /* 0x000fe80000100a00 */
[----:B----4-:R-:W-:Y:S04]  /*12e2b0*/  STL.64 [R1+0x1460], R32 ;  /* 0x0014602001007387 */ /* 0x010fe80000100a00 */
[----:B------:R-:W-:Y:S04]  /*12e2c0*/  STL [R1+0x146c], R35 ;  /* 0x00146c2301007387 */ /* 0x000fe80000100800 */
        /* <DEDUP_REMOVED lines=8> */
[----:B------:R-:W3:Y:S01]  /*12e350*/  LDL.LU R65, [R1+0x25b8] ;  /* 0x0025b80001417983 */ /* 0x000ee20000300800 */
[----:B------:R-:W-:-:S03]  /*12e360*/  IMAD.MOV.U32 R30, RZ, RZ, R34 ;  /* 0x000000ffff1e7224 */ /* 0x000fc600078e0022 */
[----:B------:R-:W1:Y:S04]  /*12e370*/  LDS.128 R68, [R36] ;  /* 0x0000000024447984 */ /* 0x000e680000000c00 */
[----:B------:R-:W4:Y:S01]  /*12e380*/  LDS.128 R32, [R36+0x400] ;  /* 0x0004000024207984 */ /* 0x000f220000000c00 */
[----:B------:R-:W-:Y:S06]  /*12e390*/  BAR.SYNC.DEFER_BLOCKING 0x0 ;  /* 0x0000000000007b1d */ /* 0x000fec0000010000 */
[----:B-1----:R-:W-:Y:S04]  /*12e3a0*/  STL.64 [R1+0x1990], R68 ;  /* 0x0019904401007387 */ /* 0x002fe80000100a00 */
[----:B------:R-:W-:Y:S04]  /*12e3b0*/  STL.64 [R1+0x1998], R70 ;  /* 0x0019984601007387 */ /* 0x000fe80000100a00 */
[----:B----4-:R-:W-:Y:S04]  /*12e3c0*/  STL.64 [R1+0x1a50], R32 ;  /* 0x001a502001007387 */ /* 0x010fe80000100a00 */
[----:B------:R-:W-:Y:S01]  /*12e3d0*/  STL.64 [R1+0x1a58], R34 ;  /* 0x001a582201007387 */ /* 0x000fe20000100a00 */
[----:B------:R-:W-:-:S02]  /*12e3e0*/  IMAD.MOV.U32 R66, RZ, RZ, R176 ;  /* 0x000000ffff427224 */ /* 0x000fc400078e00b0 */
[----:B------:R-:W-:Y:S01]  /*12e3f0*/  IMAD.MOV.U32 R67, RZ, RZ, R178 ;  /* 0x000000ffff437224 */ /* 0x000fe200078e00b2 */
        /* <DEDUP_REMOVED lines=63> */
[----:B------:R-:W1:Y:S04]  /*12e7f0*/  LDS.128 R68, [R36] ;  /* 0x0000000024447984 */ /* 0x000e680000000c00 */
[----:B------:R-:W4:Y:S01]  /*12e800*/  LDS.128 R32, [R36+0x400] ;  /* 0x0004000024207984 */ /* 0x000f220000000c00 */
[----:B------:R-:W-:Y:S06]  /*12e810*/  BAR.SYNC.DEFER_BLOCKING 0x0 ;  /* 0x0000000000007b1d */ /* 0x000fec0000010000 */
[----:B-1----:R-:W-:Y:S04]  /*12e820*/  STL.64 [R1+0x1140], R68 ;  /* 0x0011404401007387 */ /* 0x002fe80000100a00 */
[----:B------:R-:W-:Y:S04]  /*12e830*/  STL.64 [R1+0x1148], R70 ;  /* 0x0011484601007387 */ /* 0x000fe80000100a00 */
[----:B----4-:R-:W-:Y:S04]  /*12e840*/  STL.64 [R1+0x19d0], R32 ;  /* 0x0019d02001007387 */ /* 0x010fe80000100a00 */
[----:B------:R-:W-:Y:S01]  /*12e850*/  STL.64 [R1+0x19d8], R34 ;  /* 0x0019d82201007387 */ /* 0x000fe20000100a00 */
[----:B------:R-:W-:Y:S01]  /*12e860*/  IMAD.MOV.U32 R66, RZ, RZ, R177 ;  /* 0x000000ffff427224 */ /* 0x000fe200078e00b1 */
[----:B------:R-:W-:-:S02]  /*12e870*/  MOV R67, R179 ;  /* 0x000000b300437202 */ /* 0x000fc40000000f00 */
        /* <DEDUP_REMOVED lines=12> */
[----:B-1----:R-:W-:Y:S01]  /*12e940*/  STL.64 [R1+0x1090], R32 ;  /* 0x0010902001007387 */ /* 0x002fe20000100a00 */
[----:B------:R-:W-:-:S03]  /*12e950*/  IMAD.MOV.U32 R31, RZ, RZ, R35 ;  /* 0x000000ffff1f7224 */ /* 0x000fc600078e0023 */
[----:B------:R-:W-:Y:S04]  /*12e960*/  STL [R1+0x1098], R34 ;  /* 0x0010982201007387 */ /* 0x000fe80000100800 */
[----:B------:R-:W1:Y:S01]  /*12e970*/  LDS.128 R32, [R36+0x400] ;  /* 0x0004000024207984 */ /* 0x000e620000000c00 */
[----:B------:R-:W-:Y:S06]  /*12e980*/  BAR.SYNC.DEFER_BLOCKING 0x0 ;  /* 0x0000000000007b1d */ /* 0x000fec0000010000 */
[----:B------:R-:W-:Y:S04]  /*12e990*/  STL [R1+0x54d4], R31 ;  /* 0x0054d41f01007387 */ /* 0x000fe80000100800 */
[----:B-1----:R-:W-:Y:S04]  /*12e9a0*/  STL.64 [R1+0x19c0], R32 ;  /* 0x0019c02001007387 */ /* 0x002fe80000100a00 */
        /* <DEDUP_REMOVED lines=12> */
[----:B------:R-:W1:Y:S04]  /*12ea70*/  LDS.128 R32, [R36+0x400] ;  /* 0x0004000024207984 */ /* 0x000e680000000c00 */
[----:B------:R-:W4:Y:S01]  /*12ea80*/  LDS.128 R68, [R36] ;  /* 0x0000000024447984 */ /* 0x000f220000000c00 */
[----:B------:R-:W-:Y:S06]  /*12ea90*/  BAR.SYNC.DEFER_BLOCKING 0x0 ;  /* 0x0000000000007b1d */ /* 0x000fec0000010000 */
[----:B-1----:R1:W-:Y:S04]  /*12eaa0*/  STL.64 [R1+0x19b0], R32 ;  /* 0x0019b02001007387 */ /* 0x0023e80000100a00 */
[----:B----4-:R-:W-:Y:S04]  /*12eab0*/  STL.64 [R1+0x590], R68 ;  /* 0x0005904401007387 */ /* 0x010fe80000100a00 */
[----:B------:R-:W-:Y:S01]  /*12eac0*/  STL.64 [R1+0x598], R70 ;  /* 0x0005984601007387 */ /* 0x000fe20000100a00 */
[----:B-1----:R-:W-:-:S03]  /*12ead0*/  IMAD.MOV.U32 R32, RZ, RZ, R35 ;  /* 0x000000ffff207224 */ /* 0x002fc600078e0023 */
[----:B------:R-:W-:Y:S04]  /*12eae0*/  STL [R1+0x19b8], R34 ;  /* 0x0019b82201007387 */ /* 0x000fe80000100800 */
        /* <DEDUP_REMOVED lines=18> */
[----:B-1----:R-:W-:Y:S04]  /*12ec10*/  STL.64 [R1+0x1440], R32 ;  /* 0x0014402001007387 */ /* 0x002fe80000100a00 */
        /* <DEDUP_REMOVED lines=82> */
[----:B------:R-:W1:Y:S04]  /*12f140*/  LDS.128 R68, [R36+0x400] ;  /* 0x0004000024447984 */ /* 0x000e680000000c00 */
[----:B------:R-:W4:Y:S01]  /*12f150*/  LDS.128 R72, [R36] ;  /* 0x0000000024487984 */ /* 0x000f220000000c00 */
[----:B------:R-:W-:Y:S01]  /*12f160*/  BAR.SYNC.DEFER_BLOCKING 0x0 ;  /* 0x0000000000007b1d */ /* 0x000fe20000010000 */
[----:B------:R-:W-:-:S02]  /*12f170*/  IMAD.MOV.U32 R32, RZ, RZ, R34 ;  /* 0x000000ffff207224 */ /* 0x000fc400078e0022 */
[----:B-1----:R-:W-:-:S03]  /*12f180*/  IMAD.MOV.U32 R34, RZ, RZ, R71 ;  /* 0x000000ffff227224 */ /* 0x002fc600078e0047 */
[----:B------:R-:W-:Y:S04]  /*12f190*/  STL.64 [R1+0x1a90], R68 ;  /* 0x001a904401007387 */ /* 0x000fe80000100a00 */
[----:B----4-:R-:W-:Y:S04]  /*12f1a0*/  STL.64 [R1+0x1130], R72 ;  /* 0x0011304801007387 */ /* 0x010fe80000100a00 */
[----:B------:R-:W-:Y:S04]  /*12f1b0*/  STL.64 [R1+0x1138], R74 ;  /* 0x0011384a01007387 */ /* 0x000fe80000100a00 */
[----:B------:R-:W-:Y:S04]  /*12f1c0*/  STL [R1+0x1a98], R70 ;  /* 0x001a984601007387 */ /* 0x000fe80000100800 */
[----:B------:R-:W-:Y:S01]  /*12f1d0*/  STL [R1+0x54bc], R34 ;  /* 0x0054bc2201007387 */ /* 0x000fe20000100800 */
        /* <DEDUP_REMOVED lines=15> */
[----:B------:R-:W-:Y:S01]  /*12f2d0*/  BAR.SYNC.DEFER_BLOCKING 0x0 ;  /* 0x0000000000007b1d */ /* 0x000fe20000010000 */
[----:B-1----:R-:W-:-:S05]  /*12f2e0*/  IMAD.MOV.U32 R3, RZ, RZ, R71 ;  /* 0x000000ffff037224 */ /* 0x002fca00078e0047 */
[----:B------:R-:W-:Y:S04]  /*12f2f0*/  STL.64 [R1+0x1a70], R68 ;  /* 0x001a704401007387 */ /* 0x000fe80000100a00 */
[----:B----4-:R-:W-:Y:S04]  /*12f300*/  STL.64 [R1+0x1080], R72 ;  /* 0x0010804801007387 */ /* 0x010fe80000100a00 */
[----:B------:R-:W-:Y:S04]  /*12f310*/  STL.64 [R1+0x1088], R74 ;  /* 0x0010884a01007387 */ /* 0x000fe80000100a00 */
        /* <DEDUP_REMOVED lines=39> */
[----:B-1----:R-:W-:Y:S04]  /*12f590*/  STL [R1+0x1420], R68 ;  /* 0x0014204401007387 */ /* 0x002fe80000100800 */
        /* <DEDUP_REMOVED lines=10> */
[----:B------:R-:W-:-:S02]  /*12f640*/  IMAD.MOV.U32 R34, RZ, RZ, R69 ;  /* 0x000000ffff227224 */ /* 0x000fc400078e0045 */
[----:B------:R-:W-:Y:S01]  /*12f650*/  IMAD.MOV.U32 R3, RZ, RZ, R70 ;  /* 0x000000ffff037224 */ /* 0x000fe200078e0046 */
        /* <DEDUP_REMOVED lines=42> */
[----:B------:R-:W-:Y:S04]  /*12f900*/  STL [R1+0x1bf4], R69 ;  /* 0x001bf44501007387 */ /* 0x000fe80000100800 */
[----:B----4-:R-:W-:Y:S04]  /*12f910*/  STL.64 [R1+0x1af0], R72 ;  /* 0x001af04801007387 */ /* 0x010fe80000100a00 */
[----:B------:R-:W-:Y:S04]  /*12f920*/  STL.64 [R1+0x1af8], R74 ;  /* 0x001af84a01007387 */ /* 0x000fe80000100a00 */
[----:B------:R-:W-:Y:S04]  /*12f930*/  STL.64 [R1+0x1bf8], R70 ;  /* 0x001bf84601007387 */ /* 0x000fe80000100a00 */
        /* <DEDUP_REMOVED lines=41> */
[----:B------:R-:W2:Y:S01]  /*12fbd0*/  LDL.LU R63, [R1+0x1aac] ;  /* 0x001aac00013f7983 */ /* 0x000ea20000300800 */
[----:B------:R-:W-:-:S02]  /*12fbe0*/  IMAD.MOV.U32 R66, RZ, RZ, R137 ;  /* 0x000000ffff427224 */ /* 0x000fc400078e0089 */
[----:B------:R-:W-:-:S05]  /*12fbf0*/  IMAD.MOV.U32 R67, RZ, RZ, R139 ;  /* 0x000000ffff437224 */ /* 0x000fca00078e008b */
        /* <DEDUP_REMOVED lines=41> */
[----:B------:R-:W1:Y:S04]  /*12fe90*/  LDS.128 R68, [R36] ;  /* 0x0000000024447984 */ /* 0x000e680000000c00 */
[----:B------:R-:W3:Y:S04]  /*12fea0*/  LDL.LU R67, [R1+0x398] ;  /* 0x0003980001437983 */ /* 0x000ee80000300800 */
[----:B-1----:R-:W-:Y:S01]  /*12feb0*/  STL.64 [R1+0x3a0], R68 ;  /* 0x0003a04401007387 */ /* 0x002fe20000100a00 */
[----:B------:R-:W-:-:S03]  /*12fec0*/  IMAD.MOV.U32 R35, RZ, RZ, R70 ;  /* 0x000000ffff237224 */ /* 0x000fc600078e0046 */
[----:B------:R-:W-:Y:S04]  /*12fed0*/  STL [R1+0x3ac], R71 ;  /* 0x0003ac4701007387 */ /* 0x000fe80000100800 */
[----:B------:R-:W1:Y:S01]  /*12fee0*/  LDS.128 R68, [R36+0x400] ;  /* 0x0004000024447984 */ /* 0x000e620000000c00 */
[----:B------:R-:W-:Y:S06]  /*12fef0*/  BAR.SYNC.DEFER_BLOCKING 0x0 ;  /* 0x0000000000007b1d */ /* 0x000fec0000010000 */
        /* <DEDUP_REMOVED lines=95> */
[----:B------:R-:W-:Y:S01]  /*1304f0*/  MOV R66, R141 ;  /* 0x0000008d00427202 */ /* 0x000fe20000000f00 */
        /* <DEDUP_REMOVED lines=656> */
[----:B------:R-:W-:Y:S01]  /*132e00*/  LDS.128 R248, [R36+0x400] ;  /* 0x0004000024f87984 */ /* 0x000fe20000000c00 */
[----:B------:R-:W-:Y:S06]  /*132e10*/  BAR.SYNC.DEFER_BLOCKING 0x0 ;  /* 0x0000000000007b1d */ /* 0x000fec0000010000 */
[----:B-1----:R-:W-:Y:S04]  /*132e20*/  STL.64 [R1], R68 ;  /* 0x0000004401007387 */ /* 0x002fe80000100a00 */
        /* <DEDUP_REMOVED lines=15> */
[----:B--2---:R2:W-:Y:S04]  /*132f20*/  STSM.16.M88.4 [R0], R60 ;  /* 0x0000003c00007844 */ /* 0x0045e80000000200 */
[----:B--2---:R-:W2:Y:S04]  /*132f30*/  LDL.LU R60, [R1+0x1014] ;  /* 0x00101400013c7983 */ /* 0x004ea80000300800 */
[----:B------:R-:W2:Y:S04]  /*132f40*/  LDL.LU R61, [R1+0x101c] ;  /* 0x00101c00013d7983 */ /* 0x000ea80000300800 */
[----:B------:R-:W2:Y:S04]  /*132f50*/  LDL.LU R62, [R1+0x134] ;  /* 0x00013400013e7983 */ /* 0x000ea80000300800 */
[----:B------:R-:W2:Y:S04]  /*132f60*/  LDL.LU R63, [R1+0x13c] ;  /* 0x00013c00013f7983 */ /* 0x000ea80000300800 */
[----:B---3--:R3:W-:Y:S01]  /*132f70*/  STSM.16.M88.4 [R0+0x200], R64 ;  /* 0x0002004000007844 */ /* 0x0087e20000000200 */
[----:B------:R-:W-:Y:S06]  /*132f80*/  BAR.SYNC.DEFER_BLOCKING 0x0 ;  /* 0x0000000000007b1d */ /* 0x000fec0000010000 */
[----:B---3--:R-:W3:Y:S04]  /*132f90*/  LDL.LU R64, [R1+0x10c4] ;  /* 0x0010c40001407983 */ /* 0x008ee80000300800 */
[----:B------:R-:W3:Y:S04]  /*132fa0*/  LDL.LU R65, [R1+0x10cc] ;  /* 0x0010cc0001417983 */ /* 0x000ee80000300800 */
[----:B------:R-:W3:Y:S04]  /*132fb0*/  LDL.LU R66, [R1+0x344] ;  /* 0x0003440001427983 */ /* 0x000ee80000300800 */
[----:B------:R-:W3:Y:S04]  /*132fc0*/  LDL.LU R67, [R1+0x34c] ;  /* 0x00034c0001437983 */ /* 0x000ee80000300800 */
[----:B------:R-:W4:Y:S04]  /*132fd0*/  LDS.128 R236, [R36] ;  /* 0x0000000024ec7984 */ /* 0x000f280000000c00 */
        /* <DEDUP_REMOVED lines=11> */
[----:B------:R-:W4:Y:S04]  /*133090*/  LDS.128 R228, [R36] ;  /* 0x0000000024e47984 */ /* 0x000f280000000c00 */
[----:B------:R-:W-:Y:S01]  /*1330a0*/  LDS.128 R224, [R36+0x400] ;  /* 0x0004000024e07984 */ /* 0x000fe20000000c00 */
[----:B------:R-:W-:Y:S01]  /*1330b0*/  BAR.SYNC.DEFER_BLOCKING 0x0 ;  /* 0x0000000000007b1d */ /* 0x000fe20000010000 */
[----:B------:R-:W-:-:S02]  /*1330c0*/  IMAD.MOV.U32 R66, RZ, RZ, R161 ;  /* 0x000000ffff427224 */ /* 0x000fc400078e00a1 */
[----:B------:R-:W-:-:S03]  /*1330d0*/  IMAD.MOV.U32 R67, RZ, RZ, R163 ;  /* 0x000000ffff437224 */ /* 0x000fc600078e00a3 */
        /* <DEDUP_REMOVED lines=40> */
[----:B------:R-:W4:Y:S01]  /*133360*/  LDS.128 R200, [R36+0x400] ;  /* 0x0004000024c87984 */ /* 0x000f220000000c00 */
        /* <DEDUP_REMOVED lines=69> */
[----:B------:R-:W-:Y:S01]  /*1337c0*/  MOV R66, R165 ;  /* 0x000000a500427202 */ /* 0x000fe20000000f00 */
[----:B------:R-:W-:-:S04]  /*1337d0*/  IMAD.MOV.U32 R67, RZ, RZ, R167 ;  /* 0x000000ffff437224 */ /* 0x000fc800078e00a7 */
        /* <DEDUP_REMOVED lines=75> */
[----:B---3--:R3:W-:Y:S04]  /*133c90*/  STSM.16.M88.4 [R0+0x200], R64 ;  /* 0x0002004000007844 */ /* 0x0087e80000000200 */
[----:B------:R-:W4:Y:S04]  /*133ca0*/  LDL.LU R68, [R1+0x3440] ;  /* 0x0034400001447983 */ /* 0x000f280000300800 */
[----:B------:R-:W4:Y:S01]  /*133cb0*/  LDL.LU R69, [R1+0x3448] ;  /* 0x0034480001457983 */ /* 0x000f220000300800 */
[----:B------:R-:W-:Y:S06]  /*133cc0*/  BAR.SYNC.DEFER_BLOCKING 0x0 ;  /* 0x0000000000007b1d */ /* 0x000fec0000010000 */
[----:B------:R-:W4:Y:S04]  /*133cd0*/  LDL.LU R70, [R1+0x23b0] ;  /* 0x0023b00001467983 */ /* 0x000f280000300800 */
[----:B------:R-:W4:Y:S04]  /*133ce0*/  LDL.LU R71, [R1+0x23b8] ;  /* 0x0023b80001477983 */ /* 0x000f280000300800 */
[----:B---3--:R-:W3:Y:S04]  /*133cf0*/  LDL.LU R64, [R1+0xd64] ;  /* 0x000d640001407983 */ /* 0x008ee80000300800 */
[----:B------:R-:W3:Y:S04]  /*133d00*/  LDL.LU R65, [R1+0xd6c] ;  /* 0x000d6c0001417983 */ /* 0x000ee80000300800 */
[----:B------:R-:W1:Y:S04]  /*133d10*/  LDS.128 R104, [R36] ;  /* 0x0000000024687984 */ /* 0x000e680000000c00 */
[----:B------:R-:W-:Y:S01]  /*133d20*/  LDS.128 R100, [R36+0x400] ;  /* 0x0004000024647984 */ /* 0x000fe20000000c00 */
[----:B------:R-:W-:Y:S06]  /*133d30*/  BAR.SYNC.DEFER_BLOCKING 0x0 ;  /* 0x0000000000007b1d */ /* 0x000fec0000010000 */
[----:B------:R-:W3:Y:S04]  /*133d40*/  LDL.LU R66, [R1+0x54] ;  /* 0x0000540001427983 */ /* 0x000ee80000300800 */
[----:B------:R-:W3:Y:S04]  /*133d50*/  LDL.LU R67, [R1+0x5c] ;  /* 0x00005c0001437983 */ /* 0x000ee80000300800 */
[----:B--2---:R2:W-:Y:S04]  /*133d60*/  STSM.16.M88.4 [R0], R60 ;  /* 0x0000003c00007844 */ /* 0x0045e80000000200 */
[----:B--2---:R-:W2:Y:S04]  /*133d70*/  LDL.LU R60, [R1+0xd74] ;  /* 0x000d7400013c7983 */ /* 0x004ea80000300800 */
[----:B------:R-:W2:Y:S04]  /*133d80*/  LDL.LU R61, [R1+0xd7c] ;  /* 0x000d7c00013d7983 */ /* 0x000ea80000300800 */
[----:B------:R-:W2:Y:S04]  /*133d90*/  LDL.LU R62, [R1+0x144] ;  /* 0x00014400013e7983 */ /* 0x000ea80000300800 */
[----:B------:R-:W2:Y:S04]  /*133da0*/  LDL.LU R63, [R1+0x14c] ;  /* 0x00014c00013f7983 */ /* 0x000ea80000300800 */
[----:B----4-:R4:W-:Y:S01]  /*133db0*/  STSM.16.M88.4 [R0+0x200], R68 ;  /* 0x0002004400007844 */ /* 0x0109e20000000200 */
[----:B------:R-:W-:Y:S06]  /*133dc0*/  BAR.SYNC.DEFER_BLOCKING 0x0 ;  /* 0x0000000000007b1d */ /* 0x000fec0000010000 */
[----:B----4-:R-:W4:Y:S04]  /*133dd0*/  LDL.LU R68, [R1+0x1264] ;  /* 0x0012640001447983 */ /* 0x010f280000300800 */
[----:B------:R-:W4:Y:S04]  /*133de0*/  LDL.LU R69, [R1+0x126c] ;  /* 0x00126c0001457983 */ /* 0x000f280000300800 */
[----:B------:R-:W4:Y:S04]  /*133df0*/  LDL.LU R70, [R1+0x284] ;  /* 0x0002840001467983 */ /* 0x000f280000300800 */
[----:B------:R-:W1:Y:S04]  /*133e00*/  LDS.128 R96, [R36] ;  /* 0x0000000024607984 */ /* 0x000e680000000c00 */
[----:B------:R-:W-:Y:S01]  /*133e10*/  LDS.128 R92, [R36+0x400] ;  /* 0x00040000245c7984 */ /* 0x000fe20000000c00 */
[----:B------:R-:W-:Y:S06]  /*133e20*/  BAR.SYNC.DEFER_BLOCKING 0x0 ;  /* 0x0000000000007b1d */ /* 0x000fec0000010000 */
[----:B------:R-:W4:Y:S04]  /*133e30*/  LDL.LU R71, [R1+0x28c] ;  /* 0x00028c0001477983 */ /* 0x000f280000300800 */
[----:B---3--:R-:W-:Y:S04]  /*133e40*/  STSM.16.M88.4 [R0], R64 ;  /* 0x0000004000007844 */ /* 0x008fe80000000200 */
[----:B--2---:R2:W-:Y:S01]  /*133e50*/  STSM.16.M88.4 [R0+0x200], R60 ;  /* 0x0002003c00007844 */ /* 0x0045e20000000200 */
[----:B------:R-:W-:Y:S06]  /*133e60*/  BAR.SYNC.DEFER_BLOCKING 0x0 ;  /* 0x0000000000007b1d */ /* 0x000fec0000010000 */
[----:B--2---:R-:W2:Y:S04]  /*133e70*/  LDL.LU R60, [R1+0x24f4] ;  /* 0x0024f400013c7983 */ /* 0x004ea80000300800 */
[----:B------:R-:W2:Y:S04]  /*133e80*/  LDL.LU R61, [R1+0x24fc] ;  /* 0x0024fc00013d7983 */ /* 0x000ea80000300800 */
[----:B------:R-:W3:Y:S04]  /*133e90*/  LDS.128 R88, [R36] ;  /* 0x0000000024587984 */ /* 0x000ee80000000c00 */
[----:B------:R-:W-:Y:S01]  /*133ea0*/  LDS.128 R64, [R36+0x400] ;  /* 0x0004000024407984 */ /* 0x000fe20000000c00 */
[----:B------:R-:W-:Y:S01]  /*133eb0*/  BAR.SYNC.DEFER_BLOCKING 0x0 ;  /* 0x0000000000007b1d */ /* 0x000fe20000010000 */
[----:B------:R-:W-:-:S02]  /*133ec0*/  IMAD.MOV.U32 R62, RZ, RZ, R169 ;  /* 0x000000ffff3e7224 */ /* 0x000fc400078e00a9 */
[----:B------:R-:W-:-:S03]  /*133ed0*/  IMAD.MOV.U32 R63, RZ, RZ, R171 ;  /* 0x000000ffff3f7224 */ /* 0x000fc600078e00ab */
[----:B----4-:R4:W-:Y:S04]  /*133ee0*/  STSM.16.M88.4 [R0], R68 ;  /* 0x0000004400007844 */ /* 0x0109e80000000200 */
[----:B----4-:R-:W4:Y:S04]  /*133ef0*/  LDL.LU R68, [R1+0x28e4] ;  /* 0x0028e40001447983 */ /* 0x010f280000300800 */
[----:B------:R-:W4:Y:S04]  /*133f00*/  LDL.LU R69, [R1+0x28ec] ;  /* 0x0028ec0001457983 */ /* 0x000f280000300800 */
[----:B------:R-:W4:Y:S04]  /*133f10*/  LDL.LU R70, [R1+0x1b64] ;  /* 0x001b640001467983 */ /* 0x000f280000300800 */
[----:B------:R-:W4:Y:S04]  /*133f20*/  LDL.LU R71, [R1+0x1b6c] ;  /* 0x001b6c0001477983 */ /* 0x000f280000300800 */
[----:B------:R-:W3:Y:S04]  /*133f30*/  LDL R168, [R1+0x3458] ;  /* 0x0034580001a87983 */ /* 0x000ee80000100800 */
[----:B--2---:R2:W-:Y:S01]  /*133f40*/  STSM.16.M88.4 [R0+0x200], R60 ;  /* 0x0002003c00007844 */ /* 0x0045e20000000200 */
[----:B------:R-:W-:Y:S06]  /*133f50*/  BAR.SYNC.DEFER_BLOCKING 0x0 ;  /* 0x0000000000007b1d */ /* 0x000fec0000010000 */
[----:B--2---:R-:W2:Y:S04]  /*133f60*/  LDL.LU R60, [R1+0x2c44] ;  /* 0x002c4400013c7983 */ /* 0x004ea80000300800 */
[----:B------:R-:W2:Y:S04]  /*133f70*/  LDL.LU R61, [R1+0x2c4c] ;  /* 0x002c4c00013d7983 */ /* 0x000ea80000300800 */
[----:B------:R-:W3:Y:S04]  /*133f80*/  LDL.LU R170, [R1+0x750] ;  /* 0x0007500001aa7983 */ /* 0x000ee80000300800 */
[----:B------:R-:W3:Y:S04]  /*133f90*/  LDL R167, [R1+0x345c] ;  /* 0x00345c0001a77983 */ /* 0x000ee80000100800 */
[----:B------:R-:W2:Y:S04]  /*133fa0*/  LDL.LU R62, [R1+0x1f94] ;  /* 0x001f9400013e7983 */ /* 0x000ea80000300800 */
[----:B------:R-:W2:Y:S04]  /*133fb0*/  LDL.LU R63, [R1+0x1f9c] ;  /* 0x001f9c00013f7983 */ /* 0x000ea80000300800 */
[----:B------:R-:W1:Y:S04]  /*133fc0*/  LDS.128 R76, [R36] ;  /* 0x00000000244c7984 */ /* 0x000e680000000c00 */
[----:B------:R-:W-:Y:S01]  /*133fd0*/  LDS.128 R72, [R36+0x400] ;  /* 0x0004000024487984 */ /* 0x000fe20000000c00 */
[----:B------:R-:W-:Y:S06]  /*133fe0*/  BAR.SYNC.DEFER_BLOCKING 0x0 ;  /* 0x0000000000007b1d */ /* 0x000fec0000010000 */
[----:B------:R-:W3:Y:S04]  /*133ff0*/  LDL.LU R165, [R1+0x740] ;  /* 0x0007400001a57983 */ /* 0x000ee80000300800 */
[----:B------:R-:W3:Y:S04]  /*134000*/  LDL.LU R166, [R1+0x730] ;  /* 0x0007300001a67983 */ /* 0x000ee80000300800 */
[----:B----4-:R4:W-:Y:S04]  /*134010*/  STSM.16.M88.4 [R0], R68 ;  /* 0x0000004400007844 */ /* 0x0109e80000000200 */
[----:B----4-:R-:W4:Y:S04]  /*134020*/  LDL.LU R68, [R1+0x3184] ;  /* 0x0031840001447983 */ /* 0x010f280000300800 */
[----:B------:R-:W4:Y:S04]  /*134030*/  LDL.LU R69, [R1+0x318c] ;  /* 0x00318c0001457983 */ /* 0x000f280000300800 */
[----:B------:R-:W4:Y:S04]  /*134040*/  LDL.LU R70, [R1+0x23a4] ;  /* 0x0023a40001467983 */ /* 0x000f280000300800 */
[----:B------:R-:W4:Y:S04]  /*134050*/  LDL.LU R71, [R1+0x23ac] ;  /* 0x0023ac0001477983 */ /* 0x000f280000300800 */
[----:B------:R-:W3:Y:S04]  /*134060*/  LDL.LU R164, [R1+0x720] ;  /* 0x0007200001a47983 */ /* 0x000ee80000300800 */
[----:B--2---:R2:W-:Y:S01]  /*134070*/  STSM.16.M88.4 [R0+0x200], R60 ;  /* 0x0002003c00007844 */ /* 0x0045e20000000200 */
[----:B------:R-:W-:Y:S06]  /*134080*/  BAR.SYNC.DEFER_BLOCKING 0x0 ;  /* 0x0000000000007b1d */ /* 0x000fec0000010000 */
[----:B--2---:R-:W2:Y:S04]  /*134090*/  LDL.LU R60, [R1+0x3444] ;  /* 0x00344400013c7983 */ /* 0x004ea80000300800 */
[----:B------:R-:W2:Y:S04]  /*1340a0*/  LDL.LU R61, [R1+0x344c] ;  /* 0x00344c00013d7983 */ /* 0x000ea80000300800 */
[----:B------:R-:W3:Y:S04]  /*1340b0*/  LDL.LU R28, [R1+0x4f0] ;  /* 0x0004f000011c7983 */ /* 0x000ee80000300800 */
[----:B------:R-:W3:Y:S04]  /*1340c0*/  LDL.LU R27, [R1+0x320] ;  /* 0x00032000011b7983 */ /* 0x000ee80000300800 */
[----:B------:R-:W2:Y:S04]  /*1340d0*/  LDL.LU R62, [R1+0x23b4] ;  /* 0x0023b400013e7983 */ /* 0x000ea80000300800 */
[----:B------:R-:W2:Y:S04]  /*1340e0*/  LDL.LU R63, [R1+0x23bc] ;  /* 0x0023bc00013f7983 */ /* 0x000ea80000300800 */
[----:B------:R-:W3:Y:S04]  /*1340f0*/  LDL.LU R26, [R1+0x110] ;  /* 0x00011000011a7983 */ /* 0x000ee80000300800 */
[----:B------:R-:W1:Y:S04]  /*134100*/  LDS.128 R84, [R36] ;  /* 0x0000000024547984 */ /* 0x000e680000000c00 */
[----:B------:R-:W-:Y:S01]  /*134110*/  LDS.128 R80, [R36+0x400] ;  /* 0x0004000024507984 */ /* 0x000fe20000000c00 */
[----:B------:R-:W-:Y:S06]  /*134120*/  BAR.SYNC.DEFER_BLOCKING 0x0 ;  /* 0x0000000000007b1d */ /* 0x000fec0000010000 */
[----:B----4-:R4:W-:Y:S04]  /*134130*/  STSM.16.M88.4 [R0], R68 ;  /* 0x0000004400007844 */ /* 0x0109e80000000200 */
[----:B----4-:R-:W4:Y:S04]  /*134140*/  LDL.LU R68, [R1+0x2bdc] ;  /* 0x002bdc0001447983 */ /* 0x010f280000300800 */
[----:B--2---:R2:W-:Y:S01]  /*134150*/  STSM.16.M88.4 [R0+0x200], R60 ;  /* 0x0002003c00007844 */ /* 0x0045e20000000200 */
[----:B------:R-:W-:Y:S01]  /*134160*/  BAR.SYNC.DEFER_BLOCKING 0x0 ;  /* 0x0000000000007b1d */ /* 0x000fe20000010000 */
[----:B--2---:R-:W-:-:S05]  /*134170*/  IMAD.WIDE R60, R116, 0x4, R18 ;  /* 0x00000004743c7825 */ /* 0x004fca00078e0212 */
[----:B---3--:R-:W-:Y:S01]  /*134180*/  @P6 STG.E desc[UR32][R118.64], R170 ;  /* 0x000000aa76006986 */ /* 0x008fe2000c101920 */
[----:B------:R-:W-:Y:S02]  /*134190*/  ISETP.LT.AND P6, PT, R168, UR5, !P5 ;  /* 0x00000005a8007c0c */ /* 0x000fe4000efc1270 */
[----:B------:R-:W-:-:S11]  /*1341a0*/  ISETP.LT.AND P5, PT, R167, UR4, !P5 ;  /* 0x00000004a7007c0c */ /* 0x000fd6000efa1270 */
[----:B------:R2:W-:Y:S02]  /*1341b0*/  @P6 STG.E desc[UR32][R60.64], R165 ;  /* 0x000000a53c006986 */ /* 0x0005e4000c101920 */
[----:B--2---:R-:W-:-:S05]  /*1341c0*/  IMAD.WIDE R60, R116, 0x4, R16 ;  /* 0x00000004743c7825 */ /* 0x004fca00078e0210 */
[----:B------:R2:W-:Y:S01]  /*1341d0*/  @P5 STG.E desc[UR32][R60.64], R166 ;  /* 0x000000a63c005986 */ /* 0x0005e2000c101920 */
[C---:B------:R-:W-:Y:S02]  /*1341e0*/  VIADD R165, R116.reuse, UR7 ;  /* 0x0000000774a57c36 */ /* 0x040fe40008000000 */
[----:B--2---:R-:W-:Y:S01]  /*1341f0*/  IMAD.WIDE R60, R116, 0x4, R14 ;  /* 0x00000004743c7825 */ /* 0x004fe200078e020e */
[----:B------:R-:W2:Y:S04]  /*134200*/  LDL.LU R166, [R1+0x70] ;  /* 0x0000700001a67983 */ /* 0x000ea80000300800 */
[----:B------:R3:W-:Y:S02]  /*134210*/  @P4 STG.E desc[UR32][R60.64], R164 ;  /* 0x000000a43c004986 */ /* 0x0007e4000c101920 */
[----:B---3--:R-:W-:-:S02]  /*134220*/  IMAD.WIDE R60, R165, 0x4, R20 ;  /* 0x00000004a53c7825 */ /* 0x008fc400078e0214 */
[----:B------:R-:W3:Y:S04]  /*134230*/  LDL.LU R164, [R1+0x754] ;  /* 0x0007540001a47983 */ /* 0x000ee80000300800 */
[----:B------:R1:W-:Y:S02]  /*134240*/  @P3 STG.E desc[UR32][R60.64], R28 ;  /* 0x0000001c3c003986 */ /* 0x0003e4000c101920 */
[C---:B-1----:R-:W-:Y:S02]  /*134250*/  IMAD.WIDE R60, R165.reuse, 0x4, R18 ;  /* 0x00000004a53c7825 */ /* 0x042fe400078e0212 */
[----:B------:R-:W4:Y:S04]  /*134260*/  LDL.LU R28, [R1+0x744] ;  /* 0x00074400011c7983 */ /* 0x000f280000300800 */
[----:B------:R1:W-:Y:S02]  /*134270*/  @P2 STG.E desc[UR32][R60.64], R27 ;  /* 0x0000001b3c002986 */ /* 0x0003e4000c101920 */
[----:B-1----:R-:W-:-:S02]  /*134280*/  IMAD.WIDE R60, R165, 0x4, R16 ;  /* 0x00000004a53c7825 */ /* 0x002fc400078e0210 */
[----:B------:R-:W4:Y:S04]  /*134290*/  LDL.LU R27, [R1+0x734] ;  /* 0x00073400011b7983 */ /* 0x000f280000300800 */
[----:B------:R1:W-:Y:S04]  /*1342a0*/  @P1 STG.E desc[UR32][R60.64], R26 ;  /* 0x0000001a3c001986 */ /* 0x0003e8000c101920 */
[----:B-1----:R-:W3:Y:S04]  /*1342b0*/  LDL.LU R26, [R1+0x32bc] ;  /* 0x0032bc00011a7983 */ /* 0x002ee80000300800 */
        /* <DEDUP_REMOVED lines=9> */
[----:B------:R-:W-:-:S03]  /*134350*/  LOP3.LUT P4, RZ, R37, 0x1, RZ, 0xc0, !PT ;  /* 0x0000000125ff7812 */ /* 0x000fc6000788c0ff */
[----:B------:R-:W4:Y:S01]  /*134360*/  LDL.LU R170, [R1+0x728] ;  /* 0x0007280001aa7983 */ /* 0x000f220000300800 */
[----:B------:R-:W-:Y:S01]  /*134370*/  LOP3.LUT P5, RZ, R37, 0x2, RZ, 0xc0, !PT ;  /* 0x0000000225ff7812 */ /* 0x000fe200078ac0ff */
[----:B------:R-:W-:Y:S02]  /*134380*/  IMAD.WIDE R60, R165, 0x4, R14 ;  /* 0x00000004a53c7825 */ /* 0x000fe400078e020e */
[----:B------:R-:W4:Y:S01]  /*134390*/  LDL.LU R165, [R1+0x4f8] ;  /* 0x0004f80001a57983 */ /* 0x000f220000300800 */
[C---:B------:R-:W-:Y:S02]  /*1343a0*/  LOP3.LUT P6, RZ, R37.reuse, 0x4, RZ, 0xc0, !PT ;  /* 0x0000000425ff7812 */ /* 0x040fe400078cc0ff */
[----:B------:R-:W-:Y:S02]  /*1343b0*/  LOP3.LUT P1, RZ, R37, 0x1000, RZ, 0xc0, !PT ;  /* 0x0000100025ff7812 */ /* 0x000fe4000782c0ff */
[----:B------:R-:W-:-:S11]  /*1343c0*/  LOP3.LUT R116, R116, 0xfffffff7, RZ, 0xc0, !PT ;  /* 0xfffffff774747812 */ /* 0x000fd600078ec0ff */
[----:B------:R-:W-:Y:S02]  /*1343d0*/  @P1 LOP3.LUT R116, R116, 0x8, RZ, 0xfc, !PT ;  /* 0x0000000874741812 */ /* 0x000fe400078efcff */
        /* <DEDUP_REMOVED lines=10> */
[----:B------:R-:W-:Y:S01]  /*134480*/  LOP3.LUT R116, R116, 0xffffff7f, RZ, 0xc0, !PT ;  /* 0xffffff7f74747812 */ /* 0x000fe200078ec0ff */
[----:B--2---:R1:W-:Y:S04]  /*134490*/  @P4 STG.E desc[UR32][R60.64], R166 ;  /* 0x000000a63c004986 */ /* 0x0043e8000c101920 */
[----:B-1----:R-:W2:Y:S01]  /*1344a0*/  LDL.LU R166, [R1+0x328] ;  /* 0x0003280001a67983 */ /* 0x002ea20000300800 */
[----:B---3--:R-:W-:-:S05]  /*1344b0*/  IMAD.WIDE R60, R26, 0x4, R20 ;  /* 0x000000041a3c7825 */ /* 0x008fca00078e0214 */
[----:B------:R1:W-:Y:S02]  /*1344c0*/  @P5 STG.E desc[UR32][R60.64], R164 ;  /* 0x000000a43c005986 */ /* 0x0003e4000c101920 */
[C---:B-1----:R-:W-:Y:S02]  /*1344d0*/  IMAD.WIDE R60, R26.reuse, 0x4, R18 ;  /* 0x000000041a3c7825 */ /* 0x042fe400078e0212 */
[----:B------:R-:W3:Y:S04]  /*1344e0*/  LDL.LU R164, [R1+0x118] ;  /* 0x0001180001a47983 */ /* 0x000ee80000300800 */
[----:B----4-:R1:W-:Y:S02]  /*1344f0*/  @P6 STG.E desc[UR32][R60.64], R28 ;  /* 0x0000001c3c006986 */ /* 0x0103e4000c101920 */
[----:B-1----:R-:W-:-:S02]  /*134500*/  IMAD.WIDE R60, R26, 0x4, R16 ;  /* 0x000000041a3c7825 */ /* 0x002fc400078e0210 */
[----:B------:R-:W4:Y:S04]  /*134510*/  LDL.LU R28, [R1+0x78] ;  /* 0x00007800011c7983 */ /* 0x000f280000300800 */
[----:B------:R1:W-:Y:S04]  /*134520*/  @P0 STG.E desc[UR32][R60.64], R27 ;  /* 0x0000001b3c000986 */ /* 0x0003e8000c101920 */
[----:B-1----:R-:W4:Y:S01]  /*134530*/  LDL.LU R27, [R1+0x75c] ;  /* 0x00075c00011b7983 */ /* 0x002f220000300800 */
[----:B------:R-:W-:Y:S02]  /*134540*/  @P1 LOP3.LUT R116, R116, 0x80, RZ, 0xfc, !PT ;  /* 0x0000008074741812 */ /* 0x000fe400078efcff */
[----:B------:R-:W-:-:S02]  /*134550*/  LOP3.LUT P1, RZ, R37, 0x80, RZ, 0xc0, !PT ;  /* 0x0000008025ff7812 */ /* 0x000fc4000782c0ff */
[----:B------:R-:W-:-:S11]  /*134560*/  LOP3.LUT R116, R116, 0xfffffeff, RZ, 0xc0, !PT ;  /* 0xfffffeff74747812 */ /* 0x000fd600078ec0ff */
[----:B------:R-:W-:Y:S02]  /*134570*/  @P1 LOP3.LUT R116, R116, 0x100, RZ, 0xfc, !PT ;  /* 0x0000010074741812 */ /* 0x000fe400078efcff */
[----:B------:R-:W-:Y:S02]  /*134580*/  LOP3.LUT P1, RZ, R37, 0x40, RZ, 0xc0, !PT ;  /* 0x0000004025ff7812 */ /* 0x000fe4000782c0ff */
[----:B------:R-:W-:-:S11]  /*134590*/  LOP3.LUT R116, R116, 0xfffffdff, RZ, 0xc0, !PT ;  /* 0xfffffdff74747812 */ /* 0x000fd600078ec0ff */
[----:B------:R-:W-:Y:S02]  /*1345a0*/  @P1 LOP3.LUT R116, R116, 0x200, RZ, 0xfc, !PT ;  /* 0x0000020074741812 */ /* 0x000fe400078efcff */
[----:B------:R-:W-:Y:S02]  /*1345b0*/  LOP3.LUT P1, RZ, R37, 0x20, RZ, 0xc0, !PT ;  /* 0x0000002025ff7812 */ /* 0x000fe4000782c0ff */
[----:B------:R-:W-:Y:S01]  /*1345c0*/  LOP3.LUT R116, R116, 0xfffffbff, RZ, 0xc0, !PT ;  /* 0xfffffbff74747812 */ /* 0x000fe200078ec0ff */
[----:B------:R-:W-:Y:S02]  /*1345d0*/  IMAD.WIDE R60, R26, 0x4, R14 ;  /* 0x000000041a3c7825 */ /* 0x000fe400078e020e */
[----:B------:R-:W4:Y:S08]  /*1345e0*/  LDL.LU R26, [R1+0x74c] ;  /* 0x00074c00011a7983 */ /* 0x000f300000300800 */
[----:B------:R-:W-:-:S02]  /*1345f0*/  @P1 LOP3.LUT R116, R116, 0x400, RZ, 0xfc, !PT ;  /* 0x0000040074741812 */ /* 0x000fc400078efcff */
[----:B------:R-:W-:-:S13]  /*134600*/  LOP3.LUT P1, RZ, R37, 0x10, RZ, 0xc0, !PT ;  /* 0x0000001025ff7812 */ /* 0x000fda000782c0ff */
[----:B------:R1:W-:Y:S01]  /*134610*/  @P1 STG.E desc[UR32][R60.64], R118 ;  /* 0x000000763c001986 */ /* 0x0003e2000c101920 */
[----:B------:R-:W-:Y:S01]  /*134620*/  LOP3.LUT P1, RZ, R116, 0x400, RZ, 0xc0, !PT ;  /* 0x0000040074ff7812 */ /* 0x000fe2000782c0ff */
[----:B-1----:R-:W-:-:S12]  /*134630*/  IMAD.WIDE R60, R68, 0x4, R20 ;  /* 0x00000004443c7825 */ /* 0x002fd800078e0214 */
        /* <DEDUP_REMOVED lines=19> */
[----:B------:R-:W-:Y:S02]  /*134770*/  LOP3.LUT P1, RZ, R116, 0x8, RZ, 0xc0, !PT ;  /* 0x0000000874ff7812 */ /* 0x000fe4000782c0ff */
[C---:B------:R-:W-:Y:S02]  /*134780*/  LOP3.LUT P2, RZ, R37.reuse, 0x2000, RZ, 0xc0, !PT ;  /* 0x0000200025ff7812 */ /* 0x040fe4000784c0ff */
[----:B------:R-:W-:Y:S01]  /*134790*/  LOP3.LUT P3, RZ, R37, 0x4000, RZ, 0xc0, !PT ;  /* 0x0000400025ff7812 */ /* 0x000fe2000786c0ff */
[----:B-1----:R-:W-:-:S08]  /*1347a0*/  IMAD.WIDE R60, R169, 0x4, R14 ;  /* 0x00000004a93c7825 */ /* 0x002fd000078e020e */
[----:B------:R1:W-:Y:S01]  /*1347b0*/  @P1 STG.E desc[UR32][R60.64], R170 ;  /* 0x000000aa3c001986 */ /* 0x0003e2000c101920 */
[----:B------:R-:W-:Y:S01]  /*1347c0*/  LOP3.LUT P4, RZ, R37, 0x8000, RZ, 0xc0, !PT ;  /* 0x0000800025ff7812 */ /* 0x000fe2000788c0ff */
[----:B-1----:R-:W-:Y:S01]  /*1347d0*/  IMAD.WIDE R60, R117, 0x4, R20 ;  /* 0x00000004753c7825 */ /* 0x002fe200078e0214 */
[C---:B------:R-:W-:Y:S01]  /*1347e0*/  LOP3.LUT P5, RZ, R37.reuse, 0x10000, RZ, 0xc0, !PT ;  /* 0x0001000025ff7812 */ /* 0x040fe200078ac0ff */
[----:B------:R-:W4:Y:S04]  /*1347f0*/  LDL.LU R170, [R1+0x73c] ;  /* 0x00073c0001aa7983 */ /* 0x000f280000300800 */
[----:B------:R1:W-:Y:S01]  /*134800*/  @P2 STG.E desc[UR32][R60.64], R165 ;  /* 0x000000a53c002986 */ /* 0x0003e2000c101920 */
[----:B------:R-:W-:Y:S01]  /*134810*/  LOP3.LUT P6, RZ, R37, 0x20000, RZ, 0xc0, !PT ;  /* 0x0002000025ff7812 */ /* 0x000fe200078cc0ff */
[----:B-1----:R-:W-:-:S02]  /*134820*/  IMAD.WIDE R60, R117, 0x4, R18 ;  /* 0x00000004753c7825 */ /* 0x002fc400078e0212 */
[----:B------:R-:W4:Y:S04]  /*134830*/  LDL.LU R165, [R1+0x72c] ;  /* 0x00072c0001a57983 */ /* 0x000f280000300800 */
[----:B--2---:R1:W-:Y:S02]  /*134840*/  @P3 STG.E desc[UR32][R60.64], R166 ;  /* 0x000000a63c003986 */ /* 0x0043e4000c101920 */
[C---:B-1----:R-:W-:Y:S02]  /*134850*/  IMAD.WIDE R60, R117.reuse, 0x4, R16 ;  /* 0x00000004753c7825 */ /* 0x042fe400078e0210 */
[----:B------:R-:W2:Y:S04]  /*134860*/  LDL.LU R166, [R1+0x4fc] ;  /* 0x0004fc0001a67983 */ /* 0x000ea80000300800 */
[----:B---3--:R1:W-:Y:S02]  /*134870*/  @P4 STG.E desc[UR32][R60.64], R164 ;  /* 0x000000a43c004986 */ /* 0x0083e4000c101920 */
[----:B-1----:R-:W-:-:S02]  /*134880*/  IMAD.WIDE R60, R117, 0x4, R14 ;  /* 0x00000004753c7825 */ /* 0x002fc400078e020e */
[----:B------:R-:W3:Y:S04]  /*134890*/  LDL.LU R164, [R1+0x32c] ;  /* 0x00032c0001a47983 */ /* 0x000ee80000300800 */
[----:B----4-:R1:W-:Y:S02]  /*1348a0*/  @P5 STG.E desc[UR32][R60.64], R28 ;  /* 0x0000001c3c005986 */ /* 0x0103e4000c101920 */
[C---:B-1----:R-:W-:Y:S02]  /*1348b0*/  IMAD.WIDE R60, R252.reuse, 0x4, R20 ;  /* 0x00000004fc3c7825 */ /* 0x042fe400078e0214 */
[----:B------:R-:W4:Y:S04]  /*1348c0*/  LDL.LU R28, [R1+0x11c] ;  /* 0x00011c00011c7983 */ /* 0x000f280000300800 */
[----:B------:R1:W-:Y:S04]  /*1348d0*/  @P6 STG.E desc[UR32][R60.64], R27 ;  /* 0x0000001b3c006986 */ /* 0x0003e8000c101920 */
[----:B-1----:R-:W2:Y:S01]  /*1348e0*/  LDL.LU R27, [R1+0x1ee0] ;  /* 0x001ee000011b7983 */ /* 0x002ea20000300800 */
[C---:B------:R-:W-:Y:S01]  /*1348f0*/  LOP3.LUT P0, RZ, R37.reuse, 0x40000, RZ, 0xc0, !PT ;  /* 0x0004000025ff7812 */ /* 0x040fe2000780c0ff */
[----:B------:R-:W-:Y:S01]  /*134900*/  IMAD.WIDE R60, R252, 0x4, R18 ;  /* 0x00000004fc3c7825 */ /* 0x000fe200078e0212 */
[----:B------:R-:W-:-:S11]  /*134910*/  LOP3.LUT P1, RZ, R37, 0x80000000, RZ, 0xc0, !PT ;  /* 0x8000000025ff7812 */ /* 0x000fd6000782c0ff */
[----:B------:R1:W-:Y:S04]  /*134920*/  @P0 STG.E desc[UR32][R60.64], R26 ;  /* 0x0000001a3c000986 */ /* 0x0003e8000c101920 */
[----:B-1----:R-:W4:Y:S01]  /*134930*/  LDL.LU R26, [R1+0x7c] ;  /* 0x00007c00011a7983 */ /* 0x002f220000300800 */
[----:B------:R-:W-:-:S03]  /*134940*/  LOP3.LUT R0, R0, 0xf7ffffff, RZ, 0xc0, !PT ;  /* 0xf7ffffff00007812 */ /* 0x000fc600078ec0ff */
[----:B------:R-:W4:Y:S01]  /*134950*/  LDL.LU R63, [R1+0x1ee4] ;  /* 0x001ee400013f7983 */ /* 0x000f220000300800 */
[----:B------:R-:W-:-:S03]  /*134960*/  @P1 LOP3.LUT R0, R0, 0x8000000, RZ, 0xfc, !PT ;  /* 0x0800000000001812 */ /* 0x000fc600078efcff */
[----:B------:R-:W4:Y:S01]  /*134970*/  LDL.LU R118, [R1+0x800] ;  /* 0x0008000001767983 */ /* 0x000f220000300800 */
[----:B------:R-:W-:Y:S02]  /*134980*/  LOP3.LUT P1, RZ, R37, 0x40000000, RZ, 0xc0, !PT ;  /* 0x4000000025ff7812 */ /* 0x000fe4000782c0ff */
[----:B------:R-:W-:Y:S01]  /*134990*/  LOP3.LUT R0, R0, 0xefffffff, RZ, 0xc0, !PT ;  /* 0xefffffff00007812 */ /* 0x000fe200078ec0ff */
[----:B------:R-:W4:Y:S04]  /*1349a0*/  LDL.LU R119, [R1+0x7e0] ;  /* 0x0007e00001777983 */ /* 0x000f280000300800 */
[----:B------:R-:W4:Y:S04]  /*1349b0*/  LDL.LU R62, [R1+0x7c0] ;  /* 0x0007c000013e7983 */ /* 0x000f280000300800 */
[----:B------:R-:W4:Y:S02]  /*1349c0*/  LDL.LU R68, [R1+0x7a0] ;  /* 0x0007a00001447983 */ /* 0x000f240000300800 */
[----:B------:R-:W-:-:S02]  /*1349d0*/  @P1 LOP3.LUT R0, R0, 0x10000000, RZ, 0xfc, !PT ;  /* 0x1000000000001812 */ /* 0x000fc400078efcff */
[C---:B------:R-:W-:Y:S01]  /*1349e0*/  LOP3.LUT P1, RZ, R37.reuse, 0x20000000, RZ, 0xc0, !PT ;  /* 0x2000000025ff7812 */ /* 0x040fe2000782c0ff */
[----:B------:R-:W4:Y:S01]  /*1349f0*/  LDL.LU R171, [R1+0x1ee8] ;  /* 0x001ee80001ab7983 */ /* 0x000f220000300800 */
[----:B------:R-:W-:Y:S02]  /*134a00*/  LOP3.LUT R0, R0, 0xdfffffff, RZ, 0xc0, !PT ;  /* 0xdfffffff00007812 */ /* 0x000fe400078ec0ff */
[C---:B------:R-:W-:Y:S01]  /*134a10*/  LOP3.LUT P4, RZ, R37.reuse, 0x80000, RZ, 0xc0, !PT ;  /* 0x0008000025ff7812 */ /* 0x040fe2000788c0ff */
[----:B------:R-:W4:Y:S01]  /*134a20*/  LDL.LU R69, [R1+0x780] ;  /* 0x0007800001457983 */ /* 0x000f220000300800 */
[C---:B------:R-:W-:Y:S01]  /*134a30*/  LOP3.LUT P5, RZ, R37.reuse, 0x100000, RZ, 0xc0, !PT ;  /* 0x0010000025ff7812 */ /* 0x040fe200078ac0ff */
[----:B------:R-:W-:Y:S01]  /*134a40*/  IMAD.WIDE R60, R252, 0x4, R16 ;  /* 0x00000004fc3c7825 */ /* 0x000fe200078e0210 */
[----:B------:R-:W-:Y:S01]  /*134a50*/  LOP3.LUT P6, RZ, R37, 0x200000, RZ, 0xc0, !PT ;  /* 0x0020000025ff7812 */ /* 0x000fe200078cc0ff */
[----:B------:R-:W4:Y:S04]  /*134a60*/  LDL.LU R70, [R1+0x770] ;  /* 0x0007700001467983 */ /* 0x000f280000300800 */
[----:B------:R-:W-:-:S02]  /*134a70*/  @P1 LOP3.LUT R0, R0, 0x20000000, RZ, 0xfc, !PT ;  /* 0x2000000000001812 */ /* 0x000fc400078efcff */
[----:B------:R-:W-:Y:S02]  /*134a80*/  LOP3.LUT P1, RZ, R37, 0x10000000, RZ, 0xc0, !PT ;  /* 0x1000000025ff7812 */ /* 0x000fe4000782c0ff */
[----:B------:R-:W-:-:S11]  /*134a90*/  LOP3.LUT R0, R0, 0xbfffffff, RZ, 0xc0, !PT ;  /* 0xbfffffff00007812 */ /* 0x000fd600078ec0ff */
[----:B------:R-:W-:Y:S02]  /*134aa0*/  @P1 LOP3.LUT R0, R0, 0x40000000, RZ, 0xfc, !PT ;  /* 0x4000000000001812 */ /* 0x000fe400078efcff */
[----:B------:R-:W-:Y:S02]  /*134ab0*/  LOP3.LUT P1, RZ, R37, 0x8000000, RZ, 0xc0, !PT ;  /* 0x0800000025ff7812 */ /* 0x000fe4000782c0ff */
[----:B------:R-:W-:-:S11]  /*134ac0*/  LOP3.LUT R0, R0, 0x7fffffff, RZ, 0xc0, !PT ;  /* 0x7fffffff00007812 */ /* 0x000fd600078ec0ff */
[----:B------:R-:W-:Y:S02]  /*134ad0*/  @P1 LOP3.LUT R0, R0, 0x80000000, RZ, 0xfc, !PT ;  /* 0x8000000000001812 */ /* 0x000fe400078efcff */
[C---:B------:R-:W-:Y:S02]  /*134ae0*/  LOP3.LUT P1, RZ, R37.reuse, 0x4000000, RZ, 0xc0, !PT ;  /* 0x0400000025ff7812 */ /* 0x040fe4000782c0ff */
[----:B------:R-:W-:Y:S02]  /*134af0*/  LOP3.LUT R116, R116, 0xfffffffe, RZ, 0xc0, !PT ;  /* 0xfffffffe74747812 */ /* 0x000fe400078ec0ff */
[----:B------:R-:W-:-:S09]  /*134b00*/  LOP3.LUT P0, RZ, R37, 0x400000, RZ, 0xc0, !PT ;  /* 0x0040000025ff7812 */ /* 0x000fd2000780c0ff */
[----:B------:R-:W-:Y:S02]  /*134b10*/  @P1 LOP3.LUT R116, R116, 0x1, RZ, 0xfc, !PT ;  /* 0x0000000174741812 */ /* 0x000fe400078efcff */
[----:B------:R-:W-:Y:S02]  /*134b20*/  LOP3.LUT P1, RZ, R37, 0x2000000, RZ, 0xc0, !PT ;  /* 0x0200000025ff7812 */ /* 0x000fe4000782c0ff */
[----:B------:R-:W-:-:S11]  /*134b30*/  LOP3.LUT R116, R116, 0xfffffffd, RZ, 0xc0, !PT ;  /* 0xfffffffd74747812 */ /* 0x000fd600078ec0ff */
[----:B------:R-:W-:Y:S02]  /*134b40*/  @P1 LOP3.LUT R116, R116, 0x2, RZ, 0xfc, !PT ;  /* 0x0000000274741812 */ /* 0x000fe400078efcff */
[----:B------:R-:W-:Y:S02]  /*134b50*/  LOP3.LUT P1, RZ, R37, 0x1000000, RZ, 0xc0, !PT ;  /* 0x0100000025ff7812 */ /* 0x000fe4000782c0ff */
[----:B------:R-:W-:-:S11]  /*134b60*/  LOP3.LUT R116, R116, 0xfffffffb, RZ, 0xc0, !PT ;  /* 0xfffffffb74747812 */ /* 0x000fd600078ec0ff */
[----:B------:R-:W-:Y:S02]  /*134b70*/  @P1 LOP3.LUT R116, R116, 0x4, RZ, 0xfc, !PT ;  /* 0x0000000474741812 */ /* 0x000fe400078efcff */
[----:B------:R-:W-:Y:S01]  /*134b80*/  LOP3.LUT P1, RZ, R37, 0x800000, RZ, 0xc0, !PT ;  /* 0x0080000025ff7812 */ /* 0x000fe2000782c0ff */
[----:B------:R1:W-:Y:S02]  /*134b90*/  @P4 STG.E desc[UR32][R60.64], R170 ;  /* 0x000000aa3c004986 */ /* 0x0003e4000c101920 */
[----:B-1----:R-:W-:-:S05]  /*134ba0*/  IMAD.WIDE R60, R252, 0x4, R14 ;  /* 0x00000004fc3c7825 */ /* 0x002fca00078e020e */
[----:B------:R2:W-:Y:S02]  /*134bb0*/  @P5 STG.E desc[UR32][R60.64], R165 ;  /* 0x000000a53c005986 */ /* 0x0005e4000c101920 */
[----:B--2---:R-:W-:-:S05]  /*134bc0*/  IMAD.WIDE R60, R27, 0x4, R20 ;  /* 0x000000041b3c7825 */ /* 0x004fca00078e0214 */
[----:B------:R1:W-:Y:S02]  /*134bd0*/  @P6 STG.E desc[UR32][R60.64], R166 ;  /* 0x000000a63c006986 */ /* 0x0003e4000c101920 */
[----:B-1----:R-:W-:-:S05]  /*134be0*/  IMAD.WIDE R60, R27, 0x4, R18 ;  /* 0x000000041b3c7825 */ /* 0x002fca00078e0212 */
[----:B---3--:R1:W-:Y:S04]  /*134bf0*/  @P0 STG.E desc[UR32][R60.64], R164 ;  /* 0x000000a43c000986 */ /* 0x0083e8000c101920 */
[----:B-1----:R-:W2:Y:S04]  /*134c00*/  LDL.LU R164, [R1+0x1eec] ;  /* 0x001eec0001a47983 */ /* 0x002ea80000300800 */
[----:B------:R-:W3:Y:S04]  /*134c10*/  LDL.LU R71, [R1+0x760] ;  /* 0x0007600001477983 */ /* 0x000ee80000300800 */
[----:B------:R-:W2:Y:S04]  /*134c20*/  LDL.LU R169, [R1+0x650] ;  /* 0x0006500001a97983 */ /* 0x000ea80000300800 */
[----:B------:R-:W2:Y:S04]  /*134c30*/  LDL.LU R170, [R1+0x804] ;  /* 0x0008040001aa7983 */ /* 0x000ea80000300800 */
[----:B------:R-:W2:Y:S01]  /*134c40*/  LDL.LU R165, [R1+0x7e4] ;  /* 0x0007e40001a57983 */ /* 0x000ea20000300800 */
[----:B------:R-:W-:-:S03]  /*134c50*/  IMAD.WIDE R60, R27, 0x4, R16 ;  /* 0x000000041b3c7825 */ /* 0x000fc600078e0210 */
[----:B------:R-:W2:Y:S04]  /*134c60*/  LDL.LU R166, [R1+0x7c4] ;  /* 0x0007c40001a67983 */ /* 0x000ea80000300800 */
[----:B----4-:R1:W-:Y:S04]  /*134c70*/  @P1 STG.E desc[UR32][R60.64], R28 ;  /* 0x0000001c3c001986 */ /* 0x0103e8000c101920 */
[----:B-1----:R-:W4:Y:S01]  /*134c80*/  LDL.LU R28, [R1+0x7a4] ;  /* 0x0007a400011c7983 */ /* 0x002f220000300800 */
[----:B------:R-:W-:Y:S01]  /*134c90*/  LOP3.LUT P1, RZ, R116, 0x4, RZ, 0xc0, !PT ;  /* 0x0000000474ff7812 */ /* 0x000fe2000782c0ff */
[----:B------:R-:W-:-:S12]  /*134ca0*/  IMAD.WIDE R60, R27, 0x4, R14 ;  /* 0x000000041b3c7825 */ /* 0x000fd800078e020e */
[----:B------:R1:W-:Y:S04]  /*134cb0*/  @P1 STG.E desc[UR32][R60.64], R26 ;  /* 0x0000001a3c001986 */ /* 0x0003e8000c101920 */
[----:B-1----:R-:W4:Y:S04]  /*134cc0*/  LDL.LU R26, [R1+0x784] ;  /* 0x00078400011a7983 */ /* 0x002f280000300800 */
[----:B------:R-:W4:Y:S01]  /*134cd0*/  LDL.LU R27, [R1+0x1ef0] ;  /* 0x001ef000011b7983 */ /* 0x000f220000300800 */
[----:B------:R-:W-:Y:S01]  /*134ce0*/  LOP3.LUT P1, RZ, R116, 0x2, RZ, 0xc0, !PT ;  /* 0x0000000274ff7812 */ /* 0x000fe2000782c0ff */
[----:B------:R-:W-:-:S12]  /*134cf0*/  IMAD.WIDE R60, R63, 0x4, R20 ;  /* 0x000000043f3c7825 */ /* 0x000fd800078e0214 */
        /* <DEDUP_REMOVED lines=14> */
[----:B-1----:R-:W-:Y:S01]  /*134de0*/  IMAD.WIDE R60, R171, 0x4, R18 ;  /* 0x00000004ab3c7825 */ /* 0x002fe200078e0212 */
[----:B------:R-:W-:Y:S01]  /*134df0*/  LOP3.LUT P2, RZ, R38, 0x1, RZ, 0xc0, !PT ;  /* 0x0000000126ff7812 */ /* 0x000fe2000784c0ff */
[----:B------:R-:W4:Y:S10]  /*134e00*/  LDL.LU R69, [R1+0x1ef8] ;  /* 0x001ef80001457983 */ /* 0x000f340000300800 */
[----:B------:R1:W-:Y:S01]  /*134e10*/  @P1 STG.E desc[UR32][R60.64], R70 ;  /* 0x000000463c001986 */ /* 0x0003e2000c101920 */
[----:B------:R-:W-:-:S02]  /*134e20*/  LOP3.LUT P1, RZ, R0, 0x8000000, RZ, 0xc0, !PT ;  /* 0x0800000000ff7812 */ /* 0x000fc4000782c0ff */
[C---:B------:R-:W-:Y:S01]  /*134e30*/  LOP3.LUT P3, RZ, R38.reuse, 0x2, RZ, 0xc0, !PT ;  /* 0x0000000226ff7812 */ /* 0x040fe2000786c0ff */
[----:B-1----:R-:W-:Y:S01]  /*134e40*/  IMAD.WIDE R60, R171, 0x4, R16 ;  /* 0x00000004ab3c7825 */ /* 0x002fe200078e0210 */
[C---:B------:R-:W-:Y:S02]  /*134e50*/  LOP3.LUT P4, RZ, R38.reuse, 0x4, RZ, 0xc0, !PT ;  /* 0x0000000426ff7812 */ /* 0x040fe4000788c0ff */
[C---:B------:R-:W-:Y:S02]  /*134e60*/  LOP3.LUT P5, RZ, R38.reuse, 0x8, RZ, 0xc0, !PT ;  /* 0x0000000826ff7812 */ /* 0x040fe400078ac0ff */
[----:B------:R-:W-:-:S05]  /*134e70*/  LOP3.LUT P6, RZ, R38, 0x10, RZ, 0xc0, !PT ;  /* 0x0000001026ff7812 */ /* 0x000fca00078cc0ff */
[----:B---3--:R1:W-:Y:S02]  /*134e80*/  @P1 STG.E desc[UR32][R60.64], R71 ;  /* 0x000000473c001986 */ /* 0x0083e4000c101920 */
[----:B-1----:R-:W-:-:S05]  /*134e90*/  IMAD.WIDE R60, R171, 0x4, R14 ;  /* 0x00000004ab3c7825 */ /* 0x002fca00078e020e */
[----:B--2---:R1:W-:Y:S02]  /*134ea0*/  @P2 STG.E desc[UR32][R60.64], R169 ;  /* 0x000000a93c002986 */ /* 0x0043e4000c101920 */
[----:B-1----:R-:W-:-:S05]  /*134eb0*/  IMAD.WIDE R60, R164, 0x4, R20 ;  /* 0x00000004a43c7825 */ /* 0x002fca00078e0214 */
[----:B------:R1:W-:Y:S02]  /*134ec0*/  @P3 STG.E desc[UR32][R60.64], R170 ;  /* 0x000000aa3c003986 */ /* 0x0003e4000c101920 */
[----:B-1----:R-:W-:-:S05]  /*134ed0*/  IMAD.WIDE R60, R164, 0x4, R18 ;  /* 0x00000004a43c7825 */ /* 0x002fca00078e0212 */
[----:B------:R1:W-:Y:S02]  /*134ee0*/  @P4 STG.E desc[UR32][R60.64], R165 ;  /* 0x000000a53c004986 */ /* 0x0003e4000c101920 */
[----:B-1----:R-:W-:-:S05]  /*134ef0*/  IMAD.WIDE R60, R164, 0x4, R16 ;  /* 0x00000004a43c7825 */ /* 0x002fca00078e0210 */
[----:B------:R1:W-:Y:S02]  /*134f00*/  @P5 STG.E desc[UR32][R60.64], R166 ;  /* 0x000000a63c005986 */ /* 0x0003e4000c101920 */
[----:B-1----:R-:W-:Y:S02]  /*134f10*/  IMAD.WIDE R60, R164, 0x4, R14 ;  /* 0x00000004a43c7825 */ /* 0x002fe400078e020e */
[----:B------:R-:W2:Y:S04]  /*134f20*/  LDL.LU R164, [R1+0x774] ;  /* 0x0007740001a47983 */ /* 0x000ea80000300800 */
[----:B----4-:R1:W-:Y:S04]  /*134f30*/  @P6 STG.E desc[UR32][R60.64], R28 ;  /* 0x0000001c3c006986 */ /* 0x0103e8000c101920 */
[----:B-1----:R-:W3:Y:S01]  /*134f40*/  LDL.LU R28, [R1+0x764] ;  /* 0x00076400011c7983 */ /* 0x002ee20000300800 */
[----:B------:R-:W-:Y:S01]  /*134f50*/  LOP3.LUT P0, RZ, R38, 0x20, RZ, 0xc0, !PT ;  /* 0x0000002026ff7812 */ /* 0x000fe2000780c0ff */
[----:B------:R-:W-:-:S02]  /*134f60*/  IMAD.WIDE R60, R27, 0x4, R20 ;  /* 0x000000041b3c7825 */ /* 0x000fc400078e0214 */
[----:B------:R-:W4:Y:S04]  /*134f70*/  LDL.LU R116, [R1+0x654] ;  /* 0x0006540001747983 */ /* 0x000f280000300800 */
[----:B------:R-:W4:Y:S04]  /*134f80*/  LDL.LU R252, [R1+0x808] ;  /* 0x0008080001fc7983 */ /* 0x000f280000300800 */
[----:B------:R-:W4:Y:S04]  /*134f90*/  LDL.LU R117, [R1+0x7e8] ;  /* 0x0007e80001757983 */ /* 0x000f280000300800 */
[----:B------:R1:W-:Y:S04]  /*134fa0*/  @P0 STG.E desc[UR32][R60.64], R26 ;  /* 0x0000001a3c000986 */ /* 0x0003e8000c101920 */
        /* <DEDUP_REMOVED lines=11> */
[----:B------:R-:W-:-:S02]  /*135060*/  LOP3.LUT P4, RZ, R38, 0x40, RZ, 0xc0, !PT ;  /* 0x0000004026ff7812 */ /* 0x000fc4000788c0ff */
[C---:B------:R-:W-:Y:S01]  /*135070*/  LOP3.LUT P5, RZ, R38.reuse, 0x80, RZ, 0xc0, !PT ;  /* 0x0000008026ff7812 */ /* 0x040fe200078ac0ff */
[----:B------:R-:W-:Y:S01]  /*135080*/  IMAD.WIDE R60, R27, 0x4, R18 ;  /* 0x000000041b3c7825 */ /* 0x000fe200078e0212 */
[----:B------:R-:W4:Y:S04]  /*135090*/  LDL.LU R165, [R1+0x7ac] ;  /* 0x0007ac0001a57983 */ /* 0x000f280000300800 */
[----:B------:R-:W4:Y:S01]  /*1350a0*/  LDL.LU R166, [R1+0x78c] ;  /* 0x00078c0001a67983 */ /* 0x000f220000300800 */
        /* <DEDUP_REMOVED lines=16> */
[----:B--2---:R1:W-:Y:S02]  /*1351b0*/  @P4 STG.E desc[UR32][R60.64], R164 ;  /* 0x000000a43c004986 */ /* 0x0043e4000c101920 */
[C---:B-1----:R-:W-:Y:S02]  /*1351c0*/  IMAD.WIDE R60, R27.reuse, 0x4, R16 ;  /* 0x000000041b3c7825 */ /* 0x042fe400078e0210 */
[----:B------:R-:W2:Y:S04]  /*1351d0*/  LDL.LU R164, [R1+0x77c] ;  /* 0x00077c0001a47983 */ /* 0x000ea80000300800 */
[----:B---3--:R1:W-:Y:S02]  /*1351e0*/  @P5 STG.E desc[UR32][R60.64], R28 ;  /* 0x0000001c3c005986 */ /* 0x0083e4000c101920 */
[----:B-1----:R-:W-:-:S02]  /*1351f0*/  IMAD.WIDE R60, R27, 0x4, R14 ;  /* 0x000000041b3c7825 */ /* 0x002fc400078e020e */
[----:B------:R-:W3:Y:S04]  /*135200*/  LDL.LU R28, [R1+0x76c] ;  /* 0x00076c00011c7983 */ /* 0x000ee80000300800 */
[----:B------:R-:W2:Y:S01]  /*135210*/  LDL.LU R27, [R1+0x1f00] ;  /* 0x001f0000011b7983 */ /* 0x000ea20000300800 */
[----:B------:R-:W-:-:S04]  /*135220*/  LOP3.LUT R0, R0, 0xfeffffff, RZ, 0xc0, !PT ;  /* 0xfeffffff00007812 */ /* 0x000fc800078ec0ff */
[----:B------:R-:W-:Y:S02]  /*135230*/  @P1 LOP3.LUT R0, R0, 0x1000000, RZ, 0xfc, !PT ;  /* 0x0100000000001812 */ /* 0x000fe400078efcff */
[----:B------:R-:W-:Y:S02]  /*135240*/  LOP3.LUT P1, RZ, R38, 0x1000, RZ, 0xc0, !PT ;  /* 0x0000100026ff7812 */ /* 0x000fe4000782c0ff */
[----:B------:R-:W-:Y:S02]  /*135250*/  LOP3.LUT R0, R0, 0xfdffffff, RZ, 0xc0, !PT ;  /* 0xfdffffff00007812 */ /* 0x000fe400078ec0ff */
[----:B------:R-:W-:-:S09]  /*135260*/  LOP3.LUT P6, RZ, R38, 0x100, RZ, 0xc0, !PT ;  /* 0x0000010026ff7812 */ /* 0x000fd200078cc0ff */
[----:B------:R-:W-:Y:S02]  /*135270*/  @P1 LOP3.LUT R0, R0, 0x2000000, RZ, 0xfc, !PT ;  /* 0x0200000000001812 */ /* 0x000fe400078efcff */
[C---:B------:R-:W-:Y:S02]  /*135280*/  LOP3.LUT P1, RZ, R38.reuse, 0x800, RZ, 0xc0, !PT ;  /* 0x0000080026ff7812 */ /* 0x040fe4000782c0ff */
[----:B------:R-:W-:Y:S02]  /*135290*/  LOP3.LUT P0, RZ, R38, 0x200, RZ, 0xc0, !PT ;  /* 0x0000020026ff7812 */ /* 0x000fe4000780c0ff */
[----:B------:R-:W-:Y:S01]  /*1352a0*/  LOP3.LUT R0, R0, 0xfbffffff, RZ, 0xc0, !PT ;  /* 0xfbffffff00007812 */ /* 0x000fe200078ec0ff */
[----:B----4-:R1:W-:Y:S08]  /*1352b0*/  @P6 STG.E desc[UR32][R60.64], R116 ;  /* 0x000000743c006986 */ /* 0x0103f0000c101920 */
[----:B------:R-:W-:-:S02]  /*1352c0*/  @P1 LOP3.LUT R0, R0, 0x4000000, RZ, 0xfc, !PT ;  /* 0x0400000000001812 */ /* 0x000fc400078efcff */
[----:B------:R-:W-:Y:S01]  /*1352d0*/  LOP3.LUT P1, RZ, R38, 0x400, RZ, 0xc0, !PT ;  /* 0x0000040026ff7812 */ /* 0x000fe2000782c0ff */
[----:B-1----:R-:W-:-:S05]  /*1352e0*/  IMAD.WIDE R60, R26, 0x4, R20 ;  /* 0x000000041a3c7825 */ /* 0x002fca00078e0214 */
[----:B------:R1:W-:Y:S02]  /*1352f0*/  @P0 STG.E desc[UR32][R60.64], R252 ;  /* 0x000000fc3c000986 */ /* 0x0003e4000c101920 */
[----:B-1----:R-:W-:-:S05]  /*135300*/  IMAD.WIDE R60, R26, 0x4, R18 ;  /* 0x000000041a3c7825 */ /* 0x002fca00078e0212 */
[----:B------:R1:W-:Y:S01]  /*135310*/  @P1 STG.E desc[UR32][R60.64], R117 ;  /* 0x000000753c001986 */ /* 0x0003e2000c101920 */
[----:B------:R-:W-:Y:S01]  /*135320*/  LOP3.LUT P1, RZ, R0, 0x4000000, RZ, 0xc0, !PT ;  /* 0x0400000000ff7812 */ /* 0x000fe2000782c0ff */
[----:B-1----:R-:W-:-:S12]  /*135330*/  IMAD.WIDE R60, R26, 0x4, R16 ;  /* 0x000000041a3c7825 */ /* 0x002fd800078e0210 */
[----:B------:R1:W-:Y:S01]  /*135340*/  @P1 STG.E desc[UR32][R60.64], R118 ;  /* 0x000000763c001986 */ /* 0x0003e2000c101920 */
[----:B------:R-:W-:Y:S01]  /*135350*/  LOP3.LUT P1, RZ, R0, 0x2000000, RZ, 0xc0, !PT ;  /* 0x0200000000ff7812 */ /* 0x000fe2000782c0ff */
[----:B-1----:R-:W-:Y:S02]  /*135360*/  IMAD.WIDE R60, R26, 0x4, R14 ;  /* 0x000000041a3c7825 */ /* 0x002fe400078e020e */
[----:B------:R-:W4:Y:S10]  /*135370*/  LDL.LU R26, [R1+0x65c] ;  /* 0x00065c00011a7983 */ /* 0x000f340000300800 */
        /* <DEDUP_REMOVED lines=22> */
[----:B-1----:R-:W-:-:S05]  /*1354e0*/  IMAD.WIDE R60, R170, 0x4, R16 ;  /* 0x00000004aa3c7825 */ /* 0x002fca00078e0210 */
[----:B------:R1:W-:Y:S01]  /*1354f0*/  @P2 STG.E desc[UR32][R60.64], R169 ;  /* 0x000000a93c002986 */ /* 0x0003e2000c101920 */
[----:B------:R-:W-:Y:S01]  /*135500*/  LOP3.LUT P5, RZ, R38, 0x400000, RZ, 0xc0, !PT ;  /* 0x0040000026ff7812 */ /* 0x000fe200078ac0ff */
[----:B-1----:R-:W-:-:S05]  /*135510*/  IMAD.WIDE R60, R170, 0x4, R14 ;  /* 0x00000004aa3c7825 */ /* 0x002fca00078e020e */
[----:B------:R2:W-:Y:S01]  /*135520*/  @P3 STG.E desc[UR32][R60.64], R165 ;  /* 0x000000a53c003986 */ /* 0x0005e2000c101920 */
[----:B------:R-:W-:Y:S01]  /*135530*/  LOP3.LUT P6, RZ, R38, 0x800000, RZ, 0xc0, !PT ;  /* 0x0080000026ff7812 */ /* 0x000fe200078cc0ff */
[----:B--2---:R-:W-:-:S05]  /*135540*/  IMAD.WIDE R60, R27, 0x4, R20 ;  /* 0x000000041b3c7825 */ /* 0x004fca00078e0214 */
[----:B------:R1:W-:Y:S02]  /*135550*/  @P4 STG.E desc[UR32][R60.64], R166 ;  /* 0x000000a63c004986 */ /* 0x0003e4000c101920 */
[C---:B-1----:R-:W-:Y:S02]  /*135560*/  IMAD.WIDE R60, R27.reuse, 0x4, R18 ;  /* 0x000000041b3c7825 */ /* 0x042fe400078e0212 */
[----:B------:R-:W2:Y:S04]  /*135570*/  LDL.LU R166, [R1+0x7f0] ;  /* 0x0007f00001a67983 */ /* 0x000ea80000300800 */
[----:B------:R1:W-:Y:S02]  /*135580*/  @P5 STG.E desc[UR32][R60.64], R164 ;  /* 0x000000a43c005986 */ /* 0x0003e4000c101920 */
[----:B-1----:R-:W-:-:S02]  /*135590*/  IMAD.WIDE R60, R27, 0x4, R16 ;  /* 0x000000041b3c7825 */ /* 0x002fc400078e0210 */
[----:B------:R-:W2:Y:S04]  /*1355a0*/  LDL.LU R164, [R1+0x7d0] ;  /* 0x0007d00001a47983 */ /* 0x000ea80000300800 */
[----:B---3--:R1:W-:Y:S02]  /*1355b0*/  @P6 STG.E desc[UR32][R60.64], R28 ;  /* 0x0000001c3c006986 */ /* 0x0083e4000c101920 */
[----:B-1----:R-:W-:Y:S02]  /*1355c0*/  IMAD.WIDE R60, R27, 0x4, R14 ;  /* 0x000000041b3c7825 */ /* 0x002fe400078e020e */
[----:B------:R-:W3:Y:S04]  /*1355d0*/  LDL.LU R28, [R1+0x7b0] ;  /* 0x0007b000011c7983 */ /* 0x000ee80000300800 */
[----:B------:R-:W2:Y:S01]  /*1355e0*/  LDL.LU R27, [R1+0x1f04] ;  /* 0x001f0400011b7983 */ /* 0x000ea20000300800 */
[----:B------:R-:W-:-:S13]  /*1355f0*/  LOP3.LUT P0, RZ, R38, 0x1000000, RZ, 0xc0, !PT ;  /* 0x0100000026ff7812 */ /* 0x000fda000780c0ff */
[----:B----4-:R1:W-:Y:S04]  /*135600*/  @P0 STG.E desc[UR32][R60.64], R26 ;  /* 0x0000001a3c000986 */ /* 0x0103e8000c101920 */
        /* <DEDUP_REMOVED lines=12> */
[----:B------:R-:W4:Y:S04]  /*1356d0*/  LDL.LU R71, [R1+0x4e4] ;  /* 0x0004e40001477983 */ /* 0x000f280000300800 */
[----:B------:R-:W4:Y:S01]  /*1356e0*/  LDL.LU R171, [R1+0x314] ;  /* 0x0003140001ab7983 */ /* 0x000f220000300800 */
[----:B------:R-:W-:-:S03]  /*1356f0*/  LOP3.LUT P5, RZ, R38, 0x4000000, RZ, 0xc0, !PT ;  /* 0x0400000026ff7812 */ /* 0x000fc600078ac0ff */
[----:B------:R-:W4:Y:S04]  /*135700*/  LDL.LU R169, [R1+0x104] ;  /* 0x0001040001a97983 */ /* 0x000f280000300800 */
[----:B------:R-:W4:Y:S01]  /*135710*/  LDL.LU R170, [R1+0x1f10] ;  /* 0x001f100001aa7983 */ /* 0x000f220000300800 */
[----:B------:R-:W-:Y:S02]  /*135720*/  LOP3.LUT P6, RZ, R38, 0x8000000, RZ, 0xc0, !PT ;  /* 0x0800000026ff7812 */ /* 0x000fe400078cc0ff */
        /* <DEDUP_REMOVED lines=24> */
[----:B------:R-:W3:Y:S04]  /*1358b0*/  LDL.LU R27, [R1+0x7b8] ;  /* 0x0007b800011b7983 */ /* 0x000ee80000300800 */
[----:B------:R-:W3:Y:S01]  /*1358c0*/  LDL.LU R165, [R1+0x1f14] ;  /* 0x001f140001a57983 */ /* 0x000ee20000300800 */
[----:B------:R-:W-:-:S02]  /*1358d0*/  @P1 LOP3.LUT R0, R0, 0x8000, RZ, 0xfc, !PT ;  /* 0x0000800000001812 */ /* 0x000fc400078efcff */
[----:B------:R-:W-:Y:S02]  /*1358e0*/  LOP3.LUT P1, RZ, R39, 0x1, RZ, 0xc0, !PT ;  /* 0x0000000127ff7812 */ /* 0x000fe4000782c0ff */
[----:B------:R-:W-:-:S11]  /*1358f0*/  LOP3.LUT R0, R0, 0xfffeffff, RZ, 0xc0, !PT ;  /* 0xfffeffff00007812 */ /* 0x000fd600078ec0ff */
[----:B------:R-:W-:Y:S02]  /*135900*/  @P1 LOP3.LUT R0, R0, 0x10000, RZ, 0xfc, !PT ;  /* 0x0001000000001812 */ /* 0x000fe400078efcff */
[----:B------:R-:W-:Y:S02]  /*135910*/  LOP3.LUT P1, RZ, R38, 0x80000000, RZ, 0xc0, !PT ;  /* 0x8000000026ff7812 */ /* 0x000fe4000782c0ff */
[----:B------:R-:W-:Y:S02]  /*135920*/  LOP3.LUT R0, R0, 0xfffdffff, RZ, 0xc0, !PT ;  /* 0xfffdffff00007812 */ /* 0x000fe400078ec0ff */
[----:B------:R-:W-:-:S09]  /*135930*/  LOP3.LUT P0, RZ, R38, 0x10000000, RZ, 0xc0, !PT ;  /* 0x1000000026ff7812 */ /* 0x000fd2000780c0ff */
[----:B------:R-:W-:Y:S02]  /*135940*/  @P1 LOP3.LUT R0, R0, 0x20000, RZ, 0xfc, !PT ;  /* 0x0002000000001812 */ /* 0x000fe400078efcff */
[----:B------:R-:W-:Y:S02]  /*135950*/  LOP3.LUT P1, RZ, R38, 0x40000000, RZ, 0xc0, !PT ;  /* 0x4000000026ff7812 */ /* 0x000fe4000782c0ff */
[----:B------:R-:W-:Y:S01]  /*135960*/  LOP3.LUT R0, R0, 0xfffbffff, RZ, 0xc0, !PT ;  /* 0xfffbffff00007812 */ /* 0x000fe200078ec0ff */
[----:B----4-:R1:W-:Y:S10]  /*135970*/  @P0 STG.E desc[UR32][R60.64], R26 ;  /* 0x0000001a3c000986 */ /* 0x0103f4000c101920 */
[----:B------:R-:W-:-:S02]  /*135980*/  @P1 LOP3.LUT R0, R0, 0x40000, RZ, 0xfc, !PT ;  /* 0x0004000000001812 */ /* 0x000fc400078efcff */
[----:B------:R-:W-:Y:S01]  /*135990*/  LOP3.LUT P1, RZ, R38, 0x20000000, RZ, 0xc0, !PT ;  /* 0x2000000026ff7812 */ /* 0x000fe2000782c0ff */
[----:B-1----:R-:W-:Y:S01]  /*1359a0*/  IMAD.WIDE R60, R118, 0x4, R20 ;  /* 0x00000004763c7825 */ /* 0x002fe200078e0214 */
[----:B------:R-:W-:Y:S01]  /*1359b0*/  LOP3.LUT P2, RZ, R39, 0x40, RZ, 0xc0, !PT ;  /* 0x0000004027ff7812 */ /* 0x000fe2000784c0ff */
        /* <DEDUP_REMOVED lines=11> */
[C---:B------:R-:W-:Y:S01]  /*135a70*/  LOP3.LUT P1, RZ, R0.reuse, 0x8000, RZ, 0xc0, !PT ;  /* 0x0000800000ff7812 */ /* 0x040fe2000782c0ff */
        /* <DEDUP_REMOVED lines=17> */
[----:B-1----:R-:W-:-:S05]  /*135b90*/  IMAD.WIDE R60, R170, 0x4, R18 ;  /* 0x00000004aa3c7825 */ /* 0x002fca00078e0212 */
[----:B------:R1:W-:Y:S01]  /*135ba0*/  @P2 STG.E desc[UR32][R60.64], R171 ;  /* 0x000000ab3c002986 */ /* 0x0003e2000c101920 */
[----:B------:R-:W-:Y:S01]  /*135bb0*/  LOP3.LUT P5, RZ, R39, 0x200, RZ, 0xc0, !PT ;  /* 0x0000020027ff7812 */ /* 0x000fe200078ac0ff */
[----:B-1----:R-:W-:-:S05]  /*135bc0*/  IMAD.WIDE R60, R170, 0x4, R16 ;  /* 0x00000004aa3c7825 */ /* 0x002fca00078e0210 */
[----:B------:R1:W-:Y:S01]  /*135bd0*/  @P3 STG.E desc[UR32][R60.64], R169 ;  /* 0x000000a93c003986 */ /* 0x0003e2000c101920 */
[C---:B------:R-:W-:Y:S01]  /*135be0*/  LOP3.LUT P6, RZ, R39.reuse, 0x400, RZ, 0xc0, !PT ;  /* 0x0000040027ff7812 */ /* 0x040fe200078cc0ff */
[----:B-1----:R-:W-:Y:S01]  /*135bf0*/  IMAD.WIDE R60, R170, 0x4, R14 ;  /* 0x00000004aa3c7825 */ /* 0x002fe200078e020e */
[----:B------:R-:W-:-:S04]  /*135c00*/  LOP3.LUT P0, RZ, R39, 0x800, RZ, 0xc0, !PT ;  /* 0x0000080027ff7812 */ /* 0x000fc8000780c0ff */
[----:B--2---:R3:W-:Y:S02]  /*135c10*/  @P4 STG.E desc[UR32][R60.64], R166 ;  /* 0x000000a63c004986 */ /* 0x0047e4000c101920 */
[----:B---3--:R-:W-:-:S05]  /*135c20*/  IMAD.WIDE R60, R165, 0x4, R20 ;  /* 0x00000004a53c7825 */ /* 0x008fca00078e0214 */
[----:B------:R1:W-:Y:S02]  /*135c30*/  @P5 STG.E desc[UR32][R60.64], R164 ;  /* 0x000000a43c005986 */ /* 0x0003e4000c101920 */
[----:B-1----:R-:W-:-:S05]  /*135c40*/  IMAD.WIDE R60, R165, 0x4, R18 ;  /* 0x00000004a53c7825 */ /* 0x002fca00078e0212 */
[----:B------:R1:W-:Y:S02]  /*135c50*/  @P6 STG.E desc[UR32][R60.64], R28 ;  /* 0x0000001c3c006986 */ /* 0x0003e4000c101920 */
[----:B-1----:R-:W-:-:S05]  /*135c60*/  IMAD.WIDE R60, R165, 0x4, R16 ;  /* 0x00000004a53c7825 */ /* 0x002fca00078e0210 */
[----:B------:R1:W-:Y:S04]  /*135c70*/  @P0 STG.E desc[UR32][R60.64], R27 ;  /* 0x0000001b3c000986 */ /* 0x0003e8000c101920 */
[----:B-1----:R-:W2:Y:S04]  /*135c80*/  LDL.LU R27, [R1+0x798] ;  /* 0x00079800011b7983 */ /* 0x002ea80000300800 */
[----:B------:R-:W3:Y:S04]  /*135c90*/  LDL.LU R171, [R1+0x4e8] ;  /* 0x0004e80001ab7983 */ /* 0x000ee80000300800 */
[----:B------:R-:W4:Y:S04]  /*135ca0*/  LDL.LU R169, [R1+0x318] ;  /* 0x0003180001a97983 */ /* 0x000f280000300800 */
[----:B------:R-:W4:Y:S04]  /*135cb0*/  LDL.LU R170, [R1+0x108] ;  /* 0x0001080001aa7983 */ /* 0x000f280000300800 */
[----:B------:R-:W3:Y:S04]  /*135cc0*/  LDL.LU R166, [R1+0x1f18] ;  /* 0x001f180001a67983 */ /* 0x000ee80000300800 */
[----:B------:R-:W4:Y:S01]  /*135cd0*/  LDL.LU R164, [R1+0x68] ;  /* 0x0000680001a47983 */ /* 0x000f220000300800 */
[----:B------:R-:W-:-:S03]  /*135ce0*/  LOP3.LUT P4, RZ, R39, 0x1000, RZ, 0xc0, !PT ;  /* 0x0000100027ff7812 */ /* 0x000fc6000788c0ff */
[----:B------:R-:W4:Y:S01]  /*135cf0*/  LDL.LU R28, [R1+0x7fc] ;  /* 0x0007fc00011c7983 */ /* 0x000f220000300800 */
[----:B------:R-:W-:-:S03]  /*135d00*/  IMAD.WIDE R60, R165, 0x4, R14 ;  /* 0x00000004a53c7825 */ /* 0x000fc600078e020e */
        /* <DEDUP_REMOVED lines=15> */
[----:B--2---:R1:W-:Y:S04]  /*135e00*/  @P4 STG.E desc[UR32][R60.64], R27 ;  /* 0x0000001b3c004986 */ /* 0x0043e8000c101920 */
[----:B-1----:R-:W2:Y:S04]  /*135e10*/  LDL.LU R27, [R1+0x7dc] ;  /* 0x0007dc00011b7983 */ /* 0x002ea80000300800 */
[----:B------:R-:W2:Y:S04]  /*135e20*/  LDL.LU R118, [R1+0x7bc] ;  /* 0x0007bc0001767983 */ /* 0x000ea80000300800 */
[----:B------:R-:W2:Y:S04]  /*135e30*/  LDL.LU R62, [R1+0x79c] ;  /* 0x00079c00013e7983 */ /* 0x000ea80000300800 */
[----:B------:R-:W2:Y:S04]  /*135e40*/  LDL.LU R63, [R1+0x4ec] ;  /* 0x0004ec00013f7983 */ /* 0x000ea80000300800 */
[----:B------:R-:W2:Y:S01]  /*135e50*/  LDL.LU R68, [R1+0x31c] ;  /* 0x00031c0001447983 */ /* 0x000ea20000300800 */
[----:B------:R-:W-:-:S03]  /*135e60*/  LOP3.LUT R0, R0, 0xffffff7f, RZ, 0xc0, !PT ;  /* 0xffffff7f00007812 */ /* 0x000fc600078ec0ff */
[----:B------:R-:W2:Y:S01]  /*135e70*/  LDL.LU R69, [R1+0x10c] ;  /* 0x00010c0001457983 */ /* 0x000ea20000300800 */
[----:B------:R-:W-:Y:S02]  /*135e80*/  @P1 LOP3.LUT R0, R0, 0x80, RZ, 0xfc, !PT ;  /* 0x0000008000001812 */ /* 0x000fe400078efcff */
[C---:B------:R-:W-:Y:S02]  /*135e90*/  LOP3.LUT P1, RZ, R39.reuse, 0x80000, RZ, 0xc0, !PT ;  /* 0x0008000027ff7812 */ /* 0x040fe4000782c0ff */
[C---:B------:R-:W-:Y:S02]  /*135ea0*/  LOP3.LUT P5, RZ, R39.reuse, 0x2000, RZ, 0xc0, !PT ;  /* 0x0000200027ff7812 */ /* 0x040fe400078ac0ff */
[----:B------:R-:W-:Y:S01]  /*135eb0*/  LOP3.LUT P6, RZ, R39, 0x4000, RZ, 0xc0, !PT ;  /* 0x0000400027ff7812 */ /* 0x000fe200078cc0ff */
[----:B---3--:R-:W-:Y:S01]  /*135ec0*/  IMAD.WIDE R60, R166, 0x4, R20 ;  /* 0x00000004a63c7825 */ /* 0x008fe200078e0214 */
[----:B------:R-:W-:Y:S01]  /*135ed0*/  LOP3.LUT R0, R0, 0xfffffeff, RZ, 0xc0, !PT ;  /* 0xfffffeff00007812 */ /* 0x000fe200078ec0ff */
[----:B------:R-:W3:Y:S06]  /*135ee0*/  LDL.LU R71, [R1+0x6c] ;  /* 0x00006c0001477983 */ /* 0x000eec0000300800 */
[----:B------:R-:W-:-:S02]  /*135ef0*/  @P1 LOP3.LUT R0, R0, 0x100, RZ, 0xfc, !PT ;  /* 0x0000010000001812 */ /* 0x000fc400078efcff */
[----:B------:R-:W-:Y:S01]  /*135f00*/  LOP3.LUT P1, RZ, R39, 0x40000, RZ, 0xc0, !PT ;  /* 0x0004000027ff7812 */ /* 0x000fe2000782c0ff */
[----:B------:R1:W-:Y:S01]  /*135f10*/  @P5 STG.E desc[UR32][R60.64], R171 ;  /* 0x000000ab3c005986 */ /* 0x0003e2000c101920 */
[----:B------:R-:W-:Y:S01]  /*135f20*/  LOP3.LUT R0, R0, 0xfffffdff, RZ, 0xc0, !PT ;  /* 0xfffffdff00007812 */ /* 0x000fe200078ec0ff */
[----:B-1----:R-:W-:Y:S02]  /*135f30*/  IMAD.WIDE R60, R166, 0x4, R18 ;  /* 0x00000004a63c7825 */ /* 0x002fe400078e0212 */
[----:B------:R-:W3:Y:S08]  /*135f40*/  LDL.LU R171, [R1+0x8b0] ;  /* 0x0008b00001ab7983 */ /* 0x000ef00000300800 */
[----:B------:R-:W-:-:S02]  /*135f50*/  @P1 LOP3.LUT R0, R0, 0x200, RZ, 0xfc, !PT ;  /* 0x0000020000001812 */ /* 0x000fc400078efcff */
[C---:B------:R-:W-:Y:S01]  /*135f60*/  LOP3.LUT P1, RZ, R39.reuse, 0x20000, RZ, 0xc0, !PT ;  /* 0x0002000027ff7812 */ /* 0x040fe2000782c0ff */
[----:B----4-:R1:W-:Y:S01]  /*135f70*/  @P6 STG.E desc[UR32][R60.64], R169 ;  /* 0x000000a93c006986 */ /* 0x0103e2000c101920 */
[----:B------:R-:W-:Y:S02]  /*135f80*/  LOP3.LUT P0, RZ, R39, 0x8000, RZ, 0xc0, !PT ;  /* 0x0000800027ff7812 */ /* 0x000fe4000780c0ff */
[----:B------:R-:W-:Y:S01]  /*135f90*/  LOP3.LUT R0, R0, 0xfffffbff, RZ, 0xc0, !PT ;  /* 0xfffffbff00007812 */ /* 0x000fe200078ec0ff */
[----:B-1----:R-:W4:Y:S08]  /*135fa0*/  LDL.LU R169, [R1+0x890] ;  /* 0x0008900001a97983 */ /* 0x002f300000300800 */
[----:B------:R-:W-:-:S02]  /*135fb0*/  @P1 LOP3.LUT R0, R0, 0x400, RZ, 0xfc, !PT ;  /* 0x0000040000001812 */ /* 0x000fc400078efcff */
[----:B------:R-:W-:Y:S01]  /*135fc0*/  LOP3.LUT P1, RZ, R39, 0x10000, RZ, 0xc0, !PT ;  /* 0x0001000027ff7812 */ /* 0x000fe2000782c0ff */
[----:B------:R-:W-:-:S05]  /*135fd0*/  IMAD.WIDE R60, R166, 0x4, R16 ;  /* 0x00000004a63c7825 */ /* 0x000fca00078e0210 */
[----:B------:R1:W-:Y:S02]  /*135fe0*/  @P0 STG.E desc[UR32][R60.64], R170 ;  /* 0x000000aa3c000986 */ /* 0x0003e4000c101920 */
[----:B-1----:R-:W-:Y:S02]  /*135ff0*/  IMAD.WIDE R60, R166, 0x4, R14 ;  /* 0x00000004a63c7825 */ /* 0x002fe400078e020e */
[----:B------:R-:W4:Y:S04]  /*136000*/  LDL.LU R170, [R1+0x870] ;  /* 0x0008700001aa7983 */ /* 0x000f280000300800 */
[----:B------:R1:W-:Y:S01]  /*136010*/  @P1 STG.E desc[UR32][R60.64], R164 ;  /* 0x000000a43c001986 */ /* 0x0003e2000c101920 */
[----:B------:R-:W-:-:S03]  /*136020*/  LOP3.LUT P1, RZ, R0, 0x400, RZ, 0xc0, !PT ;  /* 0x0000040000ff7812 */ /* 0x000fc6000782c0ff */
[----:B------:R-:W4:Y:S01]  /*136030*/  LDL.LU R166, [R1+0x850] ;  /* 0x0008500001a67983 */ /* 0x000f220000300800 */
[----:B-1----:R-:W-:-:S09]  /*136040*/  IMAD.WIDE R60, R119, 0x4, R20 ;  /* 0x00000004773c7825 */ /* 0x002fd200078e0214 */
[----:B------:R1:W-:Y:S01]  /*136050*/  @P1 STG.E desc[UR32][R60.64], R28 ;  /* 0x0000001c3c001986 */ /* 0x0003e2000c101920 */
[----:B------:R-:W-:-:S03]  /*136060*/  LOP3.LUT P1, RZ, R0, 0x200, RZ, 0xc0, !PT ;  /* 0x0000020000ff7812 */ /* 0x000fc6000782c0ff */
[----:B-1----:R-:W4:Y:S04]  /*136070*/  LDL.LU R28, [R1+0x830] ;  /* 0x00083000011c7983 */ /* 0x002f280000300800 */
[----:B------:R-:W4:Y:S01]  /*136080*/  LDL.LU R164, [R1+0x1f28] ;  /* 0x001f280001a47983 */ /* 0x000f220000300800 */
[----:B------:R-:W-:-:S05]  /*136090*/  IMAD.WIDE R60, R119, 0x4, R18 ;  /* 0x00000004773c7825 */ /* 0x000fca00078e0212 */
[----:B--2---:R1:W-:Y:S04]  /*1360a0*/  @P1 STG.E desc[UR32][R60.64], R27 ;  /* 0x0000001b3c001986 */ /* 0x0043e8000c101920 */
[----:B-1----:R-:W2:Y:S01]  /*1360b0*/  LDL.LU R27, [R1+0x820] ;  /* 0x00082000011b7983 */ /* 0x002ea20000300800 */
[----:B------:R-:W-:Y:S01]  /*1360c0*/  LOP3.LUT P1, RZ, R0, 0x100, RZ, 0xc0, !PT ;  /* 0x0000010000ff7812 */ /* 0x000fe2000782c0ff */
[----:B------:R-:W-:-:S12]  /*1360d0*/  IMAD.WIDE R60, R119, 0x4, R16 ;  /* 0x00000004773c7825 */ /* 0x000fd800078e0210 */
[----:B------:R1:W-:Y:S01]  /*1360e0*/  @P1 STG.E desc[UR32][R60.64], R118 ;  /* 0x000000763c001986 */ /* 0x0003e2000c101920 */
[----:B------:R-:W-:Y:S01]  /*1360f0*/  LOP3.LUT P1, RZ, R0, 0x80, RZ, 0xc0, !PT ;  /* 0x0000008000ff7812 */ /* 0x000fe2000782c0ff */
[----:B-1----:R-:W-:-:S12]  /*136100*/  IMAD.WIDE R60, R119, 0x4, R14 ;  /* 0x00000004773c7825 */ /* 0x002fd800078e020e */
[----:B------:R1:W-:Y:S01]  /*136110*/  @P1 STG.E desc[UR32][R60.64], R62 ;  /* 0x0000003e3c001986 */ /* 0x0003e2000c101920 */
[----:B------:R-:W-:Y:S01]  /*136120*/  LOP3.LUT P1, RZ, R0, 0x40, RZ, 0xc0, !PT ;  /* 0x0000004000ff7812 */ /* 0x000fe2000782c0ff */
[----:B-1----:R-:W-:Y:S01]  /*136130*/  IMAD.WIDE R60, R70, 0x4, R20 ;  /* 0x00000004463c7825 */ /* 0x002fe200078e0214 */
[----:B------:R-:W-:Y:S01]  /*136140*/  LOP3.LUT P2, RZ, R39, 0x2000000, RZ, 0xc0, !PT ;  /* 0x0200000027ff7812 */ /* 0x000fe2000784c0ff */
[----:B------:R-:W2:Y:S10]  /*136150*/  LDL.LU R62, [R1+0x1f40] ;  /* 0x001f4000013e7983 */ /* 0x000eb40000300800 */
        /* <DEDUP_REMOVED lines=8> */
[----:B------:R-:W-:Y:S01]  /*1361e0*/  LOP3.LUT P3, RZ, R39, 0x4000000, RZ, 0xc0, !PT ;  /* 0x0400000027ff7812 */ /* 0x000fe2000786c0ff */
[----:B-1----:R-:W-:-:S10]  /*1361f0*/  IMAD.WIDE R60, R70, 0x4, R14 ;  /* 0x00000004463c7825 */ /* 0x002fd400078e020e */
[----:B---3--:R1:W-:Y:S02]  /*136200*/  @P1 STG.E desc[UR32][R60.64], R71 ;  /* 0x000000473c001986 */ /* 0x0083e4000c101920 */
[----:B-1----:R-:W-:-:S05]  /*136210*/  IMAD.WIDE R60, R165, 0x4, R20 ;  /* 0x00000004a53c7825 */ /* 0x002fca00078e0214 */
[----:B------:R1:W-:Y:S02]  /*136220*/  @P2 STG.E desc[UR32][R60.64], R171 ;  /* 0x000000ab3c002986 */ /* 0x0003e4000c101920 */
[----:B-1----:R-:W-:-:S05]  /*136230*/  IMAD.WIDE R60, R165, 0x4, R18 ;  /* 0x00000004a53c7825 */ /* 0x002fca00078e0212 */
[----:B----4-:R1:W-:Y:S04]  /*136240*/  @P3 STG.E desc[UR32][R60.64], R169 ;  /* 0x000000a93c003986 */ /* 0x0103e8000c101920 */
[----:B-1----:R-:W3:Y:S01]  /*136250*/  LDL.LU R169, [R1+0x810] ;  /* 0x0008100001a97983 */ /* 0x002ee20000300800 */
[C---:B------:R-:W-:Y:S02]  /*136260*/  LOP3.LUT P4, RZ, R39.reuse, 0x8000000, RZ, 0xc0, !PT ;  /* 0x0800000027ff7812 */ /* 0x040fe4000788c0ff */
[----:B------:R-:W-:Y:S01]  /*136270*/  LOP3.LUT P5, RZ, R39, 0x10000000, RZ, 0xc0, !PT ;  /* 0x1000000027ff7812 */ /* 0x000fe200078ac0ff */
[----:B------:R-:W-:Y:S01]  /*136280*/  IMAD.WIDE R60, R165, 0x4, R16 ;  /* 0x00000004a53c7825 */ /* 0x000fe200078e0210 */
[C---:B------:R-:W-:Y:S02]  /*136290*/  LOP3.LUT P6, RZ, R39.reuse, 0x20000000, RZ, 0xc0, !PT ;  /* 0x2000000027ff7812 */ /* 0x040fe400078cc0ff */
[----:B------:R-:W-:-:S07]  /*1362a0*/  LOP3.LUT P0, RZ, R39, 0x40000000, RZ, 0xc0, !PT ;  /* 0x4000000027ff7812 */ /* 0x000fce000780c0ff */
[----:B------:R1:W-:Y:S02]  /*1362b0*/  @P4 STG.E desc[UR32][R60.64], R170 ;  /* 0x000000aa3c004986 */ /* 0x0003e4000c101920 */
[----:B-1----:R-:W-:Y:S02]  /*1362c0*/  IMAD.WIDE R60, R165, 0x4, R14 ;  /* 0x00000004a53c7825 */ /* 0x002fe400078e020e */
[----:B------:R-:W4:Y:S04]  /*1362d0*/  LDL.LU R170, [R1+0x660] ;  /* 0x0006600001aa7983 */ /* 0x000f280000300800 */
[----:B------:R1:W-:Y:S04]  /*1362e0*/  @P5 STG.E desc[UR32][R60.64], R166 ;  /* 0x000000a63c005986 */ /* 0x0003e8000c101920 */
[----:B------:R-:W4:Y:S01]  /*1362f0*/  LDL.LU R165, [R1+0x8b4] ;  /* 0x0008b40001a57983 */ /* 0x000f220000300800 */
[----:B-1----:R-:W-:-:S03]  /*136300*/  IMAD.WIDE R60, R164, 0x4, R20 ;  /* 0x00000004a43c7825 */ /* 0x002fc600078e0214 */
[----:B------:R-:W4:Y:S04]  /*136310*/  LDL.LU R166, [R1+0x894] ;  /* 0x0008940001a67983 */ /* 0x000f280000300800 */
[----:B------:R1:W-:Y:S02]  /*136320*/  @P6 STG.E desc[UR32][R60.64], R28 ;  /* 0x0000001c3c006986 */ /* 0x0003e4000c101920 */
[----:B-1----:R-:W-:Y:S02]  /*136330*/  IMAD.WIDE R60, R164, 0x4, R18 ;  /* 0x00000004a43c7825 */ /* 0x002fe400078e0212 */
[----:B------:R-:W4:Y:S04]  /*136340*/  LDL.LU R28, [R1+0x874] ;  /* 0x00087400011c7983 */ /* 0x000f280000300800 */
[----:B--2---:R1:W-:Y:S04]  /*136350*/  @P0 STG.E desc[UR32][R60.64], R27 ;  /* 0x0000001b3c000986 */ /* 0x0043e8000c101920 */
[----:B-1----:R-:W2:Y:S01]  /*136360*/  LDL.LU R27, [R1+0x1f2c] ;  /* 0x001f2c00011b7983 */ /* 0x002ea20000300800 */
[----:B------:R-:W-:-:S03]  /*136370*/  LOP3.LUT P1, RZ, R40, 0x800, RZ, 0xc0, !PT ;  /* 0x0000080028ff7812 */ /* 0x000fc6000782c0ff */
[----:B------:R-:W2:Y:S01]  /*136380*/  LDL.LU R252, [R1+0x854] ;  /* 0x0008540001fc7983 */ /* 0x000ea20000300800 */
[----:B------:R-:W-:-:S03]  /*136390*/  LOP3.LUT R37, R37, 0xf7ffffff, RZ, 0xc0, !PT ;  /* 0xf7ffffff25257812 */ /* 0x000fc600078ec0ff */
[----:B------:R-:W2:Y:S04]  /*1363a0*/  LDL.LU R117, [R1+0x834] ;  /* 0x0008340001757983 */ /* 0x000ea80000300800 */
[----:B------:R-:W2:Y:S02]  /*1363b0*/  LDL.LU R118, [R1+0x824] ;  /* 0x0008240001767983 */ /* 0x000ea40000300800 */
[----:B------:R-:W-:Y:S02]  /*1363c0*/  @P1 LOP3.LUT R37, R37, 0x8000000, RZ, 0xfc, !PT ;  /* 0x0800000025251812 */ /* 0x000fe400078efcff */
[----:B------:R-:W-:Y:S01]  /*1363d0*/  LOP3.LUT P1, RZ, R40, 0x400, RZ, 0xc0, !PT ;  /* 0x0000040028ff7812 */ /* 0x000fe2000782c0ff */
[----:B------:R-:W2:Y:S01]  /*1363e0*/  LDL.LU R119, [R1+0x814] ;  /* 0x0008140001777983 */ /* 0x000ea20000300800 */
[----:B------:R-:W-:-:S02]  /*1363f0*/  LOP3.LUT R37, R37, 0xefffffff, RZ, 0xc0, !PT ;  /* 0xefffffff25257812 */ /* 0x000fc400078ec0ff */
[----:B------:R-:W-:Y:S01]  /*136400*/  LOP3.LUT P4, RZ, R39, 0x80000000, RZ, 0xc0, !PT ;  /* 0x8000000027ff7812 */ /* 0x000fe2000788c0ff */
[----:B------:R-:W-:Y:S01]  /*136410*/  IMAD.WIDE R60, R164, 0x4, R16 ;  /* 0x00000004a43c7825 */ /* 0x000fe200078e0210 */
[----:B------:R-:W2:Y:S04]  /*136420*/  LDL.LU R68, [R1+0x8b8] ;  /* 0x0008b80001447983 */ /* 0x000ea80000300800 */
[----:B------:R-:W2:Y:S03]  /*136430*/  LDL.LU R69, [R1+0x898] ;  /* 0x0008980001457983 */ /* 0x000ea60000300800 */
[----:B------:R-:W-:Y:S01]  /*136440*/  @P1 LOP3.LUT R37, R37, 0x10000000, RZ, 0xfc, !PT ;  /* 0x1000000025251812 */ /* 0x000fe200078efcff */
[----:B------:R-:W2:Y:S01]  /*136450*/  LDL.LU R70, [R1+0x878] ;  /* 0x0008780001467983 */ /* 0x000ea20000300800 */
[----:B------:R-:W-:-:S02]  /*136460*/  LOP3.LUT P1, RZ, R40, 0x200, RZ, 0xc0, !PT ;  /* 0x0000020028ff7812 */ /* 0x000fc4000782c0ff */
[----:B------:R-:W-:Y:S01]  /*136470*/  LOP3.LUT R37, R37, 0xdfffffff, RZ, 0xc0, !PT ;  /* 0xdfffffff25257812 */ /* 0x000fe200078ec0ff */
[----:B------:R-:W2:Y:S04]  /*136480*/  LDL.LU R71, [R1+0x1f44] ;  /* 0x001f440001477983 */ /* 0x000ea80000300800 */
[----:B------:R-:W2:Y:S06]  /*136490*/  LDL.LU R171, [R1+0x858] ;  /* 0x0008580001ab7983 */ /* 0x000eac0000300800 */
[----:B------:R-:W-:-:S02]  /*1364a0*/  @P1 LOP3.LUT R37, R37, 0x20000000, RZ, 0xfc, !PT ;  /* 0x2000000025251812 */ /* 0x000fc400078efcff */
        /* <DEDUP_REMOVED lines=11> */
[----:B---3--:R1:W-:Y:S02]  /*136560*/  @P4 STG.E desc[UR32][R60.64], R169 ;  /* 0x000000a93c004986 */ /* 0x0083e4000c101920 */
[----:B-1----:R-:W-:Y:S02]  /*136570*/  IMAD.WIDE R60, R164, 0x4, R14 ;  /* 0x00000004a43c7825 */ /* 0x002fe400078e020e */
[----:B------:R-:W3:Y:S04]  /*136580*/  LDL.LU R164, [R1+0x1f48] ;  /* 0x001f480001a47983 */ /* 0x000ee80000300800 */
[----:B------:R-:W3:Y:S01]  /*136590*/  LDL.LU R63, [R1+0x664] ;  /* 0x00066400013f7983 */ /* 0x000ee20000300800 */
[----:B------:R-:W-:-:S02]  /*1365a0*/  LOP3.LUT P5, RZ, R40, 0x1, RZ, 0xc0, !PT ;  /* 0x0000000128ff7812 */ /* 0x000fc400078ac0ff */
[----:B------:R-:W-:Y:S01]  /*1365b0*/  @P1 LOP3.LUT R0, R0, 0x2, RZ, 0xfc, !PT ;  /* 0x0000000200001812 */ /* 0x000fe200078efcff */
[----:B------:R-:W3:Y:S01]  /*1365c0*/  LDL.LU R169, [R1+0x838] ;  /* 0x0008380001a97983 */ /* 0x000ee20000300800 */
[C---:B------:R-:W-:Y:S02]  /*1365d0*/  LOP3.LUT P1, RZ, R40.reuse, 0x10, RZ, 0xc0, !PT ;  /* 0x0000001028ff7812 */ /* 0x040fe4000782c0ff */
[C---:B------:R-:W-:Y:S02]  /*1365e0*/  LOP3.LUT P6, RZ, R40.reuse, 0x2, RZ, 0xc0, !PT ;  /* 0x0000000228ff7812 */ /* 0x040fe400078cc0ff */
[----:B------:R-:W-:Y:S02]  /*1365f0*/  LOP3.LUT P0, RZ, R40, 0x4, RZ, 0xc0, !PT ;  /* 0x0000000428ff7812 */ /* 0x000fe4000780c0ff */
[----:B------:R-:W-:-:S03]  /*136600*/  LOP3.LUT R0, R0, 0xfffffffb, RZ, 0xc0, !PT ;  /* 0xfffffffb00007812 */ /* 0x000fc600078ec0ff */
[----:B----4-:R2:W-:Y:S04]  /*136610*/  @P5 STG.E desc[UR32][R60.64], R170 ;  /* 0x000000aa3c005986 */ /* 0x0105e8000c101920 */
[----:B------:R-:W-:Y:S02]  /*136620*/  @P1 LOP3.LUT R0, R0, 0x4, RZ, 0xfc, !PT ;  /* 0x0000000400001812 */ /* 0x000fe400078efcff */
[----:B------:R-:W-:Y:S01]  /*136630*/  LOP3.LUT P1, RZ, R40, 0x8, RZ, 0xc0, !PT ;  /* 0x0000000828ff7812 */ /* 0x000fe2000782c0ff */
[----:B--2---:R-:W-:-:S05]  /*136640*/  IMAD.WIDE R60, R27, 0x4, R20 ;  /* 0x000000041b3c7825 */ /* 0x004fca00078e0214 */
[----:B------:R1:W-:Y:S02]  /*136650*/  @P6 STG.E desc[UR32][R60.64], R165 ;  /* 0x000000a53c006986 */ /* 0x0003e4000c101920 */
[C---:B-1----:R-:W-:Y:S02]  /*136660*/  IMAD.WIDE R60, R27.reuse, 0x4, R18 ;  /* 0x000000041b3c7825 */ /* 0x042fe400078e0212 */
[----:B------:R-:W2:Y:S04]  /*136670*/  LDL.LU R165, [R1+0x828] ;  /* 0x0008280001a57983 */ /* 0x000ea80000300800 */
[----:B------:R1:W-:Y:S02]  /*136680*/  @P0 STG.E desc[UR32][R60.64], R166 ;  /* 0x000000a63c000986 */ /* 0x0003e4000c101920 */
[----:B-1----:R-:W-:-:S02]  /*136690*/  IMAD.WIDE R60, R27, 0x4, R16 ;  /* 0x000000041b3c7825 */ /* 0x002fc400078e0210 */
[----:B------:R-:W4:Y:S04]  /*1366a0*/  LDL.LU R166, [R1+0x818] ;  /* 0x0008180001a67983 */ /* 0x000f280000300800 */
[----:B------:R1:W-:Y:S02]  /*1366b0*/  @P1 STG.E desc[UR32][R60.64], R28 ;  /* 0x0000001c3c001986 */ /* 0x0003e4000c101920 */
[----:B-1----:R-:W-:Y:S02]  /*1366c0*/  IMAD.WIDE R60, R27, 0x4, R14 ;  /* 0x000000041b3c7825 */ /* 0x002fe400078e020e */
[----:B------:R-:W4:Y:S04]  /*1366d0*/  LDL.LU R28, [R1+0x668] ;  /* 0x00066800011c7983 */ /* 0x000f280000300800 */
[----:B------:R-:W4:Y:S04]  /*1366e0*/  LDL.LU R27, [R1+0x8bc] ;  /* 0x0008bc00011b7983 */ /* 0x000f280000300800 */
[----:B------:R-:W4:Y:S01]  /*1366f0*/  LDL.LU R170, [R1+0x1f4c] ;  /* 0x001f4c0001aa7983 */ /* 0x000f220000300800 */
        /* <DEDUP_REMOVED lines=13> */
[----:B---3--:R1:W-:Y:S01]  /*1367d0*/  @P1 STG.E desc[UR32][R60.64], R63 ;  /* 0x0000003f3c001986 */ /* 0x0083e2000c101920 */
        /* <DEDUP_REMOVED lines=18> */
[----:B-1----:R-:W-:Y:S01]  /*136900*/  IMAD.WIDE R60, R164, 0x4, R18 ;  /* 0x00000004a43c7825 */ /* 0x002fe200078e0212 */
[----:B------:R-:W-:-:S04]  /*136910*/  LOP3.LUT P0, RZ, R40, 0x20000, RZ, 0xc0, !PT ;  /* 0x0002000028ff7812 */ /* 0x000fc8000780c0ff */
[----:B--2---:R1:W-:Y:S02]  /*136920*/  @P4 STG.E desc[UR32][R60.64], R165 ;  /* 0x000000a53c004986 */ /* 0x0043e4000c101920 */
[----:B-1----:R-:W-:-:S05]  /*136930*/  IMAD.WIDE R60, R164, 0x4, R16 ;  /* 0x00000004a43c7825 */ /* 0x002fca00078e0210 */
[----:B----4-:R1:W-:Y:S02]  /*136940*/  @P5 STG.E desc[UR32][R60.64], R166 ;  /* 0x000000a63c005986 */ /* 0x0103e4000c101920 */
        /* <DEDUP_REMOVED lines=8> */
[----:B------:R-:W4:Y:S04]  /*1369d0*/  LDL.LU R166, [R1+0x82c] ;  /* 0x00082c0001a67983 */ /* 0x000f280000300800 */
[----:B------:R-:W4:Y:S04]  /*1369e0*/  LDL.LU R164, [R1+0x81c] ;  /* 0x00081c0001a47983 */ /* 0x000f280000300800 */
[----:B------:R-:W4:Y:S01]  /*1369f0*/  LDL.LU R118, [R1+0x1f50] ;  /* 0x001f500001767983 */ /* 0x000f220000300800 */
[----:B------:R-:W-:Y:S01]  /*136a00*/  LOP3.LUT P4, RZ, R40, 0x40000, RZ, 0xc0, !PT ;  /* 0x0004000028ff7812 */ /* 0x000fe2000788c0ff */
[----:B------:R-:W-:Y:S01]  /*136a10*/  IMAD.WIDE R60, R170, 0x4, R18 ;  /* 0x00000004aa3c7825 */ /* 0x000fe200078e0212 */
[----:B------:R-:W-:-:S02]  /*136a20*/  LOP3.LUT P1, RZ, R40, 0x40000000, RZ, 0xc0, !PT ;  /* 0x4000000028ff7812 */ /* 0x000fc4000782c0ff */
        /* <DEDUP_REMOVED lines=18> */
[C---:B------:R-:W-:Y:S02]  /*136b50*/  LOP3.LUT P1, RZ, R40.reuse, 0x1000000, RZ, 0xc0, !PT ;  /* 0x0100000028ff7812 */ /* 0x040fe4000782c0ff */
[----:B------:R-:W-:Y:S02]  /*136b60*/  LOP3.LUT R37, R37, 0xfdffffff, RZ, 0xc0, !PT ;  /* 0xfdffffff25257812 */ /* 0x000fe400078ec0ff */
[C---:B------:R-:W-:Y:S02]  /*136b70*/  LOP3.LUT P6, RZ, R40.reuse, 0x100000, RZ, 0xc0, !PT ;  /* 0x0010000028ff7812 */ /* 0x040fe400078cc0ff */
[----:B------:R-:W-:-:S07]  /*136b80*/  LOP3.LUT P0, RZ, R40, 0x200000, RZ, 0xc0, !PT ;  /* 0x0020000028ff7812 */ /* 0x000fce000780c0ff */
        /* <DEDUP_REMOVED lines=11> */
[----:B------:R-:W-:-:S03]  /*136c40*/  IMAD.WIDE R60, R170, 0x4, R16 ;  /* 0x00000004aa3c7825 */ /* 0x000fc600078e0210 */
[----:B------:R-:W2:Y:S04]  /*136c50*/  LDL.LU R69, [R1+0x840] ;  /* 0x0008400001457983 */ /* 0x000ea80000300800 */
[----:B---3--:R1:W-:Y:S04]  /*136c60*/  @P5 STG.E desc[UR32][R60.64], R169 ;  /* 0x000000a93c005986 */ /* 0x0083e8000c101920 */
[----:B-1----:R-:W3:Y:S04]  /*136c70*/  LDL.LU R169, [R1+0x1f58] ;  /* 0x001f580001a97983 */ /* 0x002ee80000300800 */
[----:B------:R-:W3:Y:S01]  /*136c80*/  LDL.LU R70, [R1+0x4d0] ;  /* 0x0004d00001467983 */ /* 0x000ee20000300800 */
[----:B------:R-:W-:-:S03]  /*136c90*/  IMAD.WIDE R60, R170, 0x4, R14 ;  /* 0x00000004aa3c7825 */ /* 0x000fc600078e020e */
[----:B------:R-:W3:Y:S04]  /*136ca0*/  LDL.LU R71, [R1+0x300] ;  /* 0x0003000001477983 */ /* 0x000ee80000300800 */
[----:B----4-:R1:W-:Y:S02]  /*136cb0*/  @P6 STG.E desc[UR32][R60.64], R165 ;  /* 0x000000a53c006986 */ /* 0x0103e4000c101920 */
[----:B-1----:R-:W-:-:S05]  /*136cc0*/  IMAD.WIDE R60, R118, 0x4, R20 ;  /* 0x00000004763c7825 */ /* 0x002fca00078e0214 */
[----:B------:R1:W-:Y:S04]  /*136cd0*/  @P0 STG.E desc[UR32][R60.64], R28 ;  /* 0x0000001c3c000986 */ /* 0x0003e8000c101920 */
[----:B-1----:R-:W4:Y:S04]  /*136ce0*/  LDL.LU R28, [R1+0x1f5c] ;  /* 0x001f5c00011c7983 */ /* 0x002f280000300800 */
[----:B------:R-:W4:Y:S01]  /*136cf0*/  LDL.LU R171, [R1+0xf0] ;  /* 0x0000f00001ab7983 */ /* 0x000f220000300800 */
[----:B------:R-:W-:-:S03]  /*136d00*/  IMAD.WIDE R60, R118, 0x4, R18 ;  /* 0x00000004763c7825 */ /* 0x000fc600078e0212 */
[----:B------:R-:W4:Y:S04]  /*136d10*/  LDL.LU R170, [R1+0x40] ;  /* 0x0000400001aa7983 */ /* 0x000f280000300800 */
[----:B------:R1:W-:Y:S01]  /*136d20*/  @P1 STG.E desc[UR32][R60.64], R166 ;  /* 0x000000a63c001986 */ /* 0x0003e2000c101920 */
[----:B------:R-:W-:-:S03]  /*136d30*/  LOP3.LUT P1, RZ, R37, 0x4000000, RZ, 0xc0, !PT ;  /* 0x0400000025ff7812 */ /* 0x000fc6000782c0ff */
[----:B------:R-:W4:Y:S01]  /*136d40*/  LDL.LU R165, [R1+0x8a4] ;  /* 0x0008a40001a57983 */ /* 0x000f220000300800 */
[----:B-1----:R-:W-:-:S03]  /*136d50*/  IMAD.WIDE R60, R118, 0x4, R16 ;  /* 0x00000004763c7825 */ /* 0x002fc600078e0210 */
[----:B------:R-:W4:Y:S06]  /*136d60*/  LDL.LU R166, [R1+0x884] ;  /* 0x0008840001a67983 */ /* 0x000f2c0000300800 */
[----:B------:R1:W-:Y:S04]  /*136d70*/  @P1 STG.E desc[UR32][R60.64], R164 ;  /* 0x000000a43c001986 */ /* 0x0003e8000c101920 */
[----:B-1----:R-:W4:Y:S01]  /*136d80*/  LDL.LU R164, [R1+0x864] ;  /* 0x0008640001a47983 */ /* 0x002f220000300800 */
[----:B------:R-:W-:Y:S01]  /*136d90*/  LOP3.LUT P1, RZ, R37, 0x2000000, RZ, 0xc0, !PT ;  /* 0x0200000025ff7812 */ /* 0x000fe2000782c0ff */
[----:B------:R-:W-:Y:S01]  /*136da0*/  IMAD.WIDE R60, R118, 0x4, R14 ;  /* 0x00000004763c7825 */ /* 0x000fe200078e020e */
[----:B------:R-:W-:-:S02]  /*136db0*/  LOP3.LUT P2, RZ, R40, 0x80000000, RZ, 0xc0, !PT ;  /* 0x8000000028ff7812 */ /* 0x000fc4000784c0ff */
[C---:B------:R-:W-:Y:S02]  /*136dc0*/  LOP3.LUT P3, RZ, R41.reuse, 0x1, RZ, 0xc0, !PT ;  /* 0x0000000129ff7812 */ /* 0x040fe4000786c0ff */
[C---:B------:R-:W-:Y:S02]  /*136dd0*/  LOP3.LUT P4, RZ, R41.reuse, 0x2, RZ, 0xc0, !PT ;  /* 0x0000000229ff7812 */ /* 0x040fe4000788c0ff */
[C---:B------:R-:W-:Y:S02]  /*136de0*/  LOP3.LUT P5, RZ, R41.reuse, 0x4, RZ, 0xc0, !PT ;  /* 0x0000000429ff7812 */ /* 0x040fe400078ac0ff */
[----:B------:R-:W-:-:S03]  /*136df0*/  LOP3.LUT P6, RZ, R41, 0x8, RZ, 0xc0, !PT ;  /* 0x0000000829ff7812 */ /* 0x000fc600078cc0ff */
        /* <DEDUP_REMOVED lines=12> */
[----:B-1----:R-:W-:Y:S02]  /*136ec0*/  IMAD.WIDE R60, R68, 0x4, R14 ;  /* 0x00000004443c7825 */ /* 0x002fe400078e020e */
[----:B------:R-:W2:Y:S10]  /*136ed0*/  LDL.LU R68, [R1+0x1f68] ;  /* 0x001f680001447983 */ /* 0x000eb40000300800 */
[----:B------:R3:W-:Y:S01]  /*136ee0*/  @P1 STG.E desc[UR32][R60.64], R69 ;  /* 0x000000453c001986 */ /* 0x0007e2000c101920 */
[----:B------:R-:W-:Y:S01]  /*136ef0*/  LOP3.LUT P1, RZ, R37, 0x100000, RZ, 0xc0, !PT ;  /* 0x0010000025ff7812 */ /* 0x000fe2000782c0ff */
[----:B---3--:R-:W-:-:S12]  /*136f00*/  IMAD.WIDE R60, R169, 0x4, R20 ;  /* 0x00000004a93c7825 */ /* 0x008fd800078e0214 */
[----:B------:R1:W-:Y:S01]  /*136f10*/  @P1 STG.E desc[UR32][R60.64], R70 ;  /* 0x000000463c001986 */ /* 0x0003e2000c101920 */
[----:B------:R-:W-:Y:S01]  /*136f20*/  LOP3.LUT P1, RZ, R37, 0x80000, RZ, 0xc0, !PT ;  /* 0x0008000025ff7812 */ /* 0x000fe2000782c0ff */
[----:B-1----:R-:W-:-:S12]  /*136f30*/  IMAD.WIDE R60, R169, 0x4, R18 ;  /* 0x00000004a93c7825 */ /* 0x002fd800078e0212 */
[----:B------:R1:W-:Y:S02]  /*136f40*/  @P1 STG.E desc[UR32][R60.64], R71 ;  /* 0x000000473c001986 */ /* 0x0003e4000c101920 */
[----:B-1----:R-:W-:-:S05]  /*136f50*/  IMAD.WIDE R60, R169, 0x4, R16 ;  /* 0x00000004a93c7825 */ /* 0x002fca00078e0210 */
[----:B----4-:R1:W-:Y:S02]  /*136f60*/  @P2 STG.E desc[UR32][R60.64], R171 ;  /* 0x000000ab3c002986 */ /* 0x0103e4000c101920 */
[----:B-1----:R-:W-:-:S05]  /*136f70*/  IMAD.WIDE R60, R169, 0x4, R14 ;  /* 0x00000004a93c7825 */ /* 0x002fca00078e020e */
[----:B------:R1:W-:Y:S02]  /*136f80*/  @P3 STG.E desc[UR32][R60.64], R170 ;  /* 0x000000aa3c003986 */ /* 0x0003e4000c101920 */
[----:B-1----:R-:W-:-:S05]  /*136f90*/  IMAD.WIDE R60, R28, 0x4, R20 ;  /* 0x000000041c3c7825 */ /* 0x002fca00078e0214 */
[----:B------:R1:W-:Y:S02]  /*136fa0*/  @P4 STG.E desc[UR32][R60.64], R165 ;  /* 0x000000a53c004986 */ /* 0x0003e4000c101920 */
[C---:B-1----:R-:W-:Y:S02]  /*136fb0*/  IMAD.WIDE R60, R28.reuse, 0x4, R18 ;  /* 0x000000041c3c7825 */ /* 0x042fe400078e0212 */
[----:B------:R-:W3:Y:S04]  /*136fc0*/  LDL.LU R165, [R1+0x4d4] ;  /* 0x0004d40001a57983 */ /* 0x000ee80000300800 */
[----:B------:R1:W-:Y:S02]  /*136fd0*/  @P5 STG.E desc[UR32][R60.64], R166 ;  /* 0x000000a63c005986 */ /* 0x0003e4000c101920 */
[----:B-1----:R-:W-:-:S02]  /*136fe0*/  IMAD.WIDE R60, R28, 0x4, R16 ;  /* 0x000000041c3c7825 */ /* 0x002fc400078e0210 */
[----:B------:R-:W4:Y:S04]  /*136ff0*/  LDL.LU R166, [R1+0x304] ;  /* 0x0003040001a67983 */ /* 0x000f280000300800 */
[----:B------:R1:W-:Y:S02]  /*137000*/  @P6 STG.E desc[UR32][R60.64], R164 ;  /* 0x000000a43c006986 */ /* 0x0003e4000c101920 */
[----:B-1----:R-:W-:Y:S02]  /*137010*/  IMAD.WIDE R60, R28, 0x4, R14 ;  /* 0x000000041c3c7825 */ /* 0x002fe400078e020e */
[----:B------:R-:W4:Y:S04]  /*137020*/  LDL.LU R164, [R1+0xf4] ;  /* 0x0000f40001a47983 */ /* 0x000f280000300800 */
[----:B------:R-:W3:Y:S01]  /*137030*/  LDL.LU R28, [R1+0x1f60] ;  /* 0x001f6000011c7983 */ /* 0x000ee20000300800 */
[----:B------:R-:W-:-:S13]  /*137040*/  LOP3.LUT P0, RZ, R41, 0x10, RZ, 0xc0, !PT ;  /* 0x0000001029ff7812 */ /* 0x000fda000780c0ff */
[----:B--2---:R1:W-:Y:S04]  /*137050*/  @P0 STG.E desc[UR32][R60.64], R27 ;  /* 0x0000001b3c000986 */ /* 0x0043e8000c101920 */
        /* <DEDUP_REMOVED lines=14> */
[----:B------:R-:W-:-:S02]  /*137140*/  LOP3.LUT P4, RZ, R41, 0x20, RZ, 0xc0, !PT ;  /* 0x0000002029ff7812 */ /* 0x000fc4000788c0ff */
[C---:B------:R-:W-:Y:S02]  /*137150*/  LOP3.LUT P5, RZ, R41.reuse, 0x40, RZ, 0xc0, !PT ;  /* 0x0000004029ff7812 */ /* 0x040fe400078ac0ff */
        /* <DEDUP_REMOVED lines=14> */
[----:B---3--:R-:W-:-:S05]  /*137240*/  IMAD.WIDE R60, R28, 0x4, R20 ;  /* 0x000000041c3c7825 */ /* 0x008fca00078e0214 */
[----:B------:R1:W-:Y:S02]  /*137250*/  @P4 STG.E desc[UR32][R60.64], R165 ;  /* 0x000000a53c004986 */ /* 0x0003e4000c101920 */
[C---:B-1----:R-:W-:Y:S02]  /*137260*/  IMAD.WIDE R60, R28.reuse, 0x4, R18 ;  /* 0x000000041c3c7825 */ /* 0x042fe400078e0212 */
[----:B------:R-:W3:Y:S04]  /*137270*/  LDL.LU R165, [R1+0x84c] ;  /* 0x00084c0001a57983 */ /* 0x000ee80000300800 */
[----:B----4-:R1:W-:Y:S02]  /*137280*/  @P5 STG.E desc[UR32][R60.64], R166 ;  /* 0x000000a63c005986 */ /* 0x0103e4000c101920 */
[----:B-1----:R-:W-:-:S02]  /*137290*/  IMAD.WIDE R60, R28, 0x4, R16 ;  /* 0x000000041c3c7825 */ /* 0x002fc400078e0210 */
[----:B------:R-:W4:Y:S04]  /*1372a0*/  LDL.LU R166, [R1+0x4dc] ;  /* 0x0004dc0001a67983 */ /* 0x000f280000300800 */
[----:B------:R1:W-:Y:S02]  /*1372b0*/  @P6 STG.E desc[UR32][R60.64], R164 ;  /* 0x000000a43c006986 */ /* 0x0003e4000c101920 */
[----:B-1----:R-:W-:Y:S02]  /*1372c0*/  IMAD.WIDE R60, R28, 0x4, R14 ;  /* 0x000000041c3c7825 */ /* 0x002fe400078e020e */
[----:B------:R-:W4:Y:S04]  /*1372d0*/  LDL.LU R164, [R1+0x30c] ;  /* 0x00030c0001a47983 */ /* 0x000f280000300800 */
[----:B------:R-:W4:Y:S04]  /*1372e0*/  LDL.LU R28, [R1+0xfc] ;  /* 0x0000fc00011c7983 */ /* 0x000f280000300800 */
[----:B------:R-:W4:Y:S01]  /*1372f0*/  LDL.LU R169, [R1+0x1f70] ;  /* 0x001f700001a97983 */ /* 0x000f220000300800 */
[----:B------:R-:W-:-:S04]  /*137300*/  LOP3.LUT R37, R37, 0xffff7fff, RZ, 0xc0, !PT ;  /* 0xffff7fff25257812 */ /* 0x000fc800078ec0ff */
[----:B------:R-:W-:Y:S02]  /*137310*/  @P1 LOP3.LUT R37, R37, 0x8000, RZ, 0xfc, !PT ;  /* 0x0000800025251812 */ /* 0x000fe400078efcff */
        /* <DEDUP_REMOVED lines=8> */
[----:B------:R-:W-:-:S11]  /*1373a0*/  LOP3.LUT R37, R37, 0xfffbffff, RZ, 0xc0, !PT ;  /* 0xfffbffff25257812 */ /* 0x000fd600078ec0ff */
[----:B------:R-:W-:Y:S02]  /*1373b0*/  @P1 LOP3.LUT R37, R37, 0x40000, RZ, 0xfc, !PT ;  /* 0x0004000025251812 */ /* 0x000fe400078efcff */
[----:B------:R-:W-:Y:S01]  /*1373c0*/  LOP3.LUT P1, RZ, R41, 0x200, RZ, 0xc0, !PT ;  /* 0x0000020029ff7812 */ /* 0x000fe2000782c0ff */
[----:B--2---:R1:W-:Y:S02]  /*1373d0*/  @P0 STG.E desc[UR32][R60.64], R27 ;  /* 0x0000001b3c000986 */ /* 0x0043e4000c101920 */
[----:B-1----:R-:W-:Y:S01]  /*1373e0*/  IMAD.WIDE R60, R117, 0x4, R20 ;  /* 0x00000004753c7825 */ /* 0x002fe200078e0214 */
[----:B------:R-:W-:Y:S01]  /*1373f0*/  LOP3.LUT P2, RZ, R41, 0x40000, RZ, 0xc0, !PT ;  /* 0x0004000029ff7812 */ /* 0x000fe2000784c0ff */
[----:B------:R-:W2:Y:S08]  /*137400*/  LDL.LU R27, [R1+0x54e8] ;  /* 0x0054e800011b7983 */ /* 0x000eb00000300800 */
        /* <DEDUP_REMOVED lines=25> */
[----:B------:R1:W-:Y:S02]  /*1375a0*/  @P1 STG.E desc[UR32][R60.64], R70 ;  /* 0x000000463c001986 */ /* 0x0003e4000c101920 */
[----:B-1----:R-:W-:-:S05]  /*1375b0*/  IMAD.WIDE R60, R170, 0x4, R18 ;  /* 0x00000004aa3c7825 */ /* 0x002fca00078e0212 */
[----:B------:R1:W-:Y:S02]  /*1375c0*/  @P2 STG.E desc[UR32][R60.64], R71 ;  /* 0x000000473c002986 */ /* 0x0003e4000c101920 */
[----:B-1----:R-:W-:-:S05]  /*1375d0*/  IMAD.WIDE R60, R170, 0x4, R16 ;  /* 0x00000004aa3c7825 */ /* 0x002fca00078e0210 */
[----:B------:R1:W-:Y:S02]  /*1375e0*/  @P3 STG.E desc[UR32][R60.64], R171 ;  /* 0x000000ab3c003986 */ /* 0x0003e4000c101920 */
[----:B-1----:R-:W-:Y:S02]  /*1375f0*/  IMAD.WIDE R60, R170, 0x4, R14 ;  /* 0x00000004aa3c7825 */ /* 0x002fe400078e020e */
[----:B------:R-:W2:Y:S01]  /*137600*/  LDL.LU R170, [R1+0x4c] ;  /* 0x00004c0001aa7983 */ /* 0x000ea20000300800 */
[C---:B------:R-:W-:Y:S02]  /*137610*/  LOP3.LUT P4, RZ, R41.reuse, 0x100000, RZ, 0xc0, !PT ;  /* 0x0010000029ff7812 */ /* 0x040fe4000788c0ff */
[C---:B------:R-:W-:Y:S02]  /*137620*/  LOP3.LUT P5, RZ, R41.reuse, 0x200000, RZ, 0xc0, !PT ;  /* 0x0020000029ff7812 */ /* 0x040fe400078ac0ff */
[C---:B------:R-:W-:Y:S02]  /*137630*/  LOP3.LUT P6, RZ, R41.reuse, 0x400000, RZ, 0xc0, !PT ;  /* 0x0040000029ff7812 */ /* 0x040fe400078cc0ff */
[----:B------:R-:W-:-:S07]  /*137640*/  LOP3.LUT P0, RZ, R41, 0x800000, RZ, 0xc0, !PT ;  /* 0x0080000029ff7812 */ /* 0x000fce000780c0ff */
[----:B---3--:R1:W-:Y:S04]  /*137650*/  @P4 STG.E desc[UR32][R60.64], R165 ;  /* 0x000000a53c004986 */ /* 0x0083e8000c101920 */
[----:B-1----:R-:W3:Y:S01]  /*137660*/  LDL.LU R165, [R1+0x960] ;  /* 0x0009600001a57983 */ /* 0x002ee20000300800 */
[----:B----4-:R-:W-:-:S05]  /*137670*/  IMAD.WIDE R60, R169, 0x4, R20 ;  /* 0x00000004a93c7825 */ /* 0x010fca00078e0214 */
        /* <DEDUP_REMOVED lines=10> */
[----:B------:R-:W4:Y:S01]  /*137720*/  LDL.LU R116, [R1+0x8e0] ;  /* 0x0008e00001747983 */ /* 0x000f220000300800 */
[----:B------:R-:W-:-:S03]  /*137730*/  LOP3.LUT P4, RZ, R41, 0x1000000, RZ, 0xc0, !PT ;  /* 0x0100000029ff7812 */ /* 0x000fc6000788c0ff */
[----:B------:R-:W4:Y:S01]  /*137740*/  LDL.LU R252, [R1+0x8d0] ;  /* 0x0008d00001fc7983 */ /* 0x000f220000300800 */
[----:B------:R-:W-:-:S03]  /*137750*/  IMAD.WIDE R60, R169, 0x4, R14 ;  /* 0x00000004a93c7825 */ /* 0x000fc600078e020e */
[----:B------:R-:W4:Y:S01]  /*137760*/  LDL.LU R69, [R1+0x1f7c] ;  /* 0x001f7c0001457983 */ /* 0x000f220000300800 */
[C---:B------:R-:W-:Y:S02]  /*137770*/  LOP3.LUT P5, RZ, R41.reuse, 0x2000000, RZ, 0xc0, !PT ;  /* 0x0200000029ff7812 */ /* 0x040fe400078ac0ff */
[C---:B------:R-:W-:Y:S02]  /*137780*/  LOP3.LUT P6, RZ, R41.reuse, 0x4000000, RZ, 0xc0, !PT ;  /* 0x0400000029ff7812 */ /* 0x040fe400078cc0ff */
[----:B------:R-:W-:Y:S02]  /*137790*/  LOP3.LUT P0, RZ, R41, 0x8000000, RZ, 0xc0, !PT ;  /* 0x0800000029ff7812 */ /* 0x000fe4000780c0ff */
[----:B------:R-:W-:Y:S02]  /*1377a0*/  LOP3.LUT P1, RZ, R42, 0x10, RZ, 0xc0, !PT ;  /* 0x000000102aff7812 */ /* 0x000fe4000782c0ff */
[----:B------:R-:W-:-:S11]  /*1377b0*/  LOP3.LUT R37, R37, 0xfffffff7, RZ, 0xc0, !PT ;  /* 0xfffffff725257812 */ /* 0x000fd600078ec0ff */
[----:B------:R-:W-:Y:S02]  /*1377c0*/  @P1 LOP3.LUT R37, R37, 0x8, RZ, 0xfc, !PT ;  /* 0x0000000825251812 */ /* 0x000fe400078efcff */
[----:B------:R-:W-:Y:S02]  /*1377d0*/  LOP3.LUT P1, RZ, R42, 0x8, RZ, 0xc0, !PT ;  /* 0x000000082aff7812 */ /* 0x000fe4000782c0ff */
[----:B------:R-:W-:Y:S01]  /*1377e0*/  LOP3.LUT R37, R37, 0xffffffef, RZ, 0xc0, !PT ;  /* 0xffffffef25257812 */ /* 0x000fe200078ec0ff */
        /* <DEDUP_REMOVED lines=11> */
[----:B---3--:R-:W-:-:S05]  /*1378a0*/  IMAD.WIDE R60, R28, 0x4, R20 ;  /* 0x000000041c3c7825 */ /* 0x008fca00078e0214 */
[----:B------:R1:W-:Y:S02]  /*1378b0*/  @P5 STG.E desc[UR32][R60.64], R165 ;  /* 0x000000a53c005986 */ /* 0x0003e4000c101920 */
[----:B-1----:R-:W-:-:S05]  /*1378c0*/  IMAD.WIDE R60, R28, 0x4, R18 ;  /* 0x000000041c3c7825 */ /* 0x002fca00078e0212 */
[----:B----4-:R1:W-:Y:S02]  /*1378d0*/  @P6 STG.E desc[UR32][R60.64], R166 ;  /* 0x000000a63c006986 */ /* 0x0103e4000c101920 */
[C---:B-1----:R-:W-:Y:S02]  /*1378e0*/  IMAD.WIDE R60, R28.reuse, 0x4, R16 ;  /* 0x000000041c3c7825 */ /* 0x042fe400078e0210 */
[----:B------:R-:W3:Y:S04]  /*1378f0*/  LDL.LU R166, [R1+0x674] ;  /* 0x0006740001a67983 */ /* 0x000ee80000300800 */
[----:B------:R1:W-:Y:S02]  /*137900*/  @P0 STG.E desc[UR32][R60.64], R164 ;  /* 0x000000a43c000986 */ /* 0x0003e4000c101920 */
[----:B-1----:R-:W-:-:S02]  /*137910*/  IMAD.WIDE R60, R28, 0x4, R14 ;  /* 0x000000041c3c7825 */ /* 0x002fc400078e020e */
[----:B------:R-:W4:Y:S04]  /*137920*/  LDL.LU R164, [R1+0x968] ;  /* 0x0009680001a47983 */ /* 0x000f280000300800 */
[----:B------:R-:W4:Y:S04]  /*137930*/  LDL.LU R28, [R1+0x948] ;  /* 0x00094800011c7983 */ /* 0x000f280000300800 */
[----:B------:R-:W4:Y:S01]  /*137940*/  LDL.LU R165, [R1+0x1f84] ;  /* 0x001f840001a57983 */ /* 0x000f220000300800 */
        /* <DEDUP_REMOVED lines=29> */
[----:B--2---:R1:W-:Y:S01]  /*137b20*/  @P1 STG.E desc[UR32][R60.64], R117 ;  /* 0x000000753c001986 */ /* 0x0043e2000c101920 */
        /* <DEDUP_REMOVED lines=29> */
[----:B---3--:R4:W-:Y:S02]  /*137d00*/  @P5 STG.E desc[UR32][R60.64], R166 ;  /* 0x000000a63c005986 */ /* 0x0089e4000c101920 */
[----:B----4-:R-:W-:-:S05]  /*137d10*/  IMAD.WIDE R60, R165, 0x4, R20 ;  /* 0x00000004a53c7825 */ /* 0x010fca00078e0214 */
[----:B------:R1:W-:Y:S02]  /*137d20*/  @P6 STG.E desc[UR32][R60.64], R164 ;  /* 0x000000a43c006986 */ /* 0x0003e4000c101920 */
[----:B-1----:R-:W-:-:S05]  /*137d30*/  IMAD.WIDE R60, R165, 0x4, R18 ;  /* 0x00000004a53c7825 */ /* 0x002fca00078e0212 */
[----:B------:R1:W-:Y:S04]  /*137d40*/  @P0 STG.E desc[UR32][R60.64], R28 ;  /* 0x0000001c3c000986 */ /* 0x0003e8000c101920 */
[----:B-1----:R-:W3:Y:S04]  /*137d50*/  LDL.LU R28, [R1+0x928] ;  /* 0x00092800011c7983 */ /* 0x002ee80000300800 */
[----:B------:R-:W4:Y:S04]  /*137d60*/  LDL.LU R62, [R1+0x908] ;  /* 0x00090800013e7983 */ /* 0x000f280000300800 */
[----:B------:R-:W2:Y:S04]  /*137d70*/  LDL.LU R171, [R1+0x8e8] ;  /* 0x0008e80001ab7983 */ /* 0x000ea80000300800 */
[----:B------:R-:W2:Y:S04]  /*137d80*/  LDL.LU R169, [R1+0x8d8] ;  /* 0x0008d80001a97983 */ /* 0x000ea80000300800 */
[----:B------:R-:W2:Y:S04]  /*137d90*/  LDL.LU R170, [R1+0x8c8] ;  /* 0x0008c80001aa7983 */ /* 0x000ea80000300800 */
[----:B------:R-:W2:Y:S01]  /*137da0*/  LDL.LU R166, [R1+0x1f88] ;  /* 0x001f880001a67983 */ /* 0x000ea20000300800 */
[----:B------:R-:W-:-:S03]  /*137db0*/  LOP3.LUT P4, RZ, R42, 0x800, RZ, 0xc0, !PT ;  /* 0x000008002aff7812 */ /* 0x000fc6000788c0ff */
[----:B------:R-:W2:Y:S01]  /*137dc0*/  LDL.LU R164, [R1+0x678] ;  /* 0x0006780001a47983 */ /* 0x000ea20000300800 */
[----:B------:R-:W-:Y:S01]  /*137dd0*/  IMAD.WIDE R60, R165, 0x4, R16 ;  /* 0x00000004a53c7825 */ /* 0x000fe200078e0210 */
        /* <DEDUP_REMOVED lines=13> */
[----:B---3--:R1:W-:Y:S04]  /*137eb0*/  @P4 STG.E desc[UR32][R60.64], R28 ;  /* 0x0000001c3c004986 */ /* 0x0083e8000c101920 */
[----:B-1----:R-:W3:Y:S04]  /*137ec0*/  LDL.LU R28, [R1+0x96c] ;  /* 0x00096c00011c7983 */ /* 0x002ee80000300800 */
[----:B------:R-:W3:Y:S01]  /*137ed0*/  LDL.LU R117, [R1+0x94c] ;  /* 0x00094c0001757983 */ /* 0x000ee20000300800 */
[----:B------:R-:W-:-:S02]  /*137ee0*/  LOP3.LUT R38, R38, 0x7fffffff, RZ, 0xc0, !PT ;  /* 0x7fffffff26267812 */ /* 0x000fc400078ec0ff */
[----:B------:R-:W-:Y:S01]  /*137ef0*/  LOP3.LUT P5, RZ, R42, 0x1000, RZ, 0xc0, !PT ;  /* 0x000010002aff7812 */ /* 0x000fe200078ac0ff */
[----:B------:R-:W3:Y:S01]  /*137f00*/  LDL.LU R118, [R1+0x92c] ;  /* 0x00092c0001767983 */ /* 0x000ee20000300800 */
[----:B------:R-:W-:Y:S02]  /*137f10*/  @P1 LOP3.LUT R38, R38, 0x80000000, RZ, 0xfc, !PT ;  /* 0x8000000026261812 */ /* 0x000fe400078efcff */
[----:B------:R-:W-:Y:S01]  /*137f20*/  LOP3.LUT P1, RZ, R42, 0x40000, RZ, 0xc0, !PT ;  /* 0x000400002aff7812 */ /* 0x000fe2000782c0ff */
[----:B------:R-:W-:Y:S01]  /*137f30*/  IMAD.WIDE R60, R165, 0x4, R14 ;  /* 0x00000004a53c7825 */ /* 0x000fe200078e020e */
[----:B------:R-:W3:Y:S01]  /*137f40*/  LDL.LU R63, [R1+0x8ec] ;  /* 0x0008ec00013f7983 */ /* 0x000ee20000300800 */
[----:B------:R-:W-:-:S03]  /*137f50*/  LOP3.LUT R37, R37, 0xfffffffe, RZ, 0xc0, !PT ;  /* 0xfffffffe25257812 */ /* 0x000fc600078ec0ff */
[----:B------:R-:W3:Y:S04]  /*137f60*/  LDL.LU R68, [R1+0x8dc] ;  /* 0x0008dc0001447983 */ /* 0x000ee80000300800 */
[----:B------:R-:W3:Y:S04]  /*137f70*/  LDL.LU R69, [R1+0x8cc] ;  /* 0x0008cc0001457983 */ /* 0x000ee80000300800 */
[----:B------:R-:W3:Y:S01]  /*137f80*/  LDL.LU R70, [R1+0x2040] ;  /* 0x0020400001467983 */ /* 0x000ee20000300800 */
[----:B------:R-:W-:-:S03]  /*137f90*/  @P1 LOP3.LUT R37, R37, 0x1, RZ, 0xfc, !PT ;  /* 0x0000000125251812 */ /* 0x000fc600078efcff */
[----:B------:R-:W3:Y:S01]  /*137fa0*/  LDL.LU R71, [R1+0x67c] ;  /* 0x00067c0001477983 */ /* 0x000ee20000300800 */
[----:B------:R-:W-:-:S03]  /*137fb0*/  LOP3.LUT P1, RZ, R42, 0x20000, RZ, 0xc0, !PT ;  /* 0x000200002aff7812 */ /* 0x000fc6000782c0ff */
[----:B------:R-:W3:Y:S04]  /*137fc0*/  LDL.LU R165, [R1+0x2044] ;  /* 0x0020440001a57983 */ /* 0x000ee80000300800 */
[----:B----4-:R1:W-:Y:S01]  /*137fd0*/  @P5 STG.E desc[UR32][R60.64], R62 ;  /* 0x0000003e3c005986 */ /* 0x0103e2000c101920 */
[----:B------:R-:W-:-:S03]  /*137fe0*/  LOP3.LUT R37, R37, 0xfffffffd, RZ, 0xc0, !PT ;  /* 0xfffffffd25257812 */ /* 0x000fc600078ec0ff */
[----:B-1----:R-:W4:Y:S02]  /*137ff0*/  LDL.LU R62, [R1+0x90c] ;  /* 0x00090c00013e7983 */ /* 0x002f240000300800 */
[----:B------:R-:W-:Y:S02]  /*138000*/  @P1 LOP3.LUT R37, R37, 0x2, RZ, 0xfc, !PT ;  /* 0x0000000225251812 */ /* 0x000fe400078efcff */
[C---:B------:R-:W-:Y:S02]  /*138010*/  LOP3.LUT P1, RZ, R42.reuse, 0x10000, RZ, 0xc0, !PT ;  /* 0x000100002aff7812 */ /* 0x040fe4000782c0ff */
[C---:B------:R-:W-:Y:S02]  /*138020*/  LOP3.LUT P6, RZ, R42.reuse, 0x2000, RZ, 0xc0, !PT ;  /* 0x000020002aff7812 */ /* 0x040fe400078cc0ff */
[----:B------:R-:W-:Y:S01]  /*138030*/  LOP3.LUT P0, RZ, R42, 0x4000, RZ, 0xc0, !PT ;  /* 0x000040002aff7812 */ /* 0x000fe2000780c0ff */
[----:B--2---:R-:W-:Y:S01]  /*138040*/  IMAD.WIDE R60, R166, 0x4, R20 ;  /* 0x00000004a63c7825 */ /* 0x004fe200078e0214 */
[----:B------:R-:W-:-:S07]  /*138050*/  LOP3.LUT R37, R37, 0xfffffffb, RZ, 0xc0, !PT ;  /* 0xfffffffb25257812 */ /* 0x000fce00078ec0ff */
[----:B------:R-:W-:Y:S02]  /*138060*/  @P1 LOP3.LUT R37, R37, 0x4, RZ, 0xfc, !PT ;  /* 0x0000000425251812 */ /* 0x000fe400078efcff */
[----:B------:R-:W-:Y:S01]  /*138070*/  LOP3.LUT P1, RZ, R42, 0x8000, RZ, 0xc0, !PT ;  /* 0x000080002aff7812 */ /* 0x000fe2000782c0ff */
[----:B------:R1:W-:Y:S02]  /*138080*/  @P6 STG.E desc[UR32][R60.64], R171 ;  /* 0x000000ab3c006986 */ /* 0x0003e4000c101920 */
[C---:B-1----:R-:W-:Y:S02]  /*138090*/  IMAD.WIDE R60, R166.reuse, 0x4, R18 ;  /* 0x00000004a63c7825 */ /* 0x042fe400078e0212 */
[----:B------:R-:W2:Y:S04]  /*1380a0*/  LDL.LU R171, [R1+0x950] ;  /* 0x0009500001ab7983 */ /* 0x000ea80000300800 */
[----:B------:R1:W-:Y:S02]  /*1380b0*/  @P0 STG.E desc[UR32][R60.64], R169 ;  /* 0x000000a93c000986 */ /* 0x0003e4000c101920 */
[----:B-1----:R-:W-:-:S02]  /*1380c0*/  IMAD.WIDE R60, R166, 0x4, R16 ;  /* 0x00000004a63c7825 */ /* 0x002fc400078e0210 */
[----:B------:R-:W2:Y:S04]  /*1380d0*/  LDL.LU R169, [R1+0x930] ;  /* 0x0009300001a97983 */ /* 0x000ea80000300800 */
[----:B------:R1:W-:Y:S01]  /*1380e0*/  @P1 STG.E desc[UR32][R60.64], R170 ;  /* 0x000000aa3c001986 */ /* 0x0003e2000c101920 */
[C---:B------:R-:W-:Y:S01]  /*1380f0*/  LOP3.LUT P1, RZ, R37.reuse, 0x4, RZ, 0xc0, !PT ;  /* 0x0000000425ff7812 */ /* 0x040fe2000782c0ff */
[----:B-1----:R-:W-:Y:S02]  /*138100*/  IMAD.WIDE R60, R166, 0x4, R14 ;  /* 0x00000004a63c7825 */ /* 0x002fe400078e020e */
[----:B------:R-:W2:Y:S10]  /*138110*/  LDL.LU R170, [R1+0x910] ;  /* 0x0009100001aa7983 */ /* 0x000eb40000300800 */
[----:B------:R1:W-:Y:S01]  /*138120*/  @P1 STG.E desc[UR32][R60.64], R164 ;  /* 0x000000a43c001986 */ /* 0x0003e2000c101920 */
[----:B------:R-:W-:Y:S01]  /*138130*/  LOP3.LUT P1, RZ, R37, 0x2, RZ, 0xc0, !PT ;  /* 0x0000000225ff7812 */ /* 0x000fe2000782c0ff */
[----:B-1----:R-:W-:-:S02]  /*138140*/  IMAD.WIDE R60, R119, 0x4, R20 ;  /* 0x00000004773c7825 */ /* 0x002fc400078e0214 */
[----:B------:R-:W2:Y:S10]  /*138150*/  LDL.LU R164, [R1+0x8f0] ;  /* 0x0008f00001a47983 */ /* 0x000eb40000300800 */
[----:B---3--:R1:W-:Y:S04]  /*138160*/  @P1 STG.E desc[UR32][R60.64], R28 ;  /* 0x0000001c3c001986 */ /* 0x0083e8000c101920 */
[----:B-1----:R-:W3:Y:S04]  /*138170*/  LDL.LU R28, [R1+0x4c0] ;  /* 0x0004c000011c7983 */ /* 0x002ee80000300800 */
[----:B------:R-:W3:Y:S01]  /*138180*/  LDL.LU R166, [R1+0x2048] ;  /* 0x0020480001a67983 */ /* 0x000ee20000300800 */
        /* <DEDUP_REMOVED lines=8> */
[----:B----4-:R1:W-:Y:S01]  /*138210*/  @P1 STG.E desc[UR32][R60.64], R62 ;  /* 0x0000003e3c001986 */ /* 0x0103e2000c101920 */
        /* <DEDUP_REMOVED lines=17> */
[----:B--2---:R1:W-:Y:S01]  /*138330*/  @P3 STG.E desc[UR32][R60.64], R171 ;  /* 0x000000ab3c003986 */ /* 0x0043e2000c101920 */
[----:B------:R-:W-:Y:S01]  /*138340*/  LOP3.LUT P6, RZ, R42, 0x10000000, RZ, 0xc0, !PT ;  /* 0x100000002aff7812 */ /* 0x000fe200078cc0ff */
[----:B-1----:R-:W-:-:S05]  /*138350*/  IMAD.WIDE R60, R165, 0x4, R18 ;  /* 0x00000004a53c7825 */ /* 0x002fca00078e0212 */
[----:B------:R1:W-:Y:S01]  /*138360*/  @P4 STG.E desc[UR32][R60.64], R169 ;  /* 0x000000a93c004986 */ /* 0x0003e2000c101920 */
[----:B------:R-:W-:Y:S01]  /*138370*/  LOP3.LUT P0, RZ, R42, 0x20000000, RZ, 0xc0, !PT ;  /* 0x200000002aff7812 */ /* 0x000fe2000780c0ff */
[----:B-1----:R-:W-:-:S05]  /*138380*/  IMAD.WIDE R60, R165, 0x4, R16 ;  /* 0x00000004a53c7825 */ /* 0x002fca00078e0210 */
[----:B------:R1:W-:Y:S02]  /*138390*/  @P5 STG.E desc[UR32][R60.64], R170 ;  /* 0x000000aa3c005986 */ /* 0x0003e4000c101920 */
[----:B-1----:R-:W-:Y:S02]  /*1383a0*/  IMAD.WIDE R60, R165, 0x4, R14 ;  /* 0x00000004a53c7825 */ /* 0x002fe400078e020e */
[----:B------:R-:W2:Y:S04]  /*1383b0*/  LDL.LU R170, [R1+0x2f0] ;  /* 0x0002f00001aa7983 */ /* 0x000ea80000300800 */
[----:B------:R3:W-:Y:S04]  /*1383c0*/  @P6 STG.E desc[UR32][R60.64], R164 ;  /* 0x000000a43c006986 */ /* 0x0007e8000c101920 */
[----:B------:R-:W4:Y:S01]  /*1383d0*/  LDL.LU R165, [R1+0xe0] ;  /* 0x0000e00001a57983 */ /* 0x000f220000300800 */
[----:B---3--:R-:W-:-:S05]  /*1383e0*/  IMAD.WIDE R60, R166, 0x4, R20 ;  /* 0x00000004a63c7825 */ /* 0x008fca00078e0214 */
[----:B------:R1:W-:Y:S04]  /*1383f0*/  @P0 STG.E desc[UR32][R60.64], R28 ;  /* 0x0000001c3c000986 */ /* 0x0003e8000c101920 */
[----:B-1----:R-:W3:Y:S04]  /*138400*/  LDL.LU R28, [R1+0x30] ;  /* 0x00003000011c7983 */ /* 0x002ee80000300800 */
[----:B------:R-:W3:Y:S04]  /*138410*/  LDL.LU R37, [R1+0x954] ;  /* 0x0009540001257983 */ /* 0x000ee80000300800 */
[----:B------:R-:W3:Y:S04]  /*138420*/  LDL.LU R0, [R1+0x934] ;  /* 0x0009340001007983 */ /* 0x000ee80000300800 */
[----:B------:R-:W3:Y:S04]  /*138430*/  LDL.LU R164, [R1+0x204c] ;  /* 0x00204c0001a47983 */ /* 0x000ee80000300800 */
[----:B------:R-:W3:Y:S01]  /*138440*/  LDL.LU R116, [R1+0x914] ;  /* 0x0009140001747983 */ /* 0x000ee20000300800 */
[----:B------:R-:W-:-:S02]  /*138450*/  LOP3.LUT P1, RZ, R43, 0x400, RZ, 0xc0, !PT ;  /* 0x000004002bff7812 */ /* 0x000fc4000782c0ff */
[----:B------:R-:W-:Y:S01]  /*138460*/  LOP3.LUT R38, R38, 0xfff7ffff, RZ, 0xc0, !PT ;  /* 0xfff7ffff26267812 */ /* 0x000fe200078ec0ff */
[----:B------:R-:W3:Y:S04]  /*138470*/  LDL.LU R252, [R1+0x8f4] ;  /* 0x0008f40001fc7983 */ /* 0x000ee80000300800 */
[----:B------:R-:W3:Y:S04]  /*138480*/  LDL.LU R117, [R1+0x4c4] ;  /* 0x0004c40001757983 */ /* 0x000ee80000300800 */
[----:B------:R-:W3:Y:S02]  /*138490*/  LDL.LU R118, [R1+0x2f4] ;  /* 0x0002f40001767983 */ /* 0x000ee40000300800 */
[----:B------:R-:W-:-:S02]  /*1384a0*/  @P1 LOP3.LUT R38, R38, 0x80000, RZ, 0xfc, !PT ;  /* 0x0008000026261812 */ /* 0x000fc400078efcff */
[----:B------:R-:W-:Y:S01]  /*1384b0*/  LOP3.LUT P1, RZ, R43, 0x200, RZ, 0xc0, !PT ;  /* 0x000002002bff7812 */ /* 0x000fe2000782c0ff */
[----:B------:R-:W3:Y:S01]  /*1384c0*/  LDL.LU R119, [R1+0xe4] ;  /* 0x0000e40001777983 */ /* 0x000ee20000300800 */
[----:B------:R-:W-:-:S03]  /*1384d0*/  LOP3.LUT R38, R38, 0xffefffff, RZ, 0xc0, !PT ;  /* 0xffefffff26267812 */ /* 0x000fc600078ec0ff */
[----:B------:R-:W3:Y:S04]  /*1384e0*/  LDL.LU R63, [R1+0x34] ;  /* 0x00003400013f7983 */ /* 0x000ee80000300800 */
[----:B------:R-:W3:Y:S04]  /*1384f0*/  LDL.LU R68, [R1+0x958] ;  /* 0x0009580001447983 */ /* 0x000ee80000300800 */
[----:B------:R-:W-:Y:S01]  /*138500*/  @P1 LOP3.LUT R38, R38, 0x100000, RZ, 0xfc, !PT ;  /* 0x0010000026261812 */ /* 0x000fe200078efcff */
[----:B------:R-:W3:Y:S01]  /*138510*/  LDL.LU R69, [R1+0x938] ;  /* 0x0009380001457983 */ /* 0x000ee20000300800 */
[----:B------:R-:W-:-:S02]  /*138520*/  LOP3.LUT P1, RZ, R43, 0x100, RZ, 0xc0, !PT ;  /* 0x000001002bff7812 */ /* 0x000fc4000782c0ff */
[----:B------:R-:W-:Y:S01]  /*138530*/  LOP3.LUT R38, R38, 0xffdfffff, RZ, 0xc0, !PT ;  /* 0xffdfffff26267812 */ /* 0x000fe200078ec0ff */
[----:B------:R-:W3:Y:S01]  /*138540*/  LDL.LU R70, [R1+0x918] ;  /* 0x0009180001467983 */ /* 0x000ee20000300800 */
[----:B------:R-:W-:-:S03]  /*138550*/  LOP3.LUT P4, RZ, R42, 0x40000000, RZ, 0xc0, !PT ;  /* 0x400000002aff7812 */ /* 0x000fc6000788c0ff */
[----:B------:R-:W3:Y:S01]  /*138560*/  LDL.LU R71, [R1+0x2054] ;  /* 0x0020540001477983 */ /* 0x000ee20000300800 */
[----:B------:R-:W-:Y:S01]  /*138570*/  LOP3.LUT P5, RZ, R42, 0x80000000, RZ, 0xc0, !PT ;  /* 0x800000002aff7812 */ /* 0x000fe200078ac0ff */
[----:B------:R-:W-:Y:S01]  /*138580*/  IMAD.WIDE R60, R166, 0x4, R18 ;  /* 0x00000004a63c7825 */ /* 0x000fe200078e0212 */
[C---:B------:R-:W-:Y:S01]  /*138590*/  LOP3.LUT P6, RZ, R43.reuse, 0x1, RZ, 0xc0, !PT ;  /* 0x000000012bff7812 */ /* 0x040fe200078cc0ff */
[----:B------:R-:W3:Y:S02]  /*1385a0*/  LDL.LU R171, [R1+0x8f8] ;  /* 0x0008f80001ab7983 */ /* 0x000ee40000300800 */
[----:B------:R-:W-:Y:S02]  /*1385b0*/  @P1 LOP3.LUT R38, R38, 0x200000, RZ, 0xfc, !PT ;  /* 0x0020000026261812 */ /* 0x000fe400078efcff */
[----:B------:R-:W-:Y:S01]  /*1385c0*/  LOP3.LUT P1, RZ, R43, 0x80, RZ, 0xc0, !PT ;  /* 0x000000802bff7812 */ /* 0x000fe2000782c0ff */
[----:B------:R-:W3:Y:S01]  /*1385d0*/  LDL.LU R169, [R1+0x4c8] ;  /* 0x0004c80001a97983 */ /* 0x000ee20000300800 */
        /* <DEDUP_REMOVED lines=19> */
[----:B----4-:R1:W-:Y:S02]  /*138710*/  @P5 STG.E desc[UR32][R60.64], R165 ;  /* 0x000000a53c005986 */ /* 0x0103e4000c101920 */
[----:B-1----:R-:W-:-:S02]  /*138720*/  IMAD.WIDE R60, R166, 0x4, R14 ;  /* 0x00000004a63c7825 */ /* 0x002fc400078e020e */
[----:B------:R-:W4:Y:S04]  /*138730*/  LDL.LU R165, [R1+0xe8] ;  /* 0x0000e80001a57983 */ /* 0x000f280000300800 */
[----:B------:R-:W2:Y:S04]  /*138740*/  LDL.LU R166, [R1+0x2058] ;  /* 0x0020580001a67983 */ /* 0x000ea80000300800 */
[----:B---3--:R1:W-:Y:S02]  /*138750*/  @P6 STG.E desc[UR32][R60.64], R28 ;  /* 0x0000001c3c006986 */ /* 0x0083e4000c101920 */
[----:B-1----:R-:W-:-:S02]  /*138760*/  IMAD.WIDE R60, R164, 0x4, R20 ;  /* 0x00000004a43c7825 */ /* 0x002fc400078e0214 */
[----:B------:R-:W3:Y:S04]  /*138770*/  LDL.LU R28, [R1+0x54e4] ;  /* 0x0054e400011c7983 */ /* 0x000ee80000300800 */
[----:B------:R1:W-:Y:S02]  /*138780*/  @P0 STG.E desc[UR32][R60.64], R37 ;  /* 0x000000253c000986 */ /* 0x0003e4000c101920 */
[----:B-1----:R-:W-:-:S05]  /*138790*/  IMAD.WIDE R60, R164, 0x4, R18 ;  /* 0x00000004a43c7825 */ /* 0x002fca00078e0212 */
[----:B------:R1:W-:Y:S01]  /*1387a0*/  @P1 STG.E desc[UR32][R60.64], R0 ;  /* 0x000000003c001986 */ /* 0x0003e2000c101920 */
[----:B------:R-:W-:Y:S01]  /*1387b0*/  LOP3.LUT P1, RZ, R38, 0x4000000, RZ, 0xc0, !PT ;  /* 0x0400000026ff7812 */ /* 0x000fe2000782c0ff */
[----:B-1----:R-:W-:-:S12]  /*1387c0*/  IMAD.WIDE R60, R164, 0x4, R16 ;  /* 0x00000004a43c7825 */ /* 0x002fd800078e0210 */
[----:B------:R1:W-:Y:S02]  /*1387d0*/  @P1 STG.E desc[UR32][R60.64], R116 ;  /* 0x000000743c001986 */ /* 0x0003e4000c101920 */
[----:B-1----:R-:W-:Y:S02]  /*1387e0*/  IMAD.WIDE R60, R164, 0x4, R14 ;  /* 0x00000004a43c7825 */ /* 0x002fe400078e020e */
[----:B------:R-:W3:Y:S01]  /*1387f0*/  LDL.LU R164, [R1+0x38] ;  /* 0x0000380001a47983 */ /* 0x000ee20000300800 */
        /* <DEDUP_REMOVED lines=30> */
[----:B------:R1:W-:Y:S01]  /*1389e0*/  @P4 STG.E desc[UR32][R60.64], R169 ;  /* 0x000000a93c004986 */ /* 0x0003e2000c101920 */
[----:B------:R-:W-:Y:S01]  /*1389f0*/  LOP3.LUT P0, RZ, R43, 0x10000, RZ, 0xc0, !PT ;  /* 0x000100002bff7812 */ /* 0x000fe2000780c0ff */
[----:B-1----:R-:W-:-:S05]  /*138a00*/  IMAD.WIDE R60, R166, 0x4, R18 ;  /* 0x00000004a63c7825 */ /* 0x002fca00078e0212 */
[----:B------:R1:W-:Y:S02]  /*138a10*/  @P5 STG.E desc[UR32][R60.64], R170 ;  /* 0x000000aa3c005986 */ /* 0x0003e4000c101920 */
[----:B-1----:R-:W-:-:S05]  /*138a20*/  IMAD.WIDE R60, R166, 0x4, R16 ;  /* 0x00000004a63c7825 */ /* 0x002fca00078e0210 */
[----:B----4-:R1:W-:Y:S02]  /*138a30*/  @P6 STG.E desc[UR32][R60.64], R165 ;  /* 0x000000a53c006986 */ /* 0x0103e4000c101920 */
[----:B-1----:R-:W-:-:S05]  /*138a40*/  IMAD.WIDE R60, R166, 0x4, R14 ;  /* 0x00000004a63c7825 */ /* 0x002fca00078e020e */
[----:B---3--:R1:W-:Y:S04]  /*138a50*/  @P0 STG.E desc[UR32][R60.64], R164 ;  /* 0x000000a43c000986 */ /* 0x0083e8000c101920 */
[----:B-1----:R-:W2:Y:S04]  /*138a60*/  LDL.LU R164, [R1+0x95c] ;  /* 0x00095c0001a47983 */ /* 0x002ea80000300800 */
[----:B------:R-:W3:Y:S04]  /*138a70*/  LDL.LU R71, [R1+0x93c] ;  /* 0x00093c0001477983 */ /* 0x000ee80000300800 */
[----:B------:R-:W4:Y:S04]  /*138a80*/  LDL.LU R171, [R1+0x91c] ;  /* 0x00091c0001ab7983 */ /* 0x000f280000300800 */
[----:B------:R-:W2:Y:S04]  /*138a90*/  LDL.LU R169, [R1+0x205c] ;  /* 0x00205c0001a97983 */ /* 0x000ea80000300800 */
[----:B------:R-:W4:Y:S04]  /*138aa0*/  LDL.LU R170, [R1+0x8fc] ;  /* 0x0008fc0001aa7983 */ /* 0x000f280000300800 */
[----:B------:R-:W4:Y:S04]  /*138ab0*/  LDL.LU R165, [R1+0x4cc] ;  /* 0x0004cc0001a57983 */ /* 0x000f280000300800 */
[----:B------:R-:W4:Y:S04]  /*138ac0*/  LDL.LU R166, [R1+0x2fc] ;  /* 0x0002fc0001a67983 */ /* 0x000f280000300800 */
[----:B------:R-:W4:Y:S01]  /*138ad0*/  LDL.LU R252, [R1+0x2060] ;  /* 0x0020600001fc7983 */ /* 0x000f220000300800 */
[----:B------:R-:W-:-:S02]  /*138ae0*/  LOP3.LUT P4, RZ, R43, 0x20000, RZ, 0xc0, !PT ;  /* 0x000200002bff7812 */ /* 0x000fc4000788c0ff */
        /* <DEDUP_REMOVED lines=15> */
[----:B------:R1:W-:Y:S04]  /*138be0*/  @P4 STG.E desc[UR32][R60.64], R164 ;  /* 0x000000a43c004986 */ /* 0x0003e8000c101920 */
[----:B-1----:R-:W2:Y:S04]  /*138bf0*/  LDL.LU R164, [R1+0xec] ;  /* 0x0000ec0001a47983 */ /* 0x002ea80000300800 */
[----:B------:R-:W2:Y:S04]  /*138c00*/  LDL.LU R117, [R1+0x3c] ;  /* 0x00003c0001757983 */ /* 0x000ea80000300800 */
[----:B------:R-:W2:Y:S04]  /*138c10*/  LDL.LU R118, [R1+0xa00] ;  /* 0x000a000001767983 */ /* 0x000ea80000300800 */
[----:B------:R-:W2:Y:S01]  /*138c20*/  LDL.LU R63, [R1+0x2064] ;  /* 0x00206400013f7983 */ /* 0x000ea20000300800 */
[----:B------:R-:W-:-:S02]  /*138c30*/  @P1 LOP3.LUT R38, R38, 0x8000, RZ, 0xfc, !PT ;  /* 0x0000800026261812 */ /* 0x000fc400078efcff */
[----:B------:R-:W-:Y:S01]  /*138c40*/  LOP3.LUT P1, RZ, R43, 0x1000000, RZ, 0xc0, !PT ;  /* 0x010000002bff7812 */ /* 0x000fe2000782c0ff */
[----:B------:R-:W2:Y:S01]  /*138c50*/  LDL.LU R119, [R1+0x9e0] ;  /* 0x0009e00001777983 */ /* 0x000ea20000300800 */
[----:B------:R-:W-:-:S03]  /*138c60*/  LOP3.LUT R38, R38, 0xfffeffff, RZ, 0xc0, !PT ;  /* 0xfffeffff26267812 */ /* 0x000fc600078ec0ff */
[----:B------:R-:W2:Y:S01]  /*138c70*/  LDL.LU R62, [R1+0x9c0] ;  /* 0x0009c000013e7983 */ /* 0x000ea20000300800 */
[C---:B------:R-:W-:Y:S02]  /*138c80*/  LOP3.LUT P5, RZ, R43.reuse, 0x40000, RZ, 0xc0, !PT ;  /* 0x000400002bff7812 */ /* 0x040fe400078ac0ff */
[----:B------:R-:W-:Y:S01]  /*138c90*/  LOP3.LUT P6, RZ, R43, 0x80000, RZ, 0xc0, !PT ;  /* 0x000800002bff7812 */ /* 0x000fe200078cc0ff */
[----:B------:R-:W-:Y:S01]  /*138ca0*/  IMAD.WIDE R60, R169, 0x4, R18 ;  /* 0x00000004a93c7825 */ /* 0x000fe200078e0212 */
[----:B------:R-:W2:Y:S03]  /*138cb0*/  LDL.LU R68, [R1+0x9a0] ;  /* 0x0009a00001447983 */ /* 0x000ea60000300800 */
[----:B------:R-:W-:Y:S02]  /*138cc0*/  @P1 LOP3.LUT R38, R38, 0x10000, RZ, 0xfc, !PT ;  /* 0x0001000026261812 */ /* 0x000fe400078efcff */
[----:B------:R-:W-:-:S02]  /*138cd0*/  LOP3.LUT P1, RZ, R43, 0x800000, RZ, 0xc0, !PT ;  /* 0x008000002bff7812 */ /* 0x000fc4000782c0ff */
[----:B------:R-:W-:Y:S02]  /*138ce0*/  LOP3.LUT R38, R38, 0xfffdffff, RZ, 0xc0, !PT ;  /* 0xfffdffff26267812 */ /* 0x000fe400078ec0ff */
[----:B------:R-:W-:-:S09]  /*138cf0*/  LOP3.LUT P0, RZ, R43, 0x100000, RZ, 0xc0, !PT ;  /* 0x001000002bff7812 */ /* 0x000fd2000780c0ff */
[----:B------:R-:W-:Y:S02]  /*138d00*/  @P1 LOP3.LUT R38, R38, 0x20000, RZ, 0xfc, !PT ;  /* 0x0002000026261812 */ /* 0x000fe400078efcff */
[----:B------:R-:W-:Y:S01]  /*138d10*/  LOP3.LUT P1, RZ, R43, 0x400000, RZ, 0xc0, !PT ;  /* 0x004000002bff7812 */ /* 0x000fe2000782c0ff */
[----:B---3--:R1:W-:Y:S01]  /*138d20*/  @P5 STG.E desc[UR32][R60.64], R71 ;  /* 0x000000473c005986 */ /* 0x0083e2000c101920 */
[----:B------:R-:W-:Y:S01]  /*138d30*/  LOP3.LUT R38, R38, 0xfffbffff, RZ, 0xc0, !PT ;  /* 0xfffbffff26267812 */ /* 0x000fe200078ec0ff */
[----:B-1----:R-:W-:-:S10]  /*138d40*/  IMAD.WIDE R60, R169, 0x4, R16 ;  /* 0x00000004a93c7825 */ /* 0x002fd400078e0210 */
[----:B------:R-:W-:Y:S02]  /*138d50*/  @P1 LOP3.LUT R38, R38, 0x40000, RZ, 0xfc, !PT ;  /* 0x0004000026261812 */ /* 0x000fe400078efcff */
[----:B------:R-:W-:Y:S01]  /*138d60*/  LOP3.LUT P1, RZ, R43, 0x200000, RZ, 0xc0, !PT ;  /* 0x002000002bff7812 */ /* 0x000fe2000782c0ff */
[----:B----4-:R1:W-:Y:S04]  /*138d70*/  @P6 STG.E desc[UR32][R60.64], R171 ;  /* 0x000000ab3c006986 */ /* 0x0103e8000c101920 */
[----:B-1----:R-:W3:Y:S01]  /*138d80*/  LDL.LU R171, [R1+0x2068] ;  /* 0x0020680001ab7983 */ /* 0x002ee20000300800 */
[----:B------:R-:W-:-:S03]  /*138d90*/  IMAD.WIDE R60, R169, 0x4, R14 ;  /* 0x00000004a93c7825 */ /* 0x000fc600078e020e */
[----:B------:R-:W4:Y:S04]  /*138da0*/  LDL.LU R69, [R1+0x990] ;  /* 0x0009900001457983 */ /* 0x000f280000300800 */
[----:B------:R1:W-:Y:S04]  /*138db0*/  @P0 STG.E desc[UR32][R60.64], R170 ;  /* 0x000000aa3c000986 */ /* 0x0003e8000c101920 */
[----:B------:R-:W4:Y:S04]  /*138dc0*/  LDL.LU R70, [R1+0x980] ;  /* 0x0009800001467983 */ /* 0x000f280000300800 */
[----:B------:R-:W4:Y:S01]  /*138dd0*/  LDL.LU R71, [R1+0x970] ;  /* 0x0009700001477983 */ /* 0x000f220000300800 */
[----:B-1----:R-:W-:-:S03]  /*138de0*/  IMAD.WIDE R60, R252, 0x4, R20 ;  /* 0x00000004fc3c7825 */ /* 0x002fc600078e0214 */
[----:B------:R-:W4:Y:S04]  /*138df0*/  LDL.LU R169, [R1+0x680] ;  /* 0x0006800001a97983 */ /* 0x000f280000300800 */
[----:B------:R1:W-:Y:S01]  /*138e00*/  @P1 STG.E desc[UR32][R60.64], R165 ;  /* 0x000000a53c001986 */ /* 0x0003e2000c101920 */
[----:B------:R-:W-:-:S03]  /*138e10*/  LOP3.LUT P1, RZ, R38, 0x40000, RZ, 0xc0, !PT ;  /* 0x0004000026ff7812 */ /* 0x000fc6000782c0ff */
[----:B------:R-:W4:Y:S01]  /*138e20*/  LDL.LU R170, [R1+0x206c] ;  /* 0x00206c0001aa7983 */ /* 0x000f220000300800 */
[----:B-1----:R-:W-:-:S03]  /*138e30*/  IMAD.WIDE R60, R252, 0x4, R18 ;  /* 0x00000004fc3c7825 */ /* 0x002fc600078e0212 */
[----:B------:R-:W4:Y:S06]  /*138e40*/  LDL.LU R165, [R1+0xa04] ;  /* 0x000a040001a57983 */ /* 0x000f2c0000300800 */
[----:B------:R1:W-:Y:S01]  /*138e50*/  @P1 STG.E desc[UR32][R60.64], R166 ;  /* 0x000000a63c001986 */ /* 0x0003e2000c101920 */
[----:B------:R-:W-:-:S03]  /*138e60*/  LOP3.LUT P1, RZ, R38, 0x20000, RZ, 0xc0, !PT ;  /* 0x0002000026ff7812 */ /* 0x000fc6000782c0ff */
[----:B-1----:R-:W4:Y:S01]  /*138e70*/  LDL.LU R166, [R1+0x9e4] ;  /* 0x0009e40001a67983 */ /* 0x002f220000300800 */
[----:B------:R-:W-:-:S09]  /*138e80*/  IMAD.WIDE R60, R252, 0x4, R16 ;  /* 0x00000004fc3c7825 */ /* 0x000fd200078e0210 */
        /* <DEDUP_REMOVED lines=20> */
[----:B---3--:R-:W-:-:S08]  /*138fd0*/  IMAD.WIDE R60, R171, 0x4, R20 ;  /* 0x00000004ab3c7825 */ /* 0x008fd000078e0214 */
[----:B----4-:R1:W-:Y:S01]  /*138fe0*/  @P1 STG.E desc[UR32][R60.64], R69 ;  /* 0x000000453c001986 */ /* 0x0103e2000c101920 */
        /* <DEDUP_REMOVED lines=8> */
[----:B------:R-:W-:Y:S01]  /*139070*/  LOP3.LUT P0, RZ, R44, 0x8, RZ, 0xc0, !PT ;  /* 0x000000082cff7812 */ /* 0x000fe2000780c0ff */
[----:B------:R-:W3:Y:S04]  /*139080*/  LDL.LU R171, [R1+0x9a4] ;  /* 0x0009a40001ab7983 */ /* 0x000ee80000300800 */
[----:B------:R1:W-:Y:S02]  /*139090*/  @P4 STG.E desc[UR32][R60.64], R169 ;  /* 0x000000a93c004986 */ /* 0x0003e4000c101920 */
[----:B-1----:R-:W-:-:S02]  /*1390a0*/  IMAD.WIDE R60, R170, 0x4, R20 ;  /* 0x00000004aa3c7825 */ /* 0x002fc400078e0214 */
[----:B------:R-:W4:Y:S04]  /*1390b0*/  LDL.LU R169, [R1+0x994] ;  /* 0x0009940001a97983 */ /* 0x000f280000300800 */
[----:B------:R1:W-:Y:S02]  /*1390c0*/  @P5 STG.E desc[UR32][R60.64], R165 ;  /* 0x000000a53c005986 */ /* 0x0003e4000c101920 */
[C---:B-1----:R-:W-:Y:S02]  /*1390d0*/  IMAD.WIDE R60, R170.reuse, 0x4, R18 ;  /* 0x00000004aa3c7825 */ /* 0x042fe400078e0212 */
[----:B------:R-:W4:Y:S04]  /*1390e0*/  LDL.LU R165, [R1+0x984] ;  /* 0x0009840001a57983 */ /* 0x000f280000300800 */
[----:B------:R1:W-:Y:S02]  /*1390f0*/  @P6 STG.E desc[UR32][R60.64], R166 ;  /* 0x000000a63c006986 */ /* 0x0003e4000c101920 */
[----:B-1----:R-:W-:-:S02]  /*139100*/  IMAD.WIDE R60, R170, 0x4, R16 ;  /* 0x00000004aa3c7825 */ /* 0x002fc400078e0210 */
[----:B------:R-:W4:Y:S04]  /*139110*/  LDL.LU R166, [R1+0x974] ;  /* 0x0009740001a67983 */ /* 0x000f280000300800 */
[----:B--2---:R1:W-:Y:S04]  /*139120*/  @P0 STG.E desc[UR32][R60.64], R164 ;  /* 0x000000a43c000986 */ /* 0x0043e8000c101920 */
[----:B-1----:R-:W2:Y:S04]  /*139130*/  LDL.LU R164, [R1+0x2070] ;  /* 0x0020700001a47983 */ /* 0x002ea80000300800 */
[----:B------:R-:W4:Y:S01]  /*139140*/  LDL.LU R37, [R1+0x684] ;  /* 0x0006840001257983 */ /* 0x000f220000300800 */
[----:B------:R-:W-:-:S03]  /*139150*/  IMAD.WIDE R60, R170, 0x4, R14 ;  /* 0x00000004aa3c7825 */ /* 0x000fc600078e020e */
        /* <DEDUP_REMOVED lines=12> */
[----:B------:R-:W4:Y:S01]  /*139220*/  LDL.LU R69, [R1+0x688] ;  /* 0x0006880001457983 */ /* 0x000f220000300800 */
[----:B------:R-:W-:-:S03]  /*139230*/  LOP3.LUT P6, RZ, R44, 0x40, RZ, 0xc0, !PT ;  /* 0x000000402cff7812 */ /* 0x000fc600078cc0ff */
[----:B------:R-:W4:Y:S01]  /*139240*/  LDL.LU R70, [R1+0xa0c] ;  /* 0x000a0c0001467983 */ /* 0x000f220000300800 */
[----:B------:R-:W-:-:S03]  /*139250*/  LOP3.LUT P0, RZ, R44, 0x80, RZ, 0xc0, !PT ;  /* 0x000000802cff7812 */ /* 0x000fc6000780c0ff */
[----:B------:R-:W4:Y:S01]  /*139260*/  LDL.LU R71, [R1+0x9ec] ;  /* 0x0009ec0001477983 */ /* 0x000f220000300800 */
[----:B------:R-:W-:Y:S02]  /*139270*/  LOP3.LUT P1, RZ, R44, 0x10000, RZ, 0xc0, !PT ;  /* 0x000100002cff7812 */ /* 0x000fe4000782c0ff */
[----:B------:R-:W-:Y:S01]  /*139280*/  LOP3.LUT R38, R38, 0xfffffff7, RZ, 0xc0, !PT ;  /* 0xfffffff726267812 */ /* 0x000fe200078ec0ff */
[----:B---3--:R2:W-:Y:S10]  /*139290*/  @P4 STG.E desc[UR32][R60.64], R171 ;  /* 0x000000ab3c004986 */ /* 0x0085f4000c101920 */
        /* <DEDUP_REMOVED lines=11> */
[----:B--2---:R-:W-:-:S05]  /*139350*/  IMAD.WIDE R60, R164, 0x4, R20 ;  /* 0x00000004a43c7825 */ /* 0x004fca00078e0214 */
[----:B----4-:R1:W-:Y:S02]  /*139360*/  @P5 STG.E desc[UR32][R60.64], R169 ;  /* 0x000000a93c005986 */ /* 0x0103e4000c101920 */
[C---:B-1----:R-:W-:Y:S02]  /*139370*/  IMAD.WIDE R60, R164.reuse, 0x4, R18 ;  /* 0x00000004a43c7825 */ /* 0x042fe400078e0212 */
[----:B------:R-:W2:Y:S04]  /*139380*/  LDL.LU R169, [R1+0x9cc] ;  /* 0x0009cc0001a97983 */ /* 0x000ea80000300800 */
[----:B------:R1:W-:Y:S02]  /*139390*/  @P6 STG.E desc[UR32][R60.64], R165 ;  /* 0x000000a53c006986 */ /* 0x0003e4000c101920 */
[----:B-1----:R-:W-:-:S02]  /*1393a0*/  IMAD.WIDE R60, R164, 0x4, R16 ;  /* 0x00000004a43c7825 */ /* 0x002fc400078e0210 */
[----:B------:R-:W3:Y:S04]  /*1393b0*/  LDL.LU R165, [R1+0x9ac] ;  /* 0x0009ac0001a57983 */ /* 0x000ee80000300800 */
        /* <DEDUP_REMOVED lines=52> */
[----:B------:R-:W-:Y:S01]  /*139700*/  LOP3.LUT P0, RZ, R44, 0x400000, RZ, 0xc0, !PT ;  /* 0x004000002cff7812 */ /* 0x000fe2000780c0ff */
[----:B------:R-:W4:Y:S04]  /*139710*/  LDL.LU R71, [R1+0x97c] ;  /* 0x00097c0001477983 */ /* 0x000f280000300800 */
[----:B--2---:R1:W-:Y:S02]  /*139720*/  @P4 STG.E desc[UR32][R60.64], R169 ;  /* 0x000000a93c004986 */ /* 0x0043e4000c101920 */
[----:B-1----:R-:W-:-:S02]  /*139730*/  IMAD.WIDE R60, R170, 0x4, R14 ;  /* 0x00000004aa3c7825 */ /* 0x002fc400078e020e */
[----:B------:R-:W2:Y:S04]  /*139740*/  LDL.LU R170, [R1+0x68c] ;  /* 0x00068c0001aa7983 */ /* 0x000ea80000300800 */
[----:B---3--:R1:W-:Y:S04]  /*139750*/  @P5 STG.E desc[UR32][R60.64], R165 ;  /* 0x000000a53c005986 */ /* 0x0083e8000c101920 */
[----:B------:R-:W3:Y:S04]  /*139760*/  LDL.LU R169, [R1+0xa10] ;  /* 0x000a100001a97983 */ /* 0x000ee80000300800 */
[----:B-1----:R-:W3:Y:S01]  /*139770*/  LDL.LU R165, [R1+0x9f0] ;  /* 0x0009f00001a57983 */ /* 0x002ee20000300800 */
[----:B----4-:R-:W-:-:S05]  /*139780*/  IMAD.WIDE R60, R171, 0x4, R20 ;  /* 0x00000004ab3c7825 */ /* 0x010fca00078e0214 */
[----:B------:R1:W-:Y:S02]  /*139790*/  @P6 STG.E desc[UR32][R60.64], R166 ;  /* 0x000000a63c006986 */ /* 0x0003e4000c101920 */
[----:B-1----:R-:W-:Y:S02]  /*1397a0*/  IMAD.WIDE R60, R171, 0x4, R18 ;  /* 0x00000004ab3c7825 */ /* 0x002fe400078e0212 */
[----:B------:R-:W4:Y:S04]  /*1397b0*/  LDL.LU R166, [R1+0x9d0] ;  /* 0x0009d00001a67983 */ /* 0x000f280000300800 */
[----:B------:R1:W-:Y:S04]  /*1397c0*/  @P0 STG.E desc[UR32][R60.64], R164 ;  /* 0x000000a43c000986 */ /* 0x0003e8000c101920 */
[----:B-1----:R-:W3:Y:S01]  /*1397d0*/  LDL.LU R164, [R1+0x2084] ;  /* 0x0020840001a47983 */ /* 0x002ee20000300800 */
[----:B------:R-:W-:-:S03]  /*1397e0*/  LOP3.LUT P1, RZ, R45, 0x8, RZ, 0xc0, !PT ;  /* 0x000000082dff7812 */ /* 0x000fc6000782c0ff */
[----:B------:R-:W4:Y:S01]  /*1397f0*/  LDL.LU R0, [R1+0x9b0] ;  /* 0x0009b00001007983 */ /* 0x000f220000300800 */
[----:B------:R-:W-:-:S03]  /*139800*/  LOP3.LUT R39, R39, 0xf7ffffff, RZ, 0xc0, !PT ;  /* 0xf7ffffff27277812 */ /* 0x000fc600078ec0ff */
[----:B------:R-:W4:Y:S04]  /*139810*/  LDL.LU R118, [R1+0x2088] ;  /* 0x0020880001767983 */ /* 0x000f280000300800 */
[----:B------:R-:W4:Y:S02]  /*139820*/  LDL.LU R116, [R1+0x4b0] ;  /* 0x0004b00001747983 */ /* 0x000f240000300800 */
[----:B------:R-:W-:Y:S02]  /*139830*/  @P1 LOP3.LUT R39, R39, 0x8000000, RZ, 0xfc, !PT ;  /* 0x0800000027271812 */ /* 0x000fe400078efcff */
[----:B------:R-:W-:Y:S01]  /*139840*/  LOP3.LUT P1, RZ, R45, 0x4, RZ, 0xc0, !PT ;  /* 0x000000042dff7812 */ /* 0x000fe2000782c0ff */
[----:B------:R-:W4:Y:S01]  /*139850*/  LDL.LU R252, [R1+0x2e0] ;  /* 0x0002e00001fc7983 */ /* 0x000f220000300800 */
[----:B------:R-:W-:-:S03]  /*139860*/  LOP3.LUT R39, R39, 0xefffffff, RZ, 0xc0, !PT ;  /* 0xefffffff27277812 */ /* 0x000fc600078ec0ff */
[----:B------:R-:W4:Y:S04]  /*139870*/  LDL.LU R117, [R1+0xd0] ;  /* 0x0000d00001757983 */ /* 0x000f280000300800 */
[----:B------:R-:W4:Y:S04]  /*139880*/  LDL.LU R119, [R1+0x20] ;  /* 0x0000200001777983 */ /* 0x000f280000300800 */
[----:B------:R-:W-:Y:S01]  /*139890*/  @P1 LOP3.LUT R39, R39, 0x10000000, RZ, 0xfc, !PT ;  /* 0x1000000027271812 */ /* 0x000fe200078efcff */
[----:B------:R-:W4:Y:S01]  /*1398a0*/  LDL.LU R62, [R1+0xa14] ;  /* 0x000a1400013e7983 */ /* 0x000f220000300800 */
[----:B------:R-:W-:-:S02]  /*1398b0*/  LOP3.LUT P1, RZ, R45, 0x2, RZ, 0xc0, !PT ;  /* 0x000000022dff7812 */ /* 0x000fc4000782c0ff */
[----:B------:R-:W-:Y:S01]  /*1398c0*/  LOP3.LUT R39, R39, 0xdfffffff, RZ, 0xc0, !PT ;  /* 0xdfffffff27277812 */ /* 0x000fe200078ec0ff */
[----:B------:R-:W4:Y:S04]  /*1398d0*/  LDL.LU R63, [R1+0x9f4] ;  /* 0x0009f400013f7983 */ /* 0x000f280000300800 */
[----:B------:R-:W4:Y:S04]  /*1398e0*/  LDL.LU R68, [R1+0x9d4] ;  /* 0x0009d40001447983 */ /* 0x000f280000300800 */
[----:B------:R-:W4:Y:S02]  /*1398f0*/  LDL.LU R69, [R1+0x208c] ;  /* 0x00208c0001457983 */ /* 0x000f240000300800 */
[----:B------:R-:W-:-:S02]  /*139900*/  @P1 LOP3.LUT R39, R39, 0x20000000, RZ, 0xfc, !PT ;  /* 0x2000000027271812 */ /* 0x000fc400078efcff */
[----:B------:R-:W-:Y:S02]  /*139910*/  LOP3.LUT P1, RZ, R45, 0x1, RZ, 0xc0, !PT ;  /* 0x000000012dff7812 */ /* 0x000fe4000782c0ff */
[----:B------:R-:W-:Y:S02]  /*139920*/  LOP3.LUT R38, R38, 0xfffffffe, RZ, 0xc0, !PT ;  /* 0xfffffffe26267812 */ /* 0x000fe400078ec0ff */
[C---:B------:R-:W-:Y:S02]  /*139930*/  LOP3.LUT P4, RZ, R44.reuse, 0x800000, RZ, 0xc0, !PT ;  /* 0x008000002cff7812 */ /* 0x040fe4000788c0ff */
[----:B------:R-:W-:Y:S01]  /*139940*/  LOP3.LUT P5, RZ, R44, 0x1000000, RZ, 0xc0, !PT ;  /* 0x010000002cff7812 */ /* 0x000fe200078ac0ff */
[----:B------:R-:W-:Y:S01]  /*139950*/  IMAD.WIDE R60, R171, 0x4, R16 ;  /* 0x00000004ab3c7825 */ /* 0x000fe200078e0210 */
[----:B------:R-:W-:Y:S01]  /*139960*/  LOP3.LUT R39, R39, 0xbfffffff, RZ, 0xc0, !PT ;  /* 0xbfffffff27277812 */ /* 0x000fe200078ec0ff */
[----:B------:R-:W4:Y:S04]  /*139970*/  LDL.LU R70, [R1+0x9b4] ;  /* 0x0009b40001467983 */ /* 0x000f280000300800 */
[----:B------:R-:W-:-:S02]  /*139980*/  @P1 LOP3.LUT R39, R39, 0x40000000, RZ, 0xfc, !PT ;  /* 0x4000000027271812 */ /* 0x000fc400078efcff */
[----:B------:R-:W-:Y:S02]  /*139990*/  LOP3.LUT P1, RZ, R44, 0x80000000, RZ, 0xc0, !PT ;  /* 0x800000002cff7812 */ /* 0x000fe4000782c0ff */
[----:B------:R-:W-:-:S11]  /*1399a0*/  LOP3.LUT R39, R39, 0x7fffffff, RZ, 0xc0, !PT ;  /* 0x7fffffff27277812 */ /* 0x000fd600078ec0ff */
[----:B------:R-:W-:Y:S02]  /*1399b0*/  @P1 LOP3.LUT R39, R39, 0x80000000, RZ, 0xfc, !PT ;  /* 0x8000000027271812 */ /* 0x000fe400078efcff */
[----:B------:R-:W-:-:S13]  /*1399c0*/  LOP3.LUT P1, RZ, R44, 0x40000000, RZ, 0xc0, !PT ;  /* 0x400000002cff7812 */ /* 0x000fda000782c0ff */
[----:B------:R-:W-:Y:S02]  /*1399d0*/  @P1 LOP3.LUT R38, R38, 0x1, RZ, 0xfc, !PT ;  /* 0x0000000126261812 */ /* 0x000fe400078efcff */
[----:B------:R-:W-:Y:S02]  /*1399e0*/  LOP3.LUT P1, RZ, R44, 0x20000000, RZ, 0xc0, !PT ;  /* 0x200000002cff7812 */ /* 0x000fe4000782c0ff */
[----:B------:R-:W-:Y:S02]  /*1399f0*/  LOP3.LUT R38, R38, 0xfffffffd, RZ, 0xc0, !PT ;  /* 0xfffffffd26267812 */ /* 0x000fe400078ec0ff */
[----:B------:R-:W-:-:S09]  /*139a00*/  LOP3.LUT P6, RZ, R44, 0x2000000, RZ, 0xc0, !PT ;  /* 0x020000002cff7812 */ /* 0x000fd200078cc0ff */
[----:B------:R-:W-:Y:S02]  /*139a10*/  @P1 LOP3.LUT R38, R38, 0x2, RZ, 0xfc, !PT ;  /* 0x0000000226261812 */ /* 0x000fe400078efcff */
[C---:B------:R-:W-:Y:S02]  /*139a20*/  LOP3.LUT P1, RZ, R44.reuse, 0x10000000, RZ, 0xc0, !PT ;  /* 0x100000002cff7812 */ /* 0x040fe4000782c0ff */
[----:B------:R-:W-:Y:S02]  /*139a30*/  LOP3.LUT P0, RZ, R44, 0x4000000, RZ, 0xc0, !PT ;  /* 0x040000002cff7812 */ /* 0x000fe4000780c0ff */
[----:B------:R-:W-:-:S09]  /*139a40*/  LOP3.LUT R38, R38, 0xfffffffb, RZ, 0xc0, !PT ;  /* 0xfffffffb26267812 */ /* 0x000fd200078ec0ff */
[----:B------:R-:W-:Y:S02]  /*139a50*/  @P1 LOP3.LUT R38, R38, 0x4, RZ, 0xfc, !PT ;  /* 0x0000000426261812 */ /* 0x000fe400078efcff */
[----:B------:R-:W-:Y:S01]  /*139a60*/  LOP3.LUT P1, RZ, R44, 0x8000000, RZ, 0xc0, !PT ;  /* 0x080000002cff7812 */ /* 0x000fe2000782c0ff */
[----:B------:R1:W-:Y:S02]  /*139a70*/  @P4 STG.E desc[UR32][R60.64], R71 ;  /* 0x000000473c004986 */ /* 0x0003e4000c101920 */
[----:B-1----:R-:W-:-:S05]  /*139a80*/  IMAD.WIDE R60, R171, 0x4, R14 ;  /* 0x00000004ab3c7825 */ /* 0x002fca00078e020e */
[----:B--2---:R1:W-:Y:S04]  /*139a90*/  @P5 STG.E desc[UR32][R60.64], R170 ;  /* 0x000000aa3c005986 */ /* 0x0043e8000c101920 */
[----:B-1----:R-:W2:Y:S04]  /*139aa0*/  LDL.LU R170, [R1+0x2090] ;  /* 0x0020900001aa7983 */ /* 0x002ea80000300800 */
[----:B------:R-:W2:Y:S04]  /*139ab0*/  LDL.LU R71, [R1+0x4b4] ;  /* 0x0004b40001477983 */ /* 0x000ea80000300800 */
[----:B------:R-:W2:Y:S01]  /*139ac0*/  LDL.LU R171, [R1+0x2e4] ;  /* 0x0002e40001ab7983 */ /* 0x000ea20000300800 */
[----:B---3--:R-:W-:-:S05]  /*139ad0*/  IMAD.WIDE R60, R164, 0x4, R20 ;  /* 0x00000004a43c7825 */ /* 0x008fca00078e0214 */
[----:B------:R1:W-:Y:S02]  /*139ae0*/  @P6 STG.E desc[UR32][R60.64], R169 ;  /* 0x000000a93c006986 */ /* 0x0003e4000c101920 */
[C---:B-1----:R-:W-:Y:S02]  /*139af0*/  IMAD.WIDE R60, R164.reuse, 0x4, R18 ;  /* 0x00000004a43c7825 */ /* 0x042fe400078e0212 */
[----:B------:R-:W3:Y:S04]  /*139b00*/  LDL.LU R169, [R1+0xd4] ;  /* 0x0000d40001a97983 */ /* 0x000ee80000300800 */
[----:B------:R1:W-:Y:S02]  /*139b10*/  @P0 STG.E desc[UR32][R60.64], R165 ;  /* 0x000000a53c000986 */ /* 0x0003e4000c101920 */
[----:B-1----:R-:W-:-:S02]  /*139b20*/  IMAD.WIDE R60, R164, 0x4, R16 ;  /* 0x00000004a43c7825 */ /* 0x002fc400078e0210 */
[----:B------:R-:W3:Y:S04]  /*139b30*/  LDL.LU R165, [R1+0x24] ;  /* 0x0000240001a57983 */ /* 0x000ee80000300800 */
[----:B----4-:R1:W-:Y:S02]  /*139b40*/  @P1 STG.E desc[UR32][R60.64], R166 ;  /* 0x000000a63c001986 */ /* 0x0103e4000c101920 */
[----:B-1----:R-:W-:Y:S02]  /*139b50*/  IMAD.WIDE R60, R164, 0x4, R14 ;  /* 0x00000004a43c7825 */ /* 0x002fe400078e020e */
        /* <DEDUP_REMOVED lines=25> */
[----:B------:R-:W-:Y:S01]  /*139cf0*/  LOP3.LUT P3, RZ, R45, 0x20, RZ, 0xc0, !PT ;  /* 0x000000202dff7812 */ /* 0x000fe2000786c0ff */
[----:B-1----:R-:W-:-:S10]  /*139d00*/  IMAD.WIDE R60, R69, 0x4, R16 ;  /* 0x00000004453c7825 */ /* 0x002fd400078e0210 */
[----:B------:R1:W-:Y:S01]  /*139d10*/  @P1 STG.E desc[UR32][R60.64], R68 ;  /* 0x000000443c001986 */ /* 0x0003e2000c101920 */
[----:B------:R-:W-:Y:S01]  /*139d20*/  LOP3.LUT P4, RZ, R45, 0x40, RZ, 0xc0, !PT ;  /* 0x000000402dff7812 */ /* 0x000fe2000788c0ff */
[----:B-1----:R-:W-:-:S05]  /*139d30*/  IMAD.WIDE R60, R69, 0x4, R14 ;  /* 0x00000004453c7825 */ /* 0x002fca00078e020e */
[----:B------:R2:W-:Y:S01]  /*139d40*/  @P2 STG.E desc[UR32][R60.64], R70 ;  /* 0x000000463c002986 */ /* 0x0005e2000c101920 */
[C---:B------:R-:W-:Y:S02]  /*139d50*/  LOP3.LUT P5, RZ, R45.reuse, 0x80, RZ, 0xc0, !PT ;  /* 0x000000802dff7812 */ /* 0x040fe400078ac0ff */
[C---:B------:R-:W-:Y:S02]  /*139d60*/  LOP3.LUT P6, RZ, R45.reuse, 0x100, RZ, 0xc0, !PT ;  /* 0x000001002dff7812 */ /* 0x040fe400078cc0ff */
[----:B------:R-:W-:Y:S01]  /*139d70*/  LOP3.LUT P0, RZ, R45, 0x200, RZ, 0xc0, !PT ;  /* 0x000002002dff7812 */ /* 0x000fe2000780c0ff */
[----:B--2---:R-:W-:-:S05]  /*139d80*/  IMAD.WIDE R60, R170, 0x4, R20 ;  /* 0x00000004aa3c7825 */ /* 0x004fca00078e0214 */
[----:B------:R1:W-:Y:S02]  /*139d90*/  @P3 STG.E desc[UR32][R60.64], R71 ;  /* 0x000000473c003986 */ /* 0x0003e4000c101920 */
[----:B-1----:R-:W-:-:S05]  /*139da0*/  IMAD.WIDE R60, R170, 0x4, R18 ;  /* 0x00000004aa3c7825 */ /* 0x002fca00078e0212 */
[----:B------:R1:W-:Y:S02]  /*139db0*/  @P4 STG.E desc[UR32][R60.64], R171 ;  /* 0x000000ab3c004986 */ /* 0x0003e4000c101920 */
[----:B-1----:R-:W-:-:S05]  /*139dc0*/  IMAD.WIDE R60, R170, 0x4, R16 ;  /* 0x00000004aa3c7825 */ /* 0x002fca00078e0210 */
[----:B---3--:R1:W-:Y:S02]  /*139dd0*/  @P5 STG.E desc[UR32][R60.64], R169 ;  /* 0x000000a93c005986 */ /* 0x0083e4000c101920 */
[----:B-1----:R-:W-:Y:S02]  /*139de0*/  IMAD.WIDE R60, R170, 0x4, R14 ;  /* 0x00000004aa3c7825 */ /* 0x002fe400078e020e */
[----:B------:R-:W2:Y:S04]  /*139df0*/  LDL.LU R170, [R1+0x9f8] ;  /* 0x0009f80001aa7983 */ /* 0x000ea80000300800 */
[----:B------:R1:W-:Y:S04]  /*139e00*/  @P6 STG.E desc[UR32][R60.64], R165 ;  /* 0x000000a53c006986 */ /* 0x0003e8000c101920 */
[----:B-1----:R-:W3:Y:S04]  /*139e10*/  LDL.LU R165, [R1+0x9d8] ;  /* 0x0009d80001a57983 */ /* 0x002ee80000300800 */
[----:B------:R-:W3:Y:S04]  /*139e20*/  LDL.LU R38, [R1+0x9b8] ;  /* 0x0009b80001267983 */ /* 0x000ee80000300800 */
[----:B------:R-:W3:Y:S01]  /*139e30*/  LDL.LU R37, [R1+0x4b8] ;  /* 0x0004b80001257983 */ /* 0x000ee20000300800 */
[----:B----4-:R-:W-:-:S03]  /*139e40*/  IMAD.WIDE R60, R166, 0x4, R20 ;  /* 0x00000004a63c7825 */ /* 0x010fc600078e0214 */
[----:B------:R-:W4:Y:S04]  /*139e50*/  LDL.LU R0, [R1+0x2e8] ;  /* 0x0002e80001007983 */ /* 0x000f280000300800 */
[----:B------:R1:W-:Y:S04]  /*139e60*/  @P0 STG.E desc[UR32][R60.64], R164 ;  /* 0x000000a43c000986 */ /* 0x0003e8000c101920 */
[----:B-1----:R-:W4:Y:S04]  /*139e70*/  LDL.LU R164, [R1+0x2098] ;  /* 0x0020980001a47983 */ /* 0x002f280000300800 */
[----:B------:R-:W4:Y:S01]  /*139e80*/  LDL.LU R116, [R1+0xd8] ;  /* 0x0000d80001747983 */ /* 0x000f220000300800 */
[----:B------:R-:W-:-:S02]  /*139e90*/  LOP3.LUT P1, RZ, R45, 0x400000, RZ, 0xc0, !PT ;  /* 0x004000002dff7812 */ /* 0x000fc4000782c0ff */
[----:B------:R-:W-:Y:S01]  /*139ea0*/  LOP3.LUT R39, R39, 0xfff7ffff, RZ, 0xc0, !PT ;  /* 0xfff7ffff27277812 */ /* 0x000fe200078ec0ff */
[----:B------:R-:W4:Y:S04]  /*139eb0*/  LDL.LU R252, [R1+0x28] ;  /* 0x0000280001fc7983 */ /* 0x000f280000300800 */
[----:B------:R-:W4:Y:S04]  /*139ec0*/  LDL.LU R117, [R1+0xa1c] ;  /* 0x000a1c0001757983 */ /* 0x000f280000300800 */
[----:B------:R-:W4:Y:S02]  /*139ed0*/  LDL.LU R118, [R1+0x9fc] ;  /* 0x0009fc0001767983 */ /* 0x000f240000300800 */
[----:B------:R-:W-:-:S02]  /*139ee0*/  @P1 LOP3.LUT R39, R39, 0x80000, RZ, 0xfc, !PT ;  /* 0x0008000027271812 */ /* 0x000fc400078efcff */
        /* <DEDUP_REMOVED lines=9> */
[----:B------:R-:W4:Y:S01]  /*139f80*/  LDL.LU R70, [R1+0xdc] ;  /* 0x0000dc0001467983 */ /* 0x000f220000300800 */
[----:B------:R-:W-:-:S03]  /*139f90*/  LOP3.LUT P4, RZ, R45, 0x400, RZ, 0xc0, !PT ;  /* 0x000004002dff7812 */ /* 0x000fc6000788c0ff */
[----:B------:R-:W4:Y:S01]  /*139fa0*/  LDL.LU R71, [R1+0x20a0] ;  /* 0x0020a00001477983 */ /* 0x000f220000300800 */
[C---:B------:R-:W-:Y:S01]  /*139fb0*/  LOP3.LUT P5, RZ, R45.reuse, 0x800, RZ, 0xc0, !PT ;  /* 0x000008002dff7812 */ /* 0x040fe200078ac0ff */
[----:B------:R-:W-:Y:S01]  /*139fc0*/  IMAD.WIDE R60, R166, 0x4, R18 ;  /* 0x00000004a63c7825 */ /* 0x000fe200078e0212 */
[----:B------:R-:W-:Y:S01]  /*139fd0*/  LOP3.LUT P6, RZ, R45, 0x1000, RZ, 0xc0, !PT ;  /* 0x000010002dff7812 */ /* 0x000fe200078cc0ff */
[----:B------:R-:W4:Y:S02]  /*139fe0*/  LDL.LU R171, [R1+0x2c] ;  /* 0x00002c0001ab7983 */ /* 0x000f240000300800 */
[----:B------:R-:W-:Y:S02]  /*139ff0*/  @P1 LOP3.LUT R39, R39, 0x200000, RZ, 0xfc, !PT ;  /* 0x0020000027271812 */ /* 0x000fe400078efcff */
[----:B------:R-:W-:Y:S01]  /*13a000*/  LOP3.LUT P1, RZ, R45, 0x80000, RZ, 0xc0, !PT ;  /* 0x000800002dff7812 */ /* 0x000fe2000782c0ff */
[----:B------:R-:W4:Y:S01]  /*13a010*/  LDL.LU R169, [R1+0xac0] ;  /* 0x000ac00001a97983 */ /* 0x000f220000300800 */
        /* <DEDUP_REMOVED lines=22> */
[----:B------:R4:W-:Y:S04]  /*13a180*/  @P6 STG.E desc[UR32][R60.64], R38 ;  /* 0x000000263c006986 */ /* 0x0009e8000c101920 */
[----:B------:R-:W2:Y:S01]  /*13a190*/  LDL.LU R166, [R1+0x20a4] ;  /* 0x0020a40001a67983 */ /* 0x000ea20000300800 */
[----:B----4-:R-:W-:-:S05]  /*13a1a0*/  IMAD.WIDE R60, R164, 0x4, R20 ;  /* 0x00000004a43c7825 */ /* 0x010fca00078e0214 */
[----:B------:R1:W-:Y:S02]  /*13a1b0*/  @P0 STG.E desc[UR32][R60.64], R37 ;  /* 0x000000253c000986 */ /* 0x0003e4000c101920 */
[----:B-1----:R-:W-:-:S05]  /*13a1c0*/  IMAD.WIDE R60, R164, 0x4, R18 ;  /* 0x00000004a43c7825 */ /* 0x002fca00078e0212 */
[----:B------:R1:W-:Y:S01]  /*13a1d0*/  @P1 STG.E desc[UR32][R60.64], R0 ;  /* 0x000000003c001986 */ /* 0x0003e2000c101920 */
[----:B------:R-:W-:Y:S01]  /*13a1e0*/  LOP3.LUT P1, RZ, R39, 0x4000000, RZ, 0xc0, !PT ;  /* 0x0400000027ff7812 */ /* 0x000fe2000782c0ff */
[----:B-1----:R-:W-:-:S12]  /*13a1f0*/  IMAD.WIDE R60, R164, 0x4, R16 ;  /* 0x00000004a43c7825 */ /* 0x002fd800078e0210 */
[----:B------:R1:W-:Y:S02]  /*13a200*/  @P1 STG.E desc[UR32][R60.64], R116 ;  /* 0x000000743c001986 */ /* 0x0003e4000c101920 */
[----:B-1----:R-:W-:Y:S02]  /*13a210*/  IMAD.WIDE R60, R164, 0x4, R14 ;  /* 0x00000004a43c7825 */ /* 0x002fe400078e020e */
        /* <DEDUP_REMOVED lines=30> */
[C---:B------:R-:W-:Y:S02]  /*13a400*/  LOP3.LUT P6, RZ, R45.reuse, 0x8000000, RZ, 0xc0, !PT ;  /* 0x080000002dff7812 */ /* 0x040fe400078cc0ff */
[----:B------:R-:W-:Y:S01]  /*13a410*/  LOP3.LUT P0, RZ, R45, 0x10000000, RZ, 0xc0, !PT ;  /* 0x100000002dff7812 */ /* 0x000fe2000780c0ff */
[----:B--2---:R-:W-:-:S05]  /*13a420*/  IMAD.WIDE R60, R166, 0x4, R20 ;  /* 0x00000004a63c7825 */ /* 0x004fca00078e0214 */
[----:B------:R1:W-:Y:S02]  /*13a430*/  @P4 STG.E desc[UR32][R60.64], R169 ;  /* 0x000000a93c004986 */ /* 0x0003e4000c101920 */
[----:B-1----:R-:W-:-:S05]  /*13a440*/  IMAD.WIDE R60, R166, 0x4, R18 ;  /* 0x00000004a63c7825 */ /* 0x002fca00078e0212 */
[----:B------:R1:W-:Y:S02]  /*13a450*/  @P5 STG.E desc[UR32][R60.64], R170 ;  /* 0x000000aa3c005986 */ /* 0x0003e4000c101920 */
[C---:B-1----:R-:W-:Y:S02]  /*13a460*/  IMAD.WIDE R60, R166.reuse, 0x4, R16 ;  /* 0x00000004a63c7825 */ /* 0x042fe400078e0210 */
[----:B------:R-:W2:Y:S04]  /*13a470*/  LDL.LU R170, [R1+0xa40] ;  /* 0x000a400001aa7983 */ /* 0x000ea80000300800 */
[----:B---3--:R1:W-:Y:S02]  /*13a480*/  @P6 STG.E desc[UR32][R60.64], R165 ;  /* 0x000000a53c006986 */ /* 0x0083e4000c101920 */
[----:B-1----:R-:W-:-:S02]  /*13a490*/  IMAD.WIDE R60, R166, 0x4, R14 ;  /* 0x00000004a63c7825 */ /* 0x002fc400078e020e */
[----:B------:R-:W3:Y:S04]  /*13a4a0*/  LDL.LU R165, [R1+0xa30] ;  /* 0x000a300001a57983 */ /* 0x000ee80000300800 */
[----:B------:R-:W3:Y:S04]  /*13a4b0*/  LDL.LU R166, [R1+0xa20] ;  /* 0x000a200001a67983 */ /* 0x000ee80000300800 */
[----:B----4-:R1:W-:Y:S04]  /*13a4c0*/  @P0 STG.E desc[UR32][R60.64], R164 ;  /* 0x000000a43c000986 */ /* 0x0103e8000c101920 */
[----:B-1----:R-:W4:Y:S04]  /*13a4d0*/  LDL.LU R164, [R1+0x20a8] ;  /* 0x0020a80001a47983 */ /* 0x002f280000300800 */
        /* <DEDUP_REMOVED lines=10> */
[----:B------:R-:W-:-:S03]  /*13a580*/  LOP3.LUT P4, RZ, R45, 0x20000000, RZ, 0xc0, !PT ;  /* 0x200000002dff7812 */ /* 0x000fc6000788c0ff */
[----:B------:R-:W3:Y:S04]  /*13a590*/  LDL.LU R69, [R1+0xac8] ;  /* 0x000ac80001457983 */ /* 0x000ee80000300800 */
[----:B------:R-:W3:Y:S01]  /*13a5a0*/  LDL.LU R71, [R1+0xaa8] ;  /* 0x000aa80001477983 */ /* 0x000ee20000300800 */
[----:B------:R-:W-:-:S03]  /*13a5b0*/  LOP3.LUT P5, RZ, R45, 0x40000000, RZ, 0xc0, !PT ;  /* 0x400000002dff7812 */ /* 0x000fc600078ac0ff */
[----:B------:R-:W3:Y:S04]  /*13a5c0*/  LDL.LU R171, [R1+0xa88] ;  /* 0x000a880001ab7983 */ /* 0x000ee80000300800 */
[----:B------:R-:W3:Y:S01]  /*13a5d0*/  LDL.LU R169, [R1+0x21f4] ;  /* 0x0021f40001a97983 */ /* 0x000ee20000300800 */
        /* <DEDUP_REMOVED lines=20> */
[----:B----4-:R-:W-:-:S05]  /*13a720*/  IMAD.WIDE R60, R164, 0x4, R20 ;  /* 0x00000004a43c7825 */ /* 0x010fca00078e0214 */
[----:B--2---:R1:W-:Y:S02]  /*13a730*/  @P4 STG.E desc[UR32][R60.64], R170 ;  /* 0x000000aa3c004986 */ /* 0x0043e4000c101920 */
[C---:B-1----:R-:W-:Y:S02]  /*13a740*/  IMAD.WIDE R60, R164.reuse, 0x4, R18 ;  /* 0x00000004a43c7825 */ /* 0x042fe400078e0212 */
[----:B------:R-:W2:Y:S04]  /*13a750*/  LDL.LU R170, [R1+0xa68] ;  /* 0x000a680001aa7983 */ /* 0x000ea80000300800 */
[----:B---3--:R1:W-:Y:S02]  /*13a760*/  @P5 STG.E desc[UR32][R60.64], R165 ;  /* 0x000000a53c005986 */ /* 0x0083e4000c101920 */
[----:B-1----:R-:W-:-:S02]  /*13a770*/  IMAD.WIDE R60, R164, 0x4, R16 ;  /* 0x00000004a43c7825 */ /* 0x002fc400078e0210 */
[----:B------:R-:W3:Y:S04]  /*13a780*/  LDL.LU R165, [R1+0xa48] ;  /* 0x000a480001a57983 */ /* 0x000ee80000300800 */
[----:B------:R1:W-:Y:S02]  /*13a790*/  @P6 STG.E desc[UR32][R60.64], R166 ;  /* 0x000000a63c006986 */ /* 0x0003e4000c101920 */
[----:B-1----:R-:W-:Y:S02]  /*13a7a0*/  IMAD.WIDE R60, R164, 0x4, R14 ;  /* 0x00000004a43c7825 */ /* 0x002fe400078e020e */
[----:B------:R-:W4:Y:S04]  /*13a7b0*/  LDL.LU R166, [R1+0xa38] ;  /* 0x000a380001a67983 */ /* 0x000f280000300800 */
[----:B------:R-:W4:Y:S04]  /*13a7c0*/  LDL.LU R164, [R1+0xa28] ;  /* 0x000a280001a47983 */ /* 0x000f280000300800 */
[----:B------:R-:W3:Y:S01]  /*13a7d0*/  LDL.LU R70, [R1+0x21f8] ;  /* 0x0021f80001467983 */ /* 0x000ee20000300800 */
[----:B------:R-:W-:-:S04]  /*13a7e0*/  LOP3.LUT R39, R39, 0xfffdffff, RZ, 0xc0, !PT ;  /* 0xfffdffff27277812 */ /* 0x000fc800078ec0ff */
[----:B------:R-:W-:Y:S02]  /*13a7f0*/  @P1 LOP3.LUT R39, R39, 0x20000, RZ, 0xfc, !PT ;  /* 0x0002000027271812 */ /* 0x000fe400078efcff */
[C---:B------:R-:W-:Y:S02]  /*13a800*/  LOP3.LUT P1, RZ, R46.reuse, 0x4, RZ, 0xc0, !PT ;  /* 0x000000042eff7812 */ /* 0x040fe4000782c0ff */
[----:B------:R-:W-:Y:S02]  /*13a810*/  LOP3.LUT P0, RZ, R46, 0x1, RZ, 0xc0, !PT ;  /* 0x000000012eff7812 */ /* 0x000fe4000780c0ff */
[----:B------:R-:W-:-:S09]  /*13a820*/  LOP3.LUT R39, R39, 0xfffbffff, RZ, 0xc0, !PT ;  /* 0xfffbffff27277812 */ /* 0x000fd200078ec0ff */
[----:B------:R-:W-:Y:S02]  /*13a830*/  @P1 LOP3.LUT R39, R39, 0x40000, RZ, 0xfc, !PT ;  /* 0x0004000027271812 */ /* 0x000fe400078efcff */
[----:B------:R-:W-:Y:S01]  /*13a840*/  LOP3.LUT P1, RZ, R46, 0x2, RZ, 0xc0, !PT ;  /* 0x000000022eff7812 */ /* 0x000fe2000782c0ff */
[----:B------:R1:W-:Y:S02]  /*13a850*/  @P0 STG.E desc[UR32][R60.64], R38 ;  /* 0x000000263c000986 */ /* 0x0003e4000c101920 */
[----:B-1----:R-:W-:-:S10]  /*13a860*/  IMAD.WIDE R60, R252, 0x4, R20 ;  /* 0x00000004fc3c7825 */ /* 0x002fd400078e0214 */
        /* <DEDUP_REMOVED lines=41> */
[----:B----4-:R1:W-:Y:S02]  /*13ab00*/  @P6 STG.E desc[UR32][R60.64], R166 ;  /* 0x000000a63c006986 */ /* 0x0103e4000c101920 */
        /* <DEDUP_REMOVED lines=24> */
[C---:B------:R-:W-:Y:S02]  /*13ac90*/  LOP3.LUT P1, RZ, R46.reuse, 0x1000000, RZ, 0xc0, !PT ;  /* 0x010000002eff7812 */ /* 0x040fe4000782c0ff */
[----:B------:R-:W-:Y:S01]  /*13aca0*/  LOP3.LUT P6, RZ, R46, 0x40000, RZ, 0xc0, !PT ;  /* 0x000400002eff7812 */ /* 0x000fe200078cc0ff */
[----:B--2---:R1:W-:Y:S04]  /*13acb0*/  @P4 STG.E desc[UR32][R60.64], R164 ;  /* 0x000000a43c004986 */ /* 0x0043e8000c101920 */
[----:B-1----:R-:W2:Y:S04]  /*13acc0*/  LDL.LU R164, [R1+0xa3c] ;  /* 0x000a3c0001a47983 */ /* 0x002ea80000300800 */
[----:B------:R-:W2:Y:S04]  /*13acd0*/  LDL.LU R252, [R1+0xa2c] ;  /* 0x000a2c0001fc7983 */ /* 0x000ea80000300800 */
[----:B------:R-:W2:Y:S04]  /*13ace0*/  LDL.LU R118, [R1+0x69c] ;  /* 0x00069c0001767983 */ /* 0x000ea80000300800 */
[----:B------:R-:W2:Y:S04]  /*13acf0*/  LDL.LU R68, [R1+0x2204] ;  /* 0x0022040001447983 */ /* 0x000ea80000300800 */
[----:B------:R-:W2:Y:S04]  /*13ad00*/  LDL.LU R119, [R1+0xad0] ;  /* 0x000ad00001777983 */ /* 0x000ea80000300800 */
[----:B------:R-:W2:Y:S01]  /*13ad10*/  LDL.LU R62, [R1+0xab0] ;  /* 0x000ab000013e7983 */ /* 0x000ea20000300800 */
[----:B------:R-:W-:Y:S01]  /*13ad20*/  LOP3.LUT R39, R39, 0xffffff7f, RZ, 0xc0, !PT ;  /* 0xffffff7f27277812 */ /* 0x000fe200078ec0ff */
[----:B---3--:R-:W-:Y:S01]  /*13ad30*/  IMAD.WIDE R60, R170, 0x4, R20 ;  /* 0x00000004aa3c7825 */ /* 0x008fe200078e0214 */
[----:B------:R-:W-:Y:S01]  /*13ad40*/  LOP3.LUT P0, RZ, R46, 0x80000, RZ, 0xc0, !PT ;  /* 0x000800002eff7812 */ /* 0x000fe2000780c0ff */
[----:B------:R-:W3:Y:S01]  /*13ad50*/  LDL.LU R63, [R1+0xa90] ;  /* 0x000a9000013f7983 */ /* 0x000ee20000300800 */
[----:B------:R-:W-:-:S02]  /*13ad60*/  @P1 LOP3.LUT R39, R39, 0x80, RZ, 0xfc, !PT ;  /* 0x0000008027271812 */ /* 0x000fc400078efcff */
[----:B------:R-:W-:Y:S01]  /*13ad70*/  LOP3.LUT P1, RZ, R46, 0x800000, RZ, 0xc0, !PT ;  /* 0x008000002eff7812 */ /* 0x000fe2000782c0ff */
[----:B------:R1:W-:Y:S01]  /*13ad80*/  @P5 STG.E desc[UR32][R60.64], R71 ;  /* 0x000000473c005986 */ /* 0x0003e2000c101920 */
[----:B------:R-:W-:Y:S01]  /*13ad90*/  LOP3.LUT R39, R39, 0xfffffeff, RZ, 0xc0, !PT ;  /* 0xfffffeff27277812 */ /* 0x000fe200078ec0ff */
[----:B-1----:R-:W-:-:S05]  /*13ada0*/  IMAD.WIDE R60, R170, 0x4, R18 ;  /* 0x00000004aa3c7825 */ /* 0x002fca00078e0212 */
[----:B----4-:R1:W-:Y:S05]  /*13adb0*/  @P6 STG.E desc[UR32][R60.64], R171 ;  /* 0x000000ab3c006986 */ /* 0x0103ea000c101920 */
[----:B------:R-:W-:Y:S02]  /*13adc0*/  @P1 LOP3.LUT R39, R39, 0x100, RZ, 0xfc, !PT ;  /* 0x0000010027271812 */ /* 0x000fe400078efcff */
[----:B------:R-:W-:Y:S01]  /*13add0*/  LOP3.LUT P1, RZ, R46, 0x400000, RZ, 0xc0, !PT ;  /* 0x004000002eff7812 */ /* 0x000fe2000782c0ff */
[----:B-1----:R-:W-:-:S05]  /*13ade0*/  IMAD.WIDE R60, R170, 0x4, R16 ;  /* 0x00000004aa3c7825 */ /* 0x002fca00078e0210 */
[----:B------:R1:W-:Y:S01]  /*13adf0*/  @P0 STG.E desc[UR32][R60.64], R169 ;  /* 0x000000a93c000986 */ /* 0x0003e2000c101920 */
[----:B------:R-:W-:-:S03]  /*13ae00*/  LOP3.LUT R39, R39, 0xfffffdff, RZ, 0xc0, !PT ;  /* 0xfffffdff27277812 */ /* 0x000fc600078ec0ff */
[----:B-1----:R-:W4:Y:S04]  /*13ae10*/  LDL.LU R169, [R1+0x2208] ;  /* 0x0022080001a97983 */ /* 0x002f280000300800 */
[----:B------:R-:W4:Y:S04]  /*13ae20*/  LDL.LU R69, [R1+0xa70] ;  /* 0x000a700001457983 */ /* 0x000f280000300800 */
[----:B------:R-:W4:Y:S01]  /*13ae30*/  LDL.LU R70, [R1+0xa50] ;  /* 0x000a500001467983 */ /* 0x000f220000300800 */
[----:B------:R-:W-:Y:S02]  /*13ae40*/  @P1 LOP3.LUT R39, R39, 0x200, RZ, 0xfc, !PT ;  /* 0x0000020027271812 */ /* 0x000fe400078efcff */
[----:B------:R-:W-:Y:S01]  /*13ae50*/  LOP3.LUT P1, RZ, R46, 0x200000, RZ, 0xc0, !PT ;  /* 0x002000002eff7812 */ /* 0x000fe2000782c0ff */
[----:B------:R-:W4:Y:S01]  /*13ae60*/  LDL.LU R71, [R1+0x4a0] ;  /* 0x0004a00001477983 */ /* 0x000f220000300800 */
[----:B------:R-:W-:Y:S01]  /*13ae70*/  LOP3.LUT R39, R39, 0xfffffbff, RZ, 0xc0, !PT ;  /* 0xfffffbff27277812 */ /* 0x000fe200078ec0ff */
[----:B------:R-:W-:-:S02]  /*13ae80*/  IMAD.WIDE R60, R170, 0x4, R14 ;  /* 0x00000004aa3c7825 */ /* 0x000fc400078e020e */
[----:B------:R-:W4:Y:S08]  /*13ae90*/  LDL.LU R171, [R1+0x2d0] ;  /* 0x0002d00001ab7983 */ /* 0x000f300000300800 */
[----:B------:R-:W-:Y:S02]  /*13aea0*/  @P1 LOP3.LUT R39, R39, 0x400, RZ, 0xfc, !PT ;  /* 0x0000040027271812 */ /* 0x000fe400078efcff */
[----:B------:R-:W-:-:S13]  /*13aeb0*/  LOP3.LUT P1, RZ, R46, 0x100000, RZ, 0xc0, !PT ;  /* 0x001000002eff7812 */ /* 0x000fda000782c0ff */
[----:B------:R1:W-:Y:S01]  /*13aec0*/  @P1 STG.E desc[UR32][R60.64], R165 ;  /* 0x000000a53c001986 */ /* 0x0003e2000c101920 */
[----:B------:R-:W-:Y:S01]  /*13aed0*/  LOP3.LUT P1, RZ, R39, 0x400, RZ, 0xc0, !PT ;  /* 0x0000040027ff7812 */ /* 0x000fe2000782c0ff */
[----:B-1----:R-:W-:Y:S02]  /*13aee0*/  IMAD.WIDE R60, R117, 0x4, R20 ;  /* 0x00000004753c7825 */ /* 0x002fe400078e0214 */
[----:B------:R-:W4:Y:S10]  /*13aef0*/  LDL.LU R165, [R1+0xc0] ;  /* 0x0000c00001a57983 */ /* 0x000f340000300800 */
        /* <DEDUP_REMOVED lines=13> */
[C---:B------:R-:W-:Y:S01]  /*13afd0*/  LOP3.LUT P1, RZ, R39.reuse, 0x40, RZ, 0xc0, !PT ;  /* 0x0000004027ff7812 */ /* 0x040fe2000782c0ff */
        /* <DEDUP_REMOVED lines=9> */
[----:B---3--:R1:W-:Y:S01]  /*13b070*/  @P1 STG.E desc[UR32][R60.64], R63 ;  /* 0x0000003f3c001986 */ /* 0x0083e2000c101920 */
[----:B------:R-:W-:Y:S02]  /*13b080*/  LOP3.LUT P1, RZ, R39, 0x8, RZ, 0xc0, !PT ;  /* 0x0000000827ff7812 */ /* 0x000fe4000782c0ff */
[----:B------:R-:W-:Y:S01]  /*13b090*/  LOP3.LUT P3, RZ, R46, 0x40000000, RZ, 0xc0, !PT ;  /* 0x400000002eff7812 */ /* 0x000fe2000786c0ff */
[----:B-1----:R-:W-:-:S10]  /*13b0a0*/  IMAD.WIDE R60, R68, 0x4, R14 ;  /* 0x00000004443c7825 */ /* 0x002fd400078e020e */
[----:B----4-:R1:W-:Y:S02]  /*13b0b0*/  @P1 STG.E desc[UR32][R60.64], R69 ;  /* 0x000000453c001986 */ /* 0x0103e4000c101920 */
[----:B-1----:R-:W-:-:S05]  /*13b0c0*/  IMAD.WIDE R60, R169, 0x4, R20 ;  /* 0x00000004a93c7825 */ /* 0x002fca00078e0214 */
[----:B------:R1:W-:Y:S02]  /*13b0d0*/  @P2 STG.E desc[UR32][R60.64], R70 ;  /* 0x000000463c002986 */ /* 0x0003e4000c101920 */
[----:B-1----:R-:W-:-:S05]  /*13b0e0*/  IMAD.WIDE R60, R169, 0x4, R18 ;  /* 0x00000004a93c7825 */ /* 0x002fca00078e0212 */
[----:B------:R1:W-:Y:S04]  /*13b0f0*/  @P3 STG.E desc[UR32][R60.64], R71 ;  /* 0x000000473c003986 */ /* 0x0003e8000c101920 */
[----:B-1----:R-:W3:Y:S01]  /*13b100*/  LDL.LU R71, [R1+0xa94] ;  /* 0x000a940001477983 */ /* 0x002ee20000300800 */
[----:B------:R-:W-:Y:S02]  /*13b110*/  LOP3.LUT P4, RZ, R46, 0x80000000, RZ, 0xc0, !PT ;  /* 0x800000002eff7812 */ /* 0x000fe4000788c0ff */
        /* <DEDUP_REMOVED lines=25> */
[C---:B------:R-:W-:Y:S01]  /*13b2b0*/  LOP3.LUT P4, RZ, R47.reuse, 0x8, RZ, 0xc0, !PT ;  /* 0x000000082fff7812 */ /* 0x040fe2000788c0ff */
        /* <DEDUP_REMOVED lines=20> */
[----:B---3--:R1:W-:Y:S02]  /*13b400*/  @P4 STG.E desc[UR32][R60.64], R71 ;  /* 0x000000473c004986 */ /* 0x0083e4000c101920 */
[----:B-1----:R-:W-:Y:S02]  /*13b410*/  IMAD.WIDE R60, R170, 0x4, R14 ;  /* 0x00000004aa3c7825 */ /* 0x002fe400078e020e */
[----:B------:R-:W3:Y:S04]  /*13b420*/  LDL.LU R170, [R1+0x221c] ;  /* 0x00221c0001aa7983 */ /* 0x000ee80000300800 */
[----:B------:R-:W3:Y:S01]  /*13b430*/  LDL.LU R119, [R1+0xa78] ;  /* 0x000a780001777983 */ /* 0x000ee20000300800 */
[----:B------:R-:W-:-:S02]  /*13b440*/  LOP3.LUT R39, R39, 0xfffffffd, RZ, 0xc0, !PT ;  /* 0xfffffffd27277812 */ /* 0x000fc400078ec0ff */
[----:B------:R-:W-:Y:S01]  /*13b450*/  LOP3.LUT P5, RZ, R47, 0x10, RZ, 0xc0, !PT ;  /* 0x000000102fff7812 */ /* 0x000fe200078ac0ff */
[----:B------:R-:W3:Y:S01]  /*13b460*/  LDL.LU R71, [R1+0xadc] ;  /* 0x000adc0001477983 */ /* 0x000ee20000300800 */
[----:B------:R-:W-:Y:S02]  /*13b470*/  @P1 LOP3.LUT R39, R39, 0x2, RZ, 0xfc, !PT ;  /* 0x0000000227271812 */ /* 0x000fe400078efcff */
[C---:B------:R-:W-:Y:S02]  /*13b480*/  LOP3.LUT P1, RZ, R47.reuse, 0x100, RZ, 0xc0, !PT ;  /* 0x000001002fff7812 */ /* 0x040fe4000782c0ff */
[C---:B------:R-:W-:Y:S02]  /*13b490*/  LOP3.LUT P6, RZ, R47.reuse, 0x20, RZ, 0xc0, !PT ;  /* 0x000000202fff7812 */ /* 0x040fe400078cc0ff */
[----:B------:R-:W-:Y:S02]  /*13b4a0*/  LOP3.LUT P0, RZ, R47, 0x40, RZ, 0xc0, !PT ;  /* 0x000000402fff7812 */ /* 0x000fe4000780c0ff */
[----:B------:R-:W-:-:S03]  /*13b4b0*/  LOP3.LUT R39, R39, 0xfffffffb, RZ, 0xc0, !PT ;  /* 0xfffffffb27277812 */ /* 0x000fc600078ec0ff */
[----:B----4-:R1:W-:Y:S04]  /*13b4c0*/  @P5 STG.E desc[UR32][R60.64], R171 ;  /* 0x000000ab3c005986 */ /* 0x0103e8000c101920 */
[----:B------:R-:W-:Y:S02]  /*13b4d0*/  @P1 LOP3.LUT R39, R39, 0x4, RZ, 0xfc, !PT ;  /* 0x0000000427271812 */ /* 0x000fe400078efcff */
[----:B------:R-:W-:Y:S01]  /*13b4e0*/  LOP3.LUT P1, RZ, R47, 0x80, RZ, 0xc0, !PT ;  /* 0x000000802fff7812 */ /* 0x000fe2000782c0ff */
[----:B-1----:R-:W4:Y:S01]  /*13b4f0*/  LDL.LU R171, [R1+0xabc] ;  /* 0x000abc0001ab7983 */ /* 0x002f220000300800 */
[----:B--2---:R-:W-:-:S05]  /*13b500*/  IMAD.WIDE R60, R164, 0x4, R20 ;  /* 0x00000004a43c7825 */ /* 0x004fca00078e0214 */
[----:B------:R1:W-:Y:S02]  /*13b510*/  @P6 STG.E desc[UR32][R60.64], R169 ;  /* 0x000000a93c006986 */ /* 0x0003e4000c101920 */
[C---:B-1----:R-:W-:Y:S02]  /*13b520*/  IMAD.WIDE R60, R164.reuse, 0x4, R18 ;  /* 0x00000004a43c7825 */ /* 0x042fe400078e0212 */
[----:B------:R-:W2:Y:S04]  /*13b530*/  LDL.LU R169, [R1+0xa9c] ;  /* 0x000a9c0001a97983 */ /* 0x000ea80000300800 */
[----:B------:R1:W-:Y:S02]  /*13b540*/  @P0 STG.E desc[UR32][R60.64], R165 ;  /* 0x000000a53c000986 */ /* 0x0003e4000c101920 */
[----:B-1----:R-:W-:-:S05]  /*13b550*/  IMAD.WIDE R60, R164, 0x4, R16 ;  /* 0x00000004a43c7825 */ /* 0x002fca00078e0210 */
[----:B------:R1:W-:Y:S02]  /*13b560*/  @P1 STG.E desc[UR32][R60.64], R166 ;  /* 0x000000a63c001986 */ /* 0x0003e4000c101920 */
[----:B-1----:R-:W-:Y:S02]  /*13b570*/  IMAD.WIDE R60, R164, 0x4, R14 ;  /* 0x00000004a43c7825 */ /* 0x002fe400078e020e */
[----:B------:R-:W2:Y:S04]  /*13b580*/  LDL.LU R166, [R1+0xa7c] ;  /* 0x000a7c0001a67983 */ /* 0x000ea80000300800 */
[----:B------:R-:W2:Y:S04]  /*13b590*/  LDL.LU R164, [R1+0xa5c] ;  /* 0x000a5c0001a47983 */ /* 0x000ea80000300800 */
[----:B------:R-:W2:Y:S01]  /*13b5a0*/  LDL.LU R165, [R1+0x2220] ;  /* 0x0022200001a57983 */ /* 0x000ea20000300800 */
[----:B------:R-:W-:-:S13]  /*13b5b0*/  LOP3.LUT P1, RZ, R39, 0x4, RZ, 0xc0, !PT ;  /* 0x0000000427ff7812 */ /* 0x000fda000782c0ff */
[----:B------:R1:W-:Y:S01]  /*13b5c0*/  @P1 STG.E desc[UR32][R60.64], R0 ;  /* 0x000000003c001986 */ /* 0x0003e2000c101920 */
[----:B------:R-:W-:Y:S01]  /*13b5d0*/  LOP3.LUT P1, RZ, R39, 0x2, RZ, 0xc0, !PT ;  /* 0x0000000227ff7812 */ /* 0x000fe2000782c0ff */
[----:B-1----:R-:W-:-:S12]  /*13b5e0*/  IMAD.WIDE R60, R118, 0x4, R20 ;  /* 0x00000004763c7825 */ /* 0x002fd800078e0214 */
[----:B------:R-:W-:Y:S01]  /*13b5f0*/  @P1 STG.E desc[UR32][R60.64], R116 ;  /* 0x000000743c001986 */ /* 0x000fe2000c101920 */
        /* <DEDUP_REMOVED lines=28> */
[----:B----4-:R1:W-:Y:S01]  /*13b7c0*/  @P4 STG.E desc[UR32][R38.64], R171 ;  /* 0x000000ab26004986 */ /* 0x0103e2000c101920 */
[----:B------:R-:W-:Y:S01]  /*13b7d0*/  LOP3.LUT P0, RZ, R47, 0x200000, RZ, 0xc0, !PT ;  /* 0x002000002fff7812 */ /* 0x000fe2000780c0ff */
[----:B-1----:R-:W-:-:S05]  /*13b7e0*/  IMAD.WIDE R38, R170, 0x4, R16 ;  /* 0x00000004aa267825 */ /* 0x002fca00078e0210 */
[----:B--2---:R1:W-:Y:S04]  /*13b7f0*/  @P5 STG.E desc[UR32][R38.64], R169 ;  /* 0x000000a926005986 */ /* 0x0043e8000c101920 */
[----:B-1----:R-:W2:Y:S01]  /*13b800*/  LDL.LU R169, [R1+0x4ac] ;  /* 0x0004ac0001a97983 */ /* 0x002ea20000300800 */
[----:B------:R-:W-:-:S03]  /*13b810*/  IMAD.WIDE R38, R170, 0x4, R14 ;  /* 0x00000004aa267825 */ /* 0x000fc600078e020e */
[----:B------:R-:W3:Y:S04]  /*13b820*/  LDL.LU R170, [R1+0x2dc] ;  /* 0x0002dc0001aa7983 */ /* 0x000ee80000300800 */
[----:B------:R1:W-:Y:S02]  /*13b830*/  @P6 STG.E desc[UR32][R38.64], R166 ;  /* 0x000000a626006986 */ /* 0x0003e4000c101920 */
[----:B-1----:R-:W-:Y:S02]  /*13b840*/  IMAD.WIDE R38, R165, 0x4, R20 ;  /* 0x00000004a5267825 */ /* 0x002fe400078e0214 */
[----:B------:R-:W4:Y:S04]  /*13b850*/  LDL.LU R166, [R1+0xcc] ;  /* 0x0000cc0001a67983 */ /* 0x000f280000300800 */
[----:B------:R-:W4:Y:S04]  /*13b860*/  LDL.LU R37, [R1+0xb80] ;  /* 0x000b800001257983 */ /* 0x000f280000300800 */
[----:B------:R1:W-:Y:S04]  /*13b870*/  @P0 STG.E desc[UR32][R38.64], R164 ;  /* 0x000000a426000986 */ /* 0x0003e8000c101920 */
[----:B------:R-:W4:Y:S04]  /*13b880*/  LDL.LU R0, [R1+0xb60] ;  /* 0x000b600001007983 */ /* 0x000f280000300800 */
        /* <DEDUP_REMOVED lines=19> */
[----:B------:R-:W4:Y:S04]  /*13b9c0*/  LDL.LU R70, [R1+0xb44] ;  /* 0x000b440001467983 */ /* 0x000f280000300800 */
[----:B------:R-:W4:Y:S02]  /*13b9d0*/  LDL.LU R71, [R1+0x222c] ;  /* 0x00222c0001477983 */ /* 0x000f240000300800 */
[----:B------:R-:W-:Y:S02]  /*13b9e0*/  @P1 LOP3.LUT R40, R40, 0x200000, RZ, 0xfc, !PT ;  /* 0x0020000028281812 */ /* 0x000fe400078efcff */
[C---:B------:R-:W-:Y:S02]  /*13b9f0*/  LOP3.LUT P1, RZ, R47.reuse, 0x80000000, RZ, 0xc0, !PT ;  /* 0x800000002fff7812 */ /* 0x040fe4000782c0ff */
[----:B------:R-:W-:Y:S01]  /*13ba00*/  LOP3.LUT P5, RZ, R47, 0x800000, RZ, 0xc0, !PT ;  /* 0x008000002fff7812 */ /* 0x000fe200078ac0ff */
[----:B------:R-:W-:Y:S01]  /*13ba10*/  IMAD.WIDE R38, R165, 0x4, R18 ;  /* 0x00000004a5267825 */ /* 0x000fe200078e0212 */
[----:B------:R-:W-:Y:S01]  /*13ba20*/  LOP3.LUT R40, R40, 0xffbfffff, RZ, 0xc0, !PT ;  /* 0xffbfffff28287812 */ /* 0x000fe200078ec0ff */
[----:B------:R-:W4:Y:S08]  /*13ba30*/  LDL.LU R171, [R1+0xb24] ;  /* 0x000b240001ab7983 */ /* 0x000f300000300800 */
        /* <DEDUP_REMOVED lines=22> */
[----:B------:R-:W3:Y:S04]  /*13bba0*/  LDL.LU R165, [R1+0xae4] ;  /* 0x000ae40001a57983 */ /* 0x000ee80000300800 */
[----:B----4-:R1:W-:Y:S04]  /*13bbb0*/  @P6 STG.E desc[UR32][R38.64], R166 ;  /* 0x000000a626006986 */ /* 0x0103e8000c101920 */
[----:B-1----:R-:W4:Y:S01]  /*13bbc0*/  LDL.LU R166, [R1+0x2230] ;  /* 0x0022300001a67983 */ /* 0x002f220000300800 */
[----:B------:R-:W-:-:S05]  /*13bbd0*/  IMAD.WIDE R38, R164, 0x4, R20 ;  /* 0x00000004a4267825 */ /* 0x000fca00078e0214 */
        /* <DEDUP_REMOVED lines=25> */
[----:B------:R-:W3:Y:S10]  /*13bd70*/  LDL.LU R63, [R1+0x223c] ;  /* 0x00223c00013f7983 */ /* 0x000ef40000300800 */
        /* <DEDUP_REMOVED lines=13> */
[----:B----4-:R-:W-:-:S05]  /*13be50*/  IMAD.WIDE R38, R166, 0x4, R20 ;  /* 0x00000004a6267825 */ /* 0x010fca00078e0214 */
[----:B--2---:R1:W-:Y:S02]  /*13be60*/  @P4 STG.E desc[UR32][R38.64], R169 ;  /* 0x000000a926004986 */ /* 0x0043e4000c101920 */
[----:B-1----:R-:W-:-:S05]  /*13be70*/  IMAD.WIDE R38, R166, 0x4, R18 ;  /* 0x00000004a6267825 */ /* 0x002fca00078e0212 */
[----:B---3--:R1:W-:Y:S02]  /*13be80*/  @P5 STG.E desc[UR32][R38.64], R170 ;  /* 0x000000aa26005986 */ /* 0x0083e4000c101920 */
[C---:B-1----:R-:W-:Y:S02]  /*13be90*/  IMAD.WIDE R38, R166.reuse, 0x4, R16 ;  /* 0x00000004a6267825 */ /* 0x042fe400078e0210 */
[----:B------:R-:W2:Y:S04]  /*13bea0*/  LDL.LU R170, [R1+0xb88] ;  /* 0x000b880001aa7983 */ /* 0x000ea80000300800 */
[----:B------:R1:W-:Y:S02]  /*13beb0*/  @P6 STG.E desc[UR32][R38.64], R165 ;  /* 0x000000a526006986 */ /* 0x0003e4000c101920 */
[----:B-1----:R-:W-:-:S02]  /*13bec0*/  IMAD.WIDE R38, R166, 0x4, R14 ;  /* 0x00000004a6267825 */ /* 0x002fc400078e020e */
[----:B------:R-:W3:Y:S04]  /*13bed0*/  LDL.LU R165, [R1+0xb68] ;  /* 0x000b680001a57983 */ /* 0x000ee80000300800 */
[----:B------:R-:W4:Y:S04]  /*13bee0*/  LDL.LU R166, [R1+0xb48] ;  /* 0x000b480001a67983 */ /* 0x000f280000300800 */
[----:B------:R1:W-:Y:S04]  /*13bef0*/  @P0 STG.E desc[UR32][R38.64], R164 ;  /* 0x000000a426000986 */ /* 0x0003e8000c101920 */
[----:B-1----:R-:W2:Y:S04]  /*13bf00*/  LDL.LU R164, [R1+0x2234] ;  /* 0x0022340001a47983 */ /* 0x002ea80000300800 */
        /* <DEDUP_REMOVED lines=16> */
[----:B------:R-:W-:-:S03]  /*13c010*/  LOP3.LUT P6, RZ, R48, 0x800, RZ, 0xc0, !PT ;  /* 0x0000080030ff7812 */ /* 0x000fc600078cc0ff */
        /* <DEDUP_REMOVED lines=21> */
[----:B------:R1:W-:Y:S02]  /*13c170*/  @P4 STG.E desc[UR32][R38.64], R170 ;  /* 0x000000aa26004986 */ /* 0x0003e4000c101920 */
[----:B-1----:R-:W-:-:S05]  /*13c180*/  IMAD.WIDE R38, R164, 0x4, R18 ;  /* 0x00000004a4267825 */ /* 0x002fca00078e0212 */
[----:B---3--:R1:W-:Y:S02]  /*13c190*/  @P5 STG.E desc[UR32][R38.64], R165 ;  /* 0x000000a526005986 */ /* 0x0083e4000c101920 */
[C---:B-1----:R-:W-:Y:S02]  /*13c1a0*/  IMAD.WIDE R38, R164.reuse, 0x4, R16 ;  /* 0x00000004a4267825 */ /* 0x042fe400078e0210 */
[----:B------:R-:W2:Y:S04]  /*13c1b0*/  LDL.LU R165, [R1+0xb90] ;  /* 0x000b900001a57983 */ /* 0x000ea80000300800 */
[----:B----4-:R1:W-:Y:S02]  /*13c1c0*/  @P6 STG.E desc[UR32][R38.64], R166 ;  /* 0x000000a626006986 */ /* 0x0103e4000c101920 */
[----:B-1----:R-:W-:-:S02]  /*13c1d0*/  IMAD.WIDE R38, R164, 0x4, R14 ;  /* 0x00000004a4267825 */ /* 0x002fc400078e020e */
[----:B------:R-:W3:Y:S04]  /*13c1e0*/  LDL.LU R166, [R1+0xb70] ;  /* 0x000b700001a67983 */ /* 0x000ee80000300800 */
[----:B------:R-:W4:Y:S04]  /*13c1f0*/  LDL.LU R164, [R1+0xb50] ;  /* 0x000b500001a47983 */ /* 0x000f280000300800 */
[----:B------:R-:W2:Y:S01]  /*13c200*/  LDL.LU R170, [R1+0x2244] ;  /* 0x0022440001aa7983 */ /* 0x000ea20000300800 */
        /* <DEDUP_REMOVED lines=45> */
[----:B------:R-:W4:Y:S04]  /*13c4e0*/  LDL.LU R171, [R1+0xb30] ;  /* 0x000b300001ab7983 */ /* 0x000f280000300800 */
[----:B------:R1:W-:Y:S04]  /*13c4f0*/  @P4 STG.E desc[UR32][R38.64], R169 ;  /* 0x000000a926004986 */ /* 0x0003e8000c101920 */
[----:B-1----:R-:W4:Y:S01]  /*13c500*/  LDL.LU R169, [R1+0xb10] ;  /* 0x000b100001a97983 */ /* 0x002f220000300800 */
[----:B--2---:R-:W-:-:S05]  /*13c510*/  IMAD.WIDE R38, R170, 0x4, R20 ;  /* 0x00000004aa267825 */ /* 0x004fca00078e0214 */
[----:B------:R1:W-:Y:S02]  /*13c520*/  @P5 STG.E desc[UR32][R38.64], R165 ;  /* 0x000000a526005986 */ /* 0x0003e4000c101920 */
[C---:B-1----:R-:W-:Y:S02]  /*13c530*/  IMAD.WIDE R38, R170.reuse, 0x4, R18 ;  /* 0x00000004aa267825 */ /* 0x042fe400078e0212 */
[----:B------:R-:W2:Y:S04]  /*13c540*/  LDL.LU R165, [R1+0x490] ;  /* 0x0004900001a57983 */ /* 0x000ea80000300800 */
[----:B---3--:R1:W-:Y:S02]  /*13c550*/  @P6 STG.E desc[UR32][R38.64], R166 ;  /* 0x000000a626006986 */ /* 0x0083e4000c101920 */
[----:B-1----:R-:W-:-:S02]  /*13c560*/  IMAD.WIDE R38, R170, 0x4, R16 ;  /* 0x00000004aa267825 */ /* 0x002fc400078e0210 */
[----:B------:R-:W3:Y:S04]  /*13c570*/  LDL.LU R166, [R1+0x2c0] ;  /* 0x0002c00001a67983 */ /* 0x000ee80000300800 */
[----:B----4-:R1:W-:Y:S04]  /*13c580*/  @P0 STG.E desc[UR32][R38.64], R164 ;  /* 0x000000a426000986 */ /* 0x0103e8000c101920 */
[----:B-1----:R-:W4:Y:S04]  /*13c590*/  LDL.LU R164, [R1+0x2248] ;  /* 0x0022480001a47983 */ /* 0x002f280000300800 */
[----:B------:R-:W3:Y:S01]  /*13c5a0*/  LDL.LU R37, [R1+0xb0] ;  /* 0x0000b00001257983 */ /* 0x000ee20000300800 */
[----:B------:R-:W-:-:S03]  /*13c5b0*/  IMAD.WIDE R38, R170, 0x4, R14 ;  /* 0x00000004aa267825 */ /* 0x000fc600078e020e */
        /* <DEDUP_REMOVED lines=10> */
[----:B------:R-:W-:-:S02]  /*13c660*/  LOP3.LUT P4, RZ, R48, 0x10000000, RZ, 0xc0, !PT ;  /* 0x1000000030ff7812 */ /* 0x000fc4000788c0ff */
[C---:B------:R-:W-:Y:S01]  /*13c670*/  LOP3.LUT P5, RZ, R48.reuse, 0x20000000, RZ, 0xc0, !PT ;  /* 0x2000000030ff7812 */ /* 0x040fe200078ac0ff */
[----:B------:R-:W3:Y:S01]  /*13c680*/  LDL.LU R69, [R1+0xb4] ;  /* 0x0000b40001457983 */ /* 0x000ee20000300800 */
[----:B------:R-:W-:-:S03]  /*13c690*/  LOP3.LUT P6, RZ, R48, 0x40000000, RZ, 0xc0, !PT ;  /* 0x4000000030ff7812 */ /* 0x000fc600078cc0ff */
        /* <DEDUP_REMOVED lines=8> */
[----:B------:R-:W-:Y:S01]  /*13c720*/  LOP3.LUT P1, RZ, R49, 0x40, RZ, 0xc0, !PT ;  /* 0x0000004031ff7812 */ /* 0x000fe2000782c0ff */
[----:B------:R1:W-:Y:S04]  /*13c730*/  @P4 STG.E desc[UR32][R38.64], R171 ;  /* 0x000000ab26004986 */ /* 0x0003e8000c101920 */
[----:B-1----:R-:W3:Y:S01]  /*13c740*/  LDL.LU R171, [R1+0xb78] ;  /* 0x000b780001ab7983 */ /* 0x002ee20000300800 */
[----:B------:R-:W-:-:S07]  /*13c750*/  LOP3.LUT R40, R40, 0xffffffdf, RZ, 0xc0, !PT ;  /* 0xffffffdf28287812 */ /* 0x000fce00078ec0ff */
[----:B------:R-:W-:Y:S02]  /*13c760*/  @P1 LOP3.LUT R40, R40, 0x20, RZ, 0xfc, !PT ;  /* 0x0000002028281812 */ /* 0x000fe400078efcff */
[----:B------:R-:W-:Y:S01]  /*13c770*/  LOP3.LUT P1, RZ, R49, 0x20, RZ, 0xc0, !PT ;  /* 0x0000002031ff7812 */ /* 0x000fe2000782c0ff */
[----:B----4-:R-:W-:-:S05]  /*13c780*/  IMAD.WIDE R38, R164, 0x4, R20 ;  /* 0x00000004a4267825 */ /* 0x010fca00078e0214 */
[----:B------:R1:W-:Y:S02]  /*13c790*/  @P5 STG.E desc[UR32][R38.64], R169 ;  /* 0x000000a926005986 */ /* 0x0003e4000c101920 */
[C---:B-1----:R-:W-:Y:S02]  /*13c7a0*/  IMAD.WIDE R38, R164.reuse, 0x4, R18 ;  /* 0x00000004a4267825 */ /* 0x042fe400078e0212 */
[----:B------:R-:W4:Y:S04]  /*13c7b0*/  LDL.LU R169, [R1+0xb58] ;  /* 0x000b580001a97983 */ /* 0x000f280000300800 */
[----:B--2---:R1:W-:Y:S02]  /*13c7c0*/  @P6 STG.E desc[UR32][R38.64], R165 ;  /* 0x000000a526006986 */ /* 0x0043e4000c101920 */
[----:B-1----:R-:W-:-:S02]  /*13c7d0*/  IMAD.WIDE R38, R164, 0x4, R16 ;  /* 0x00000004a4267825 */ /* 0x002fc400078e0210 */
[----:B------:R-:W2:Y:S04]  /*13c7e0*/  LDL.LU R165, [R1+0xb38] ;  /* 0x000b380001a57983 */ /* 0x000ea80000300800 */
[----:B---3--:R1:W-:Y:S02]  /*13c7f0*/  @P0 STG.E desc[UR32][R38.64], R166 ;  /* 0x000000a626000986 */ /* 0x0083e4000c101920 */
[----:B-1----:R-:W-:Y:S02]  /*13c800*/  IMAD.WIDE R38, R164, 0x4, R14 ;  /* 0x00000004a4267825 */ /* 0x002fe400078e020e */
[----:B------:R-:W3:Y:S04]  /*13c810*/  LDL.LU R166, [R1+0xb18] ;  /* 0x000b180001a67983 */ /* 0x000ee80000300800 */
[----:B------:R-:W3:Y:S04]  /*13c820*/  LDL.LU R164, [R1+0x498] ;  /* 0x0004980001a47983 */ /* 0x000ee80000300800 */
[----:B------:R-:W3:Y:S01]  /*13c830*/  LDL.LU R70, [R1+0x2258] ;  /* 0x0022580001467983 */ /* 0x000ee20000300800 */
        /* <DEDUP_REMOVED lines=54> */
[----:B--2---:R3:W-:Y:S02]  /*13cba0*/  @P5 STG.E desc[UR32][R38.64], R165 ;  /* 0x000000a526005986 */ /* 0x0047e4000c101920 */
[----:B---3--:R-:W-:-:S05]  /*13cbb0*/  IMAD.WIDE R38, R70, 0x4, R20 ;  /* 0x0000000446267825 */ /* 0x008fca00078e0214 */
        /* <DEDUP_REMOVED lines=28> */
[----:B------:R-:W2:Y:S01]  /*13cd80*/  LDL.LU R117, [R1+0x2cc] ;  /* 0x0002cc0001757983 */ /* 0x000ea20000300800 */
[----:B------:R-:W-:-:S03]  /*13cd90*/  LOP3.LUT R41, R41, 0x7fffffff, RZ, 0xc0, !PT ;  /* 0x7fffffff29297812 */ /* 0x000fc600078ec0ff */
[----:B------:R-:W2:Y:S01]  /*13cda0*/  LDL.LU R119, [R1+0xbc] ;  /* 0x0000bc0001777983 */ /* 0x000ea20000300800 */
[----:B------:R-:W-:Y:S02]  /*13cdb0*/  @P1 LOP3.LUT R41, R41, 0x80000000, RZ, 0xfc, !PT ;  /* 0x8000000029291812 */ /* 0x000fe400078efcff */
[C---:B------:R-:W-:Y:S01]  /*13cdc0*/  LOP3.LUT P1, RZ, R49.reuse, 0x400000, RZ, 0xc0, !PT ;  /* 0x0040000031ff7812 */ /* 0x040fe2000782c0ff */
[----:B------:R-:W2:Y:S01]  /*13cdd0*/  LDL.LU R69, [R1+0x2268] ;  /* 0x0022680001457983 */ /* 0x000ea20000300800 */
[----:B------:R-:W-:Y:S02]  /*13cde0*/  LOP3.LUT R40, R40, 0xfffffffe, RZ, 0xc0, !PT ;  /* 0xfffffffe28287812 */ /* 0x000fe400078ec0ff */
[C---:B------:R-:W-:Y:S01]  /*13cdf0*/  LOP3.LUT P5, RZ, R49.reuse, 0x10000, RZ, 0xc0, !PT ;  /* 0x0001000031ff7812 */ /* 0x040fe200078ac0ff */
[----:B------:R-:W2:Y:S01]  /*13ce00*/  LDL.LU R62, [R1+0xc50] ;  /* 0x000c5000013e7983 */ /* 0x000ea20000300800 */
[C---:B------:R-:W-:Y:S01]  /*13ce10*/  LOP3.LUT P6, RZ, R49.reuse, 0x20000, RZ, 0xc0, !PT ;  /* 0x0002000031ff7812 */ /* 0x040fe200078cc0ff */
[----:B------:R-:W-:Y:S01]  /*13ce20*/  IMAD.WIDE R38, R70, 0x4, R14 ;  /* 0x0000000446267825 */ /* 0x000fe200078e020e */
[----:B------:R-:W-:Y:S01]  /*13ce30*/  LOP3.LUT P0, RZ, R49, 0x40000, RZ, 0xc0, !PT ;  /* 0x0004000031ff7812 */ /* 0x000fe2000780c0ff */
[----:B------:R-:W2:Y:S04]  /*13ce40*/  LDL.LU R63, [R1+0xc30] ;  /* 0x000c3000013f7983 */ /* 0x000ea80000300800 */
[----:B------:R-:W-:-:S02]  /*13ce50*/  @P1 LOP3.LUT R40, R40, 0x1, RZ, 0xfc, !PT ;  /* 0x0000000128281812 */ /* 0x000fc400078efcff */
[----:B------:R-:W-:Y:S02]  /*13ce60*/  LOP3.LUT P1, RZ, R49, 0x200000, RZ, 0xc0, !PT ;  /* 0x0020000031ff7812 */ /* 0x000fe4000782c0ff */
[----:B------:R-:W-:Y:S01]  /*13ce70*/  LOP3.LUT R40, R40, 0xfffffffd, RZ, 0xc0, !PT ;  /* 0xfffffffd28287812 */ /* 0x000fe200078ec0ff */
[----:B---3--:R4:W-:Y:S10]  /*13ce80*/  @P5 STG.E desc[UR32][R38.64], R71 ;  /* 0x0000004726005986 */ /* 0x0089f4000c101920 */
[----:B------:R-:W-:-:S02]  /*13ce90*/  @P1 LOP3.LUT R40, R40, 0x2, RZ, 0xfc, !PT ;  /* 0x0000000228281812 */ /* 0x000fc400078efcff */
[----:B------:R-:W-:Y:S01]  /*13cea0*/  LOP3.LUT P1, RZ, R49, 0x100000, RZ, 0xc0, !PT ;  /* 0x0010000031ff7812 */ /* 0x000fe2000782c0ff */
[----:B----4-:R-:W-:Y:S01]  /*13ceb0*/  IMAD.WIDE R38, R165, 0x4, R20 ;  /* 0x00000004a5267825 */ /* 0x010fe200078e0214 */
[----:B------:R-:W-:-:S04]  /*13cec0*/  LOP3.LUT R40, R40, 0xfffffffb, RZ, 0xc0, !PT ;  /* 0xfffffffb28287812 */ /* 0x000fc800078ec0ff */
[----:B------:R1:W-:Y:S07]  /*13ced0*/  @P6 STG.E desc[UR32][R38.64], R171 ;  /* 0x000000ab26006986 */ /* 0x0003ee000c101920 */
[----:B------:R-:W-:Y:S01]  /*13cee0*/  @P1 LOP3.LUT R40, R40, 0x4, RZ, 0xfc, !PT ;  /* 0x0000000428281812 */ /* 0x000fe200078efcff */
[----:B-1----:R-:W-:Y:S01]  /*13cef0*/  IMAD.WIDE R38, R165, 0x4, R18 ;  /* 0x00000004a5267825 */ /* 0x002fe200078e0212 */
[----:B------:R-:W-:-:S04]  /*13cf00*/  LOP3.LUT P1, RZ, R49, 0x80000, RZ, 0xc0, !PT ;  /* 0x0008000031ff7812 */ /* 0x000fc8000782c0ff */
[----:B------:R1:W-:Y:S04]  /*13cf10*/  @P0 STG.E desc[UR32][R38.64], R170 ;  /* 0x000000aa26000986 */ /* 0x0003e8000c101920 */
[----:B-1----:R-:W3:Y:S04]  /*13cf20*/  LDL.LU R170, [R1+0x226c] ;  /* 0x00226c0001aa7983 */ /* 0x002ee80000300800 */
[----:B------:R-:W4:Y:S01]  /*13cf30*/  LDL.LU R68, [R1+0xc10] ;  /* 0x000c100001447983 */ /* 0x000f220000300800 */
[----:B------:R-:W-:-:S03]  /*13cf40*/  IMAD.WIDE R38, R165, 0x4, R16 ;  /* 0x00000004a5267825 */ /* 0x000fc600078e0210 */
[----:B------:R-:W3:Y:S04]  /*13cf50*/  LDL.LU R70, [R1+0xbf0] ;  /* 0x000bf00001467983 */ /* 0x000ee80000300800 */
[----:B------:R1:W-:Y:S01]  /*13cf60*/  @P1 STG.E desc[UR32][R38.64], R169 ;  /* 0x000000a926001986 */ /* 0x0003e2000c101920 */
[----:B------:R-:W-:-:S03]  /*13cf70*/  LOP3.LUT P1, RZ, R40, 0x4, RZ, 0xc0, !PT ;  /* 0x0000000428ff7812 */ /* 0x000fc6000782c0ff */
[----:B------:R-:W3:Y:S04]  /*13cf80*/  LDL.LU R71, [R1+0xbd0] ;  /* 0x000bd00001477983 */ /* 0x000ee80000300800 */
[----:B------:R-:W3:Y:S01]  /*13cf90*/  LDL.LU R171, [R1+0xbb0] ;  /* 0x000bb00001ab7983 */ /* 0x000ee20000300800 */
[----:B-1----:R-:W-:-:S03]  /*13cfa0*/  IMAD.WIDE R38, R165, 0x4, R14 ;  /* 0x00000004a5267825 */ /* 0x002fc600078e020e */
[----:B------:R-:W3:Y:S04]  /*13cfb0*/  LDL.LU R169, [R1+0xba0] ;  /* 0x000ba00001a97983 */ /* 0x000ee80000300800 */
[----:B------:R1:W-:Y:S01]  /*13cfc0*/  @P1 STG.E desc[UR32][R38.64], R166 ;  /* 0x000000a626001986 */ /* 0x0003e2000c101920 */
[----:B------:R-:W-:-:S03]  /*13cfd0*/  LOP3.LUT P1, RZ, R40, 0x2, RZ, 0xc0, !PT ;  /* 0x0000000228ff7812 */ /* 0x000fc6000782c0ff */
[----:B------:R-:W3:Y:S01]  /*13cfe0*/  LDL.LU R165, [R1+0x6b0] ;  /* 0x0006b00001a57983 */ /* 0x000ee20000300800 */
[----:B-1----:R-:W-:-:S09]  /*13cff0*/  IMAD.WIDE R38, R118, 0x4, R20 ;  /* 0x0000000476267825 */ /* 0x002fd200078e0214 */
[----:B--2---:R1:W-:Y:S04]  /*13d000*/  @P1 STG.E desc[UR32][R38.64], R164 ;  /* 0x000000a426001986 */ /* 0x0043e8000c101920 */
[----:B-1----:R-:W2:Y:S04]  /*13d010*/  LDL.LU R164, [R1+0xc54] ;  /* 0x000c540001a47983 */ /* 0x002ea80000300800 */
[----:B------:R-:W2:Y:S01]  /*13d020*/  LDL.LU R166, [R1+0x2270] ;  /* 0x0022700001a67983 */ /* 0x000ea20000300800 */
        /* <DEDUP_REMOVED lines=17> */
[----:B------:R-:W-:-:S02]  /*13d140*/  LOP3.LUT P1, RZ, R41, 0x8000000, RZ, 0xc0, !PT ;  /* 0x0800000029ff7812 */ /* 0x000fc4000782c0ff */
[----:B------:R-:W-:Y:S01]  /*13d150*/  LOP3.LUT P3, RZ, R49, 0x20000000, RZ, 0xc0, !PT ;  /* 0x2000000031ff7812 */ /* 0x000fe2000786c0ff */
[----:B-1----:R-:W-:-:S10]  /*13d160*/  IMAD.WIDE R38, R69, 0x4, R16 ;  /* 0x0000000445267825 */ /* 0x002fd400078e0210 */
[----:B----4-:R1:W-:Y:S01]  /*13d170*/  @P1 STG.E desc[UR32][R38.64], R68 ;  /* 0x0000004426001986 */ /* 0x0103e2000c101920 */
[----:B------:R-:W-:Y:S01]  /*13d180*/  LOP3.LUT P4, RZ, R49, 0x40000000, RZ, 0xc0, !PT ;  /* 0x4000000031ff7812 */ /* 0x000fe2000788c0ff */
[----:B-1----:R-:W-:-:S05]  /*13d190*/  IMAD.WIDE R38, R69, 0x4, R14 ;  /* 0x0000000445267825 */ /* 0x002fca00078e020e */
[----:B---3--:R1:W-:Y:S01]  /*13d1a0*/  @P2 STG.E desc[UR32][R38.64], R70 ;  /* 0x0000004626002986 */ /* 0x0083e2000c101920 */
[----:B------:R-:W-:Y:S01]  /*13d1b0*/  LOP3.LUT P5, RZ, R49, 0x80000000, RZ, 0xc0, !PT ;  /* 0x8000000031ff7812 */ /* 0x000fe200078ac0ff */
[----:B-1----:R-:W-:-:S05]  /*13d1c0*/  IMAD.WIDE R38, R170, 0x4, R20 ;  /* 0x00000004aa267825 */ /* 0x002fca00078e0214 */
[----:B------:R1:W-:Y:S01]  /*13d1d0*/  @P3 STG.E desc[UR32][R38.64], R71 ;  /* 0x0000004726003986 */ /* 0x0003e2000c101920 */
[----:B------:R-:W-:Y:S01]  /*13d1e0*/  LOP3.LUT P6, RZ, R50, 0x1, RZ, 0xc0, !PT ;  /* 0x0000000132ff7812 */ /* 0x000fe200078cc0ff */
[----:B-1----:R-:W-:-:S05]  /*13d1f0*/  IMAD.WIDE R38, R170, 0x4, R18 ;  /* 0x00000004aa267825 */ /* 0x002fca00078e0212 */
[----:B------:R1:W-:Y:S02]  /*13d200*/  @P4 STG.E desc[UR32][R38.64], R171 ;  /* 0x000000ab26004986 */ /* 0x0003e4000c101920 */
[----:B-1----:R-:W-:-:S05]  /*13d210*/  IMAD.WIDE R38, R170, 0x4, R16 ;  /* 0x00000004aa267825 */ /* 0x002fca00078e0210 */
[----:B------:R1:W-:Y:S01]  /*13d220*/  @P5 STG.E desc[UR32][R38.64], R169 ;  /* 0x000000a926005986 */ /* 0x0003e2000c101920 */
[----:B------:R-:W-:Y:S01]  /*13d230*/  LOP3.LUT P0, RZ, R50, 0x2, RZ, 0xc0, !PT ;  /* 0x0000000232ff7812 */ /* 0x000fe2000780c0ff */
[----:B-1----:R-:W-:Y:S02]  /*13d240*/  IMAD.WIDE R38, R170, 0x4, R14 ;  /* 0x00000004aa267825 */ /* 0x002fe400078e020e */
[----:B------:R-:W3:Y:S04]  /*13d250*/  LDL.LU R170, [R1+0xc34] ;  /* 0x000c340001aa7983 */ /* 0x000ee80000300800 */
[----:B------:R1:W-:Y:S04]  /*13d260*/  @P6 STG.E desc[UR32][R38.64], R165 ;  /* 0x000000a526006986 */ /* 0x0003e8000c101920 */
[----:B-1----:R-:W4:Y:S04]  /*13d270*/  LDL.LU R165, [R1+0xc14] ;  /* 0x000c140001a57983 */ /* 0x002f280000300800 */
[----:B------:R-:W4:Y:S04]  /*13d280*/  LDL.LU R46, [R1+0xbf4] ;  /* 0x000bf400012e7983 */ /* 0x000f280000300800 */
[----:B------:R-:W4:Y:S04]  /*13d290*/  LDL.LU R37, [R1+0xbd4] ;  /* 0x000bd40001257983 */ /* 0x000f280000300800 */
[----:B------:R-:W4:Y:S01]  /*13d2a0*/  LDL.LU R0, [R1+0xbb4] ;  /* 0x000bb40001007983 */ /* 0x000f220000300800 */
[----:B--2---:R-:W-:-:S05]  /*13d2b0*/  IMAD.WIDE R38, R166, 0x4, R20 ;  /* 0x00000004a6267825 */ /* 0x004fca00078e0214 */
[----:B------:R1:W-:Y:S04]  /*13d2c0*/  @P0 STG.E desc[UR32][R38.64], R164 ;  /* 0x000000a426000986 */ /* 0x0003e8000c101920 */
[----:B-1----:R-:W2:Y:S04]  /*13d2d0*/  LDL.LU R164, [R1+0x2274] ;  /* 0x0022740001a47983 */ /* 0x002ea80000300800 */
[----:B------:R-:W2:Y:S01]  /*13d2e0*/  LDL.LU R116, [R1+0xba4] ;  /* 0x000ba40001747983 */ /* 0x000ea20000300800 */
        /* <DEDUP_REMOVED lines=8> */
[----:B------:R-:W-:-:S03]  /*13d370*/  LOP3.LUT R41, R41, 0xffefffff, RZ, 0xc0, !PT ;  /* 0xffefffff29297812 */ /* 0x000fc600078ec0ff */
[----:B------:R-:W2:Y:S04]  /*13d380*/  LDL.LU R63, [R1+0xbf8] ;  /* 0x000bf800013f7983 */ /* 0x000ea80000300800 */
[----:B------:R-:W2:Y:S04]  /*13d390*/  LDL.LU R68, [R1+0xbd8] ;  /* 0x000bd80001447983 */ /* 0x000ea80000300800 */
[----:B------:R-:W-:Y:S01]  /*13d3a0*/  @P1 LOP3.LUT R41, R41, 0x100000, RZ, 0xfc, !PT ;  /* 0x0010000029291812 */ /* 0x000fe200078efcff */
[----:B------:R-:W2:Y:S01]  /*13d3b0*/  LDL.LU R69, [R1+0xbb8] ;  /* 0x000bb80001457983 */ /* 0x000ea20000300800 */
[----:B------:R-:W-:-:S02]  /*13d3c0*/  LOP3.LUT P1, RZ, R50, 0x1000, RZ, 0xc0, !PT ;  /* 0x0000100032ff7812 */ /* 0x000fc4000782c0ff */
[----:B------:R-:W-:Y:S01]  /*13d3d0*/  LOP3.LUT R41, R41, 0xffdfffff, RZ, 0xc0, !PT ;  /* 0xffdfffff29297812 */ /* 0x000fe200078ec0ff */
[----:B------:R-:W2:Y:S04]  /*13d3e0*/  LDL.LU R70, [R1+0xba8] ;  /* 0x000ba80001467983 */ /* 0x000ea80000300800 */
[----:B------:R-:W2:Y:S01]  /*13d3f0*/  LDL.LU R71, [R1+0x227c] ;  /* 0x00227c0001477983 */ /* 0x000ea20000300800 */
[C---:B------:R-:W-:Y:S02]  /*13d400*/  LOP3.LUT P4, RZ, R50.reuse, 0x4, RZ, 0xc0, !PT ;  /* 0x0000000432ff7812 */ /* 0x040fe4000788c0ff */
[----:B------:R-:W-:Y:S01]  /*13d410*/  LOP3.LUT P5, RZ, R50, 0x8, RZ, 0xc0, !PT ;  /* 0x0000000832ff7812 */ /* 0x000fe200078ac0ff */
[----:B------:R-:W-:Y:S01]  /*13d420*/  IMAD.WIDE R38, R166, 0x4, R18 ;  /* 0x00000004a6267825 */ /* 0x000fe200078e0212 */
[----:B------:R-:W2:Y:S01]  /*13d430*/  LDL.LU R171, [R1+0x6b8] ;  /* 0x0006b80001ab7983 */ /* 0x000ea20000300800 */
[----:B------:R-:W-:-:S02]  /*13d440*/  @P1 LOP3.LUT R41, R41, 0x200000, RZ, 0xfc, !PT ;  /* 0x0020000029291812 */ /* 0x000fc400078efcff */
[----:B------:R-:W-:Y:S01]  /*13d450*/  LOP3.LUT P1, RZ, R50, 0x800, RZ, 0xc0, !PT ;  /* 0x0000080032ff7812 */ /* 0x000fe2000782c0ff */
[----:B------:R-:W2:Y:S01]  /*13d460*/  LDL.LU R169, [R1+0xc5c] ;  /* 0x000c5c0001a97983 */ /* 0x000ea20000300800 */
        /* <DEDUP_REMOVED lines=17> */
[----:B---3--:R1:W-:Y:S02]  /*13d580*/  @P4 STG.E desc[UR32][R38.64], R170 ;  /* 0x000000aa26004986 */ /* 0x0083e4000c101920 */
[C---:B-1----:R-:W-:Y:S02]  /*13d590*/  IMAD.WIDE R38, R166.reuse, 0x4, R16 ;  /* 0x00000004a6267825 */ /* 0x042fe400078e0210 */
[----:B------:R-:W3:Y:S04]  /*13d5a0*/  LDL.LU R170, [R1+0xc3c] ;  /* 0x000c3c0001aa7983 */ /* 0x000ee80000300800 */
[----:B----4-:R1:W-:Y:S02]  /*13d5b0*/  @P5 STG.E desc[UR32][R38.64], R165 ;  /* 0x000000a526005986 */ /* 0x0103e4000c101920 */
[----:B-1----:R-:W-:-:S02]  /*13d5c0*/  IMAD.WIDE R38, R166, 0x4, R14 ;  /* 0x00000004a6267825 */ /* 0x002fc400078e020e */
[----:B------:R-:W4:Y:S04]  /*13d5d0*/  LDL.LU R165, [R1+0xc1c] ;  /* 0x000c1c0001a57983 */ /* 0x000f280000300800 */
[----:B------:R-:W3:Y:S04]  /*13d5e0*/  LDL.LU R166, [R1+0x2280] ;  /* 0x0022800001a67983 */ /* 0x000ee80000300800 */
[----:B------:R2:W-:Y:S02]  /*13d5f0*/  @P6 STG.E desc[UR32][R38.64], R46 ;  /* 0x0000002e26006986 */ /* 0x0005e4000c101920 */
[----:B--2---:R-:W-:-:S05]  /*13d600*/  IMAD.WIDE R38, R164, 0x4, R20 ;  /* 0x00000004a4267825 */ /* 0x004fca00078e0214 */
[----:B------:R1:W-:Y:S02]  /*13d610*/  @P0 STG.E desc[UR32][R38.64], R37 ;  /* 0x0000002526000986 */ /* 0x0003e4000c101920 */
[----:B-1----:R-:W-:-:S05]  /*13d620*/  IMAD.WIDE R38, R164, 0x4, R18 ;  /* 0x00000004a4267825 */ /* 0x002fca00078e0212 */
[----:B------:R1:W-:Y:S01]  /*13d630*/  @P1 STG.E desc[UR32][R38.64], R0 ;  /* 0x0000000026001986 */ /* 0x0003e2000c101920 */
[----:B------:R-:W-:Y:S01]  /*13d640*/  LOP3.LUT P1, RZ, R41, 0x4000000, RZ, 0xc0, !PT ;  /* 0x0400000029ff7812 */ /* 0x000fe2000782c0ff */
[----:B-1----:R-:W-:-:S12]  /*13d650*/  IMAD.WIDE R38, R164, 0x4, R16 ;  /* 0x00000004a4267825 */ /* 0x002fd800078e0210 */
[----:B------:R1:W-:Y:S02]  /*13d660*/  @P1 STG.E desc[UR32][R38.64], R116 ;  /* 0x0000007426001986 */ /* 0x0003e4000c101920 */
[----:B-1----:R-:W-:Y:S02]  /*13d670*/  IMAD.WIDE R38, R164, 0x4, R14 ;  /* 0x00000004a4267825 */ /* 0x002fe400078e020e */
[----:B------:R-:W2:Y:S01]  /*13d680*/  LDL.LU R164, [R1+0xbfc] ;  /* 0x000bfc0001a47983 */ /* 0x000ea20000300800 */
        /* <DEDUP_REMOVED lines=29> */
[----:B---3--:R-:W-:-:S05]  /*13d860*/  IMAD.WIDE R38, R166, 0x4, R20 ;  /* 0x00000004a6267825 */ /* 0x008fca00078e0214 */
[----:B------:R1:W-:Y:S02]  /*13d870*/  @P4 STG.E desc[UR32][R38.64], R169 ;  /* 0x000000a926004986 */ /* 0x0003e4000c101920 */
[C---:B-1----:R-:W-:Y:S02]  /*13d880*/  IMAD.WIDE R38, R166.reuse, 0x4, R18 ;  /* 0x00000004a6267825 */ /* 0x042fe400078e0212 */
[----:B------:R-:W3:Y:S04]  /*13d890*/  LDL.LU R169, [R1+0xbdc] ;  /* 0x000bdc0001a97983 */ /* 0x000ee80000300800 */
[----:B------:R1:W-:Y:S02]  /*13d8a0*/  @P5 STG.E desc[UR32][R38.64], R170 ;  /* 0x000000aa26005986 */ /* 0x0003e4000c101920 */
[----:B-1----:R-:W-:-:S02]  /*13d8b0*/  IMAD.WIDE R38, R166, 0x4, R16 ;  /* 0x00000004a6267825 */ /* 0x002fc400078e0210 */
[----:B------:R-:W3:Y:S04]  /*13d8c0*/  LDL.LU R170, [R1+0xbbc] ;  /* 0x000bbc0001aa7983 */ /* 0x000ee80000300800 */
[----:B----4-:R1:W-:Y:S01]  /*13d8d0*/  @P6 STG.E desc[UR32][R38.64], R165 ;  /* 0x000000a526006986 */ /* 0x0103e2000c101920 */
[----:B------:R-:W-:Y:S01]  /*13d8e0*/  LOP3.LUT P0, RZ, R50, 0x100000, RZ, 0xc0, !PT ;  /* 0x0010000032ff7812 */ /* 0x000fe2000780c0ff */
[----:B-1----:R-:W-:Y:S02]  /*13d8f0*/  IMAD.WIDE R38, R166, 0x4, R14 ;  /* 0x00000004a6267825 */ /* 0x002fe400078e020e */
[----:B------:R-:W4:Y:S04]  /*13d900*/  LDL.LU R165, [R1+0xbac] ;  /* 0x000bac0001a57983 */ /* 0x000f280000300800 */
[----:B------:R-:W3:Y:S06]  /*13d910*/  LDL.LU R166, [R1+0x2284] ;  /* 0x0022840001a67983 */ /* 0x000eec0000300800 */
        /* <DEDUP_REMOVED lines=11> */
[----:B------:R-:W-:-:S03]  /*13d9d0*/  LOP3.LUT P4, RZ, R50, 0x200000, RZ, 0xc0, !PT ;  /* 0x0020000032ff7812 */ /* 0x000fc6000788c0ff */
[----:B------:R-:W2:Y:S01]  /*13d9e0*/  LDL.LU R68, [R1+0xa0] ;  /* 0x0000a00001447983 */ /* 0x000ea20000300800 */
[----:B------:R-:W-:-:S03]  /*13d9f0*/  LOP3.LUT P5, RZ, R50, 0x400000, RZ, 0xc0, !PT ;  /* 0x0040000032ff7812 */ /* 0x000fc600078ac0ff */
[----:B------:R-:W2:Y:S04]  /*13da00*/  LDL.LU R69, [R1+0xc44] ;  /* 0x000c440001457983 */ /* 0x000ea80000300800 */
[----:B------:R-:W2:Y:S04]  /*13da10*/  LDL.LU R70, [R1+0xc24] ;  /* 0x000c240001467983 */ /* 0x000ea80000300800 */
[----:B------:R-:W2:Y:S01]  /*13da20*/  LDL.LU R71, [R1+0xc04] ;  /* 0x000c040001477983 */ /* 0x000ea20000300800 */
[----:B------:R-:W-:-:S03]  /*13da30*/  LOP3.LUT P6, RZ, R50, 0x800000, RZ, 0xc0, !PT ;  /* 0x0080000032ff7812 */ /* 0x000fc600078cc0ff */
[----:B------:R-:W2:Y:S01]  /*13da40*/  LDL.LU R171, [R1+0x22a0] ;  /* 0x0022a00001ab7983 */ /* 0x000ea20000300800 */
        /* <DEDUP_REMOVED lines=9> */
[----:B---3--:R-:W-:-:S05]  /*13dae0*/  IMAD.WIDE R38, R166, 0x4, R20 ;  /* 0x00000004a6267825 */ /* 0x008fca00078e0214 */
[----:B------:R1:W-:Y:S02]  /*13daf0*/  @P4 STG.E desc[UR32][R38.64], R169 ;  /* 0x000000a926004986 */ /* 0x0003e4000c101920 */
[----:B-1----:R-:W-:-:S05]  /*13db00*/  IMAD.WIDE R38, R166, 0x4, R18 ;  /* 0x00000004a6267825 */ /* 0x002fca00078e0212 */
[----:B------:R1:W-:Y:S02]  /*13db10*/  @P5 STG.E desc[UR32][R38.64], R170 ;  /* 0x000000aa26005986 */ /* 0x0003e4000c101920 */
[C---:B-1----:R-:W-:Y:S02]  /*13db20*/  IMAD.WIDE R38, R166.reuse, 0x4, R16 ;  /* 0x00000004a6267825 */ /* 0x042fe400078e0210 */
[----:B------:R-:W3:Y:S04]  /*13db30*/  LDL.LU R170, [R1+0xbe4] ;  /* 0x000be40001aa7983 */ /* 0x000ee80000300800 */
[----:B----4-:R1:W-:Y:S02]  /*13db40*/  @P6 STG.E desc[UR32][R38.64], R165 ;  /* 0x000000a526006986 */ /* 0x0103e4000c101920 */
[----:B-1----:R-:W-:-:S02]  /*13db50*/  IMAD.WIDE R38, R166, 0x4, R14 ;  /* 0x00000004a6267825 */ /* 0x002fc400078e020e */
[----:B------:R-:W4:Y:S04]  /*13db60*/  LDL.LU R165, [R1+0xbc4] ;  /* 0x000bc40001a57983 */ /* 0x000f280000300800 */
[----:B------:R-:W4:Y:S04]  /*13db70*/  LDL.LU R166, [R1+0x484] ;  /* 0x0004840001a67983 */ /* 0x000f280000300800 */
[----:B--2---:R1:W-:Y:S04]  /*13db80*/  @P0 STG.E desc[UR32][R38.64], R164 ;  /* 0x000000a426000986 */ /* 0x0043e8000c101920 */
[----:B-1----:R-:W2:Y:S04]  /*13db90*/  LDL.LU R164, [R1+0x2b4] ;  /* 0x0002b40001a47983 */ /* 0x002ea80000300800 */
[----:B------:R-:W4:Y:S01]  /*13dba0*/  LDL.LU R169, [R1+0x22a4] ;  /* 0x0022a40001a97983 */ /* 0x000f220000300800 */
        /* <DEDUP_REMOVED lines=15> */
[----:B------:R-:W-:-:S10]  /*13dca0*/  IMAD.WIDE R38, R252, 0x4, R20 ;  /* 0x00000004fc267825 */ /* 0x000fd400078e0214 */
        /* <DEDUP_REMOVED lines=38> */
[----:B------:R-:W2:Y:S04]  /*13df10*/  LDL.LU R171, [R1+0xa4] ;  /* 0x0000a40001ab7983 */ /* 0x000ea80000300800 */
        /* <DEDUP_REMOVED lines=27> */
[C---:B------:R-:W-:Y:S02]  /*13e0d0*/  LOP3.LUT P5, RZ, R51.reuse, 0x200, RZ, 0xc0, !PT ;  /* 0x0000020033ff7812 */ /* 0x040fe400078ac0ff */
        /* <DEDUP_REMOVED lines=16> */
[----:B------:R1:W-:Y:S04]  /*13e1e0*/  @P4 STG.E desc[UR32][R38.64], R171 ;  /* 0x000000ab26004986 */ /* 0x0003e8000c101920 */
[----:B-1----:R-:W4:Y:S01]  /*13e1f0*/  LDL.LU R171, [R1+0x2bc] ;  /* 0x0002bc0001ab7983 */ /* 0x002f220000300800 */
[----:B--2---:R-:W-:-:S05]  /*13e200*/  IMAD.WIDE R38, R164, 0x4, R20 ;  /* 0x00000004a4267825 */ /* 0x004fca00078e0214 */
[----:B---3--:R1:W-:Y:S02]  /*13e210*/  @P5 STG.E desc[UR32][R38.64], R170 ;  /* 0x000000aa26005986 */ /* 0x0083e4000c101920 */
[C---:B-1----:R-:W-:Y:S02]  /*13e220*/  IMAD.WIDE R38, R164.reuse, 0x4, R18 ;  /* 0x00000004a4267825 */ /* 0x042fe400078e0212 */
[----:B------:R-:W2:Y:S04]  /*13e230*/  LDL.LU R170, [R1+0xac] ;  /* 0x0000ac0001aa7983 */ /* 0x000ea80000300800 */
[----:B----4-:R1:W-:Y:S02]  /*13e240*/  @P6 STG.E desc[UR32][R38.64], R165 ;  /* 0x000000a526006986 */ /* 0x0103e4000c101920 */
[----:B-1----:R-:W-:-:S05]  /*13e250*/  IMAD.WIDE R38, R164, 0x4, R16 ;  /* 0x00000004a4267825 */ /* 0x002fca00078e0210 */
[----:B------:R1:W-:Y:S02]  /*13e260*/  @P0 STG.E desc[UR32][R38.64], R166 ;  /* 0x000000a626000986 */ /* 0x0003e4000c101920 */
[----:B-1----:R-:W-:Y:S02]  /*13e270*/  IMAD.WIDE R38, R164, 0x4, R14 ;  /* 0x00000004a4267825 */ /* 0x002fe400078e020e */
[----:B------:R-:W3:Y:S04]  /*13e280*/  LDL.LU R166, [R1+0xd20] ;  /* 0x000d200001a67983 */ /* 0x000ee80000300800 */
[----:B------:R-:W4:Y:S04]  /*13e290*/  LDL.LU R164, [R1+0xd00] ;  /* 0x000d000001a47983 */ /* 0x000f280000300800 */
[----:B------:R-:W3:Y:S01]  /*13e2a0*/  LDL.LU R165, [R1+0x22b8] ;  /* 0x0022b80001a57983 */ /* 0x000ee20000300800 */
        /* <DEDUP_REMOVED lines=25> */
[C---:B-1----:R-:W-:Y:S01]  /*13e440*/  IMAD.WIDE R38, R68.reuse, 0x4, R20 ;  /* 0x0000000444267825 */ /* 0x042fe200078e0214 */
        /* <DEDUP_REMOVED lines=16> */
[----:B------:R1:W-:Y:S04]  /*13e550*/  @P3 STG.E desc[UR32][R38.64], R71 ;  /* 0x0000004726003986 */ /* 0x0003e8000c101920 */
[----:B-1----:R-:W4:Y:S01]  /*13e560*/  LDL.LU R71, [R1+0xce0] ;  /* 0x000ce00001477983 */ /* 0x002f220000300800 */
        /* <DEDUP_REMOVED lines=8> */
[----:B--2---:R1:W-:Y:S04]  /*13e5f0*/  @P5 STG.E desc[UR32][R38.64], R170 ;  /* 0x000000aa26005986 */ /* 0x0043e8000c101920 */
[----:B------:R-:W2:Y:S04]  /*13e600*/  LDL.LU R169, [R1+0xca0] ;  /* 0x000ca00001a97983 */ /* 0x000ea80000300800 */
[----:B-1----:R-:W2:Y:S01]  /*13e610*/  LDL.LU R170, [R1+0xc80] ;  /* 0x000c800001aa7983 */ /* 0x002ea20000300800 */
[----:B---3--:R-:W-:-:S05]  /*13e620*/  IMAD.WIDE R38, R165, 0x4, R20 ;  /* 0x00000004a5267825 */ /* 0x008fca00078e0214 */
[----:B------:R1:W-:Y:S02]  /*13e630*/  @P6 STG.E desc[UR32][R38.64], R166 ;  /* 0x000000a626006986 */ /* 0x0003e4000c101920 */
[----:B-1----:R-:W-:Y:S02]  /*13e640*/  IMAD.WIDE R38, R165, 0x4, R18 ;  /* 0x00000004a5267825 */ /* 0x002fe400078e0212 */
[----:B------:R-:W3:Y:S04]  /*13e650*/  LDL.LU R166, [R1+0xc60] ;  /* 0x000c600001a67983 */ /* 0x000ee80000300800 */
[----:B----4-:R1:W-:Y:S04]  /*13e660*/  @P0 STG.E desc[UR32][R38.64], R164 ;  /* 0x000000a426000986 */ /* 0x0103e8000c101920 */
[----:B-1----:R-:W4:Y:S01]  /*13e670*/  LDL.LU R164, [R1+0x22bc] ;  /* 0x0022bc0001a47983 */ /* 0x002f220000300800 */
[----:B------:R-:W-:-:S03]  /*13e680*/  LOP3.LUT P1, RZ, R52, 0x80, RZ, 0xc0, !PT ;  /* 0x0000008034ff7812 */ /* 0x000fc6000782c0ff */
[----:B------:R-:W3:Y:S01]  /*13e690*/  LDL.LU R0, [R1+0x6c0] ;  /* 0x0006c00001007983 */ /* 0x000ee20000300800 */
[----:B------:R-:W-:-:S03]  /*13e6a0*/  LOP3.LUT R42, R42, 0xf7ffffff, RZ, 0xc0, !PT ;  /* 0xf7ffffff2a2a7812 */ /* 0x000fc600078ec0ff */
[----:B------:R-:W3:Y:S04]  /*13e6b0*/  LDL.LU R116, [R1+0xd24] ;  /* 0x000d240001747983 */ /* 0x000ee80000300800 */
[----:B------:R-:W3:Y:S02]  /*13e6c0*/  LDL.LU R252, [R1+0xd04] ;  /* 0x000d040001fc7983 */ /* 0x000ee40000300800 */
[----:B------:R-:W-:Y:S02]  /*13e6d0*/  @P1 LOP3.LUT R42, R42, 0x8000000, RZ, 0xfc, !PT ;  /* 0x080000002a2a1812 */ /* 0x000fe400078efcff */
[----:B------:R-:W-:Y:S01]  /*13e6e0*/  LOP3.LUT P1, RZ, R52, 0x40, RZ, 0xc0, !PT ;  /* 0x0000004034ff7812 */ /* 0x000fe2000782c0ff */
[----:B------:R-:W3:Y:S01]  /*13e6f0*/  LDL.LU R117, [R1+0xce4] ;  /* 0x000ce40001757983 */ /* 0x000ee20000300800 */
[----:B------:R-:W-:-:S02]  /*13e700*/  LOP3.LUT R42, R42, 0xefffffff, RZ, 0xc0, !PT ;  /* 0xefffffff2a2a7812 */ /* 0x000fc400078ec0ff */
[----:B------:R-:W-:Y:S01]  /*13e710*/  LOP3.LUT P4, RZ, R51, 0x8000000, RZ, 0xc0, !PT ;  /* 0x0800000033ff7812 */ /* 0x000fe2000788c0ff */
[----:B------:R-:W-:Y:S01]  /*13e720*/  IMAD.WIDE R38, R165, 0x4, R16 ;  /* 0x00000004a5267825 */ /* 0x000fe200078e0210 */
[----:B------:R-:W3:Y:S04]  /*13e730*/  LDL.LU R62, [R1+0xca4] ;  /* 0x000ca400013e7983 */ /* 0x000ee80000300800 */
[----:B------:R-:W3:Y:S03]  /*13e740*/  LDL.LU R63, [R1+0xc84] ;  /* 0x000c8400013f7983 */ /* 0x000ee60000300800 */
[----:B------:R-:W-:Y:S01]  /*13e750*/  @P1 LOP3.LUT R42, R42, 0x10000000, RZ, 0xfc, !PT ;  /* 0x100000002a2a1812 */ /* 0x000fe200078efcff */
[----:B------:R-:W3:Y:S01]  /*13e760*/  LDL.LU R68, [R1+0xc64] ;  /* 0x000c640001447983 */ /* 0x000ee20000300800 */
[----:B------:R-:W-:-:S02]  /*13e770*/  LOP3.LUT P1, RZ, R52, 0x20, RZ, 0xc0, !PT ;  /* 0x0000002034ff7812 */ /* 0x000fc4000782c0ff */
[----:B------:R-:W-:Y:S01]  /*13e780*/  LOP3.LUT R42, R42, 0xdfffffff, RZ, 0xc0, !PT ;  /* 0xdfffffff2a2a7812 */ /* 0x000fe200078ec0ff */
[----:B------:R-:W3:Y:S04]  /*13e790*/  LDL.LU R69, [R1+0x22e4] ;  /* 0x0022e40001457983 */ /* 0x000ee80000300800 */
[----:B------:R-:W3:Y:S06]  /*13e7a0*/  LDL.LU R70, [R1+0x6c4] ;  /* 0x0006c40001467983 */ /* 0x000eec0000300800 */
        /* <DEDUP_REMOVED lines=12> */
[C---:B------:R-:W-:Y:S02]  /*13e870*/  LOP3.LUT P5, RZ, R51.reuse, 0x10000000, RZ, 0xc0, !PT ;  /* 0x1000000033ff7812 */ /* 0x040fe400078ac0ff */
[----:B------:R-:W-:-:S07]  /*13e880*/  LOP3.LUT P6, RZ, R51, 0x20000000, RZ, 0xc0, !PT ;  /* 0x2000000033ff7812 */ /* 0x000fce00078cc0ff */
[----:B------:R-:W-:Y:S02]  /*13e890*/  @P1 LOP3.LUT R41, R41, 0x2, RZ, 0xfc, !PT ;  /* 0x0000000229291812 */ /* 0x000fe400078efcff */
[----:B------:R-:W-:Y:S02]  /*13e8a0*/  LOP3.LUT P1, RZ, R52, 0x1, RZ, 0xc0, !PT ;  /* 0x0000000134ff7812 */ /* 0x000fe4000782c0ff */
[----:B------:R-:W-:Y:S02]  /*13e8b0*/  LOP3.LUT P0, RZ, R51, 0x40000000, RZ, 0xc0, !PT ;  /* 0x4000000033ff7812 */ /* 0x000fe4000780c0ff */
[----:B------:R-:W-:-:S09]  /*13e8c0*/  LOP3.LUT R41, R41, 0xfffffffb, RZ, 0xc0, !PT ;  /* 0xfffffffb29297812 */ /* 0x000fd200078ec0ff */
[----:B------:R-:W-:Y:S02]  /*13e8d0*/  @P1 LOP3.LUT R41, R41, 0x4, RZ, 0xfc, !PT ;  /* 0x0000000429291812 */ /* 0x000fe400078efcff */
[----:B------:R-:W-:Y:S01]  /*13e8e0*/  LOP3.LUT P1, RZ, R51, 0x80000000, RZ, 0xc0, !PT ;  /* 0x8000000033ff7812 */ /* 0x000fe2000782c0ff */
[----:B------:R1:W-:Y:S02]  /*13e8f0*/  @P4 STG.E desc[UR32][R38.64], R71 ;  /* 0x0000004726004986 */ /* 0x0003e4000c101920 */
[----:B-1----:R-:W-:Y:S02]  /*13e900*/  IMAD.WIDE R38, R165, 0x4, R14 ;  /* 0x00000004a5267825 */ /* 0x002fe400078e020e */
[----:B------:R-:W3:Y:S04]  /*13e910*/  LDL.LU R165, [R1+0x22e8] ;  /* 0x0022e80001a57983 */ /* 0x000ee80000300800 */
[----:B------:R-:W3:Y:S04]  /*13e920*/  LDL.LU R119, [R1+0xcc4] ;  /* 0x000cc40001777983 */ /* 0x000ee80000300800 */
[----:B------:R-:W3:Y:S04]  /*13e930*/  LDL.LU R71, [R1+0xd28] ;  /* 0x000d280001477983 */ /* 0x000ee80000300800 */
[----:B------:R4:W-:Y:S02]  /*13e940*/  @P5 STG.E desc[UR32][R38.64], R171 ;  /* 0x000000ab26005986 */ /* 0x0009e4000c101920 */
[----:B----4-:R-:W-:-:S05]  /*13e950*/  IMAD.WIDE R38, R164, 0x4, R20 ;  /* 0x00000004a4267825 */ /* 0x010fca00078e0214 */
[----:B--2---:R1:W-:Y:S02]  /*13e960*/  @P6 STG.E desc[UR32][R38.64], R169 ;  /* 0x000000a926006986 */ /* 0x0043e4000c101920 */
[C---:B-1----:R-:W-:Y:S02]  /*13e970*/  IMAD.WIDE R38, R164.reuse, 0x4, R18 ;  /* 0x00000004a4267825 */ /* 0x042fe400078e0212 */
[----:B------:R-:W2:Y:S04]  /*13e980*/  LDL.LU R169, [R1+0xd08] ;  /* 0x000d080001a97983 */ /* 0x000ea80000300800 */
[----:B------:R1:W-:Y:S02]  /*13e990*/  @P0 STG.E desc[UR32][R38.64], R170 ;  /* 0x000000aa26000986 */ /* 0x0003e4000c101920 */
[----:B-1----:R-:W-:-:S02]  /*13e9a0*/  IMAD.WIDE R38, R164, 0x4, R16 ;  /* 0x00000004a4267825 */ /* 0x002fc400078e0210 */
[----:B------:R-:W4:Y:S04]  /*13e9b0*/  LDL.LU R170, [R1+0xce8] ;  /* 0x000ce80001aa7983 */ /* 0x000f280000300800 */
[----:B---3--:R1:W-:Y:S02]  /*13e9c0*/  @P1 STG.E desc[UR32][R38.64], R166 ;  /* 0x000000a626001986 */ /* 0x0083e4000c101920 */
[----:B-1----:R-:W-:Y:S02]  /*13e9d0*/  IMAD.WIDE R38, R164, 0x4, R14 ;  /* 0x00000004a4267825 */ /* 0x002fe400078e020e */
[----:B------:R-:W3:Y:S04]  /*13e9e0*/  LDL.LU R166, [R1+0xcc8] ;  /* 0x000cc80001a67983 */ /* 0x000ee80000300800 */
[----:B------:R-:W3:Y:S04]  /*13e9f0*/  LDL.LU R164, [R1+0xca8] ;  /* 0x000ca80001a47983 */ /* 0x000ee80000300800 */
        /* <DEDUP_REMOVED lines=14> */
[C---:B------:R-:W-:Y:S02]  /*13eae0*/  LOP3.LUT P2, RZ, R52.reuse, 0x100, RZ, 0xc0, !PT ;  /* 0x0000010034ff7812 */ /* 0x040fe4000784c0ff */
[C---:B------:R-:W-:Y:S02]  /*13eaf0*/  LOP3.LUT P3, RZ, R52.reuse, 0x200, RZ, 0xc0, !PT ;  /* 0x0000020034ff7812 */ /* 0x040fe4000786c0ff */
[C---:B------:R-:W-:Y:S02]  /*13eb00*/  LOP3.LUT P4, RZ, R52.reuse, 0x400, RZ, 0xc0, !PT ;  /* 0x0000040034ff7812 */ /* 0x040fe4000788c0ff */
[C---:B------:R-:W-:Y:S02]  /*13eb10*/  LOP3.LUT P5, RZ, R52.reuse, 0x800, RZ, 0xc0, !PT ;  /* 0x0000080034ff7812 */ /* 0x040fe400078ac0ff */
[----:B------:R-:W-:-:S02]  /*13eb20*/  LOP3.LUT P6, RZ, R52, 0x1000, RZ, 0xc0, !PT ;  /* 0x0000100034ff7812 */ /* 0x000fc400078cc0ff */
[----:B------:R-:W-:Y:S01]  /*13eb30*/  LOP3.LUT P0, RZ, R52, 0x2000, RZ, 0xc0, !PT ;  /* 0x0000200034ff7812 */ /* 0x000fe2000780c0ff */
[----:B------:R1:W-:Y:S01]  /*13eb40*/  @P1 STG.E desc[UR32][R38.64], R119 ;  /* 0x0000007726001986 */ /* 0x0003e2000c101920 */
[----:B------:R-:W-:Y:S01]  /*13eb50*/  LOP3.LUT P1, RZ, R42, 0x20000000, RZ, 0xc0, !PT ;  /* 0x200000002aff7812 */ /* 0x000fe2000782c0ff */
[----:B-1----:R-:W-:-:S12]  /*13eb60*/  IMAD.WIDE R38, R69, 0x4, R20 ;  /* 0x0000000445267825 */ /* 0x002fd800078e0214 */
[----:B------:R1:W-:Y:S01]  /*13eb70*/  @P1 STG.E desc[UR32][R38.64], R62 ;  /* 0x0000003e26001986 */ /* 0x0003e2000c101920 */
[C---:B------:R-:W-:Y:S01]  /*13eb80*/  LOP3.LUT P1, RZ, R42.reuse, 0x10000000, RZ, 0xc0, !PT ;  /* 0x100000002aff7812 */ /* 0x040fe2000782c0ff */
[C---:B-1----:R-:W-:Y:S02]  /*13eb90*/  IMAD.WIDE R38, R69.reuse, 0x4, R18 ;  /* 0x0000000445267825 */ /* 0x042fe400078e0212 */
[----:B------:R-:W3:Y:S10]  /*13eba0*/  LDL.LU R62, [R1+0x2334] ;  /* 0x00233400013e7983 */ /* 0x000ef40000300800 */
[----:B------:R1:W-:Y:S01]  /*13ebb0*/  @P1 STG.E desc[UR32][R38.64], R63 ;  /* 0x0000003f26001986 */ /* 0x0003e2000c101920 */
[----:B------:R-:W-:Y:S01]  /*13ebc0*/  LOP3.LUT P1, RZ, R42, 0x8000000, RZ, 0xc0, !PT ;  /* 0x080000002aff7812 */ /* 0x000fe2000782c0ff */
[----:B-1----:R-:W-:-:S12]  /*13ebd0*/  IMAD.WIDE R38, R69, 0x4, R16 ;  /* 0x0000000445267825 */ /* 0x002fd800078e0210 */
[----:B------:R1:W-:Y:S02]  /*13ebe0*/  @P1 STG.E desc[UR32][R38.64], R68 ;  /* 0x0000004426001986 */ /* 0x0003e4000c101920 */
[----:B-1----:R-:W-:-:S05]  /*13ebf0*/  IMAD.WIDE R38, R69, 0x4, R14 ;  /* 0x0000000445267825 */ /* 0x002fca00078e020e */
[----:B------:R1:W-:Y:S02]  /*13ec00*/  @P2 STG.E desc[UR32][R38.64], R70 ;  /* 0x0000004626002986 */ /* 0x0003e4000c101920 */
[----:B-1----:R-:W-:-:S05]  /*13ec10*/  IMAD.WIDE R38, R165, 0x4, R20 ;  /* 0x00000004a5267825 */ /* 0x002fca00078e0214 */
[----:B------:R1:W-:Y:S02]  /*13ec20*/  @P3 STG.E desc[UR32][R38.64], R71 ;  /* 0x0000004726003986 */ /* 0x0003e4000c101920 */
[----:B-1----:R-:W-:-:S05]  /*13ec30*/  IMAD.WIDE R38, R165, 0x4, R18 ;  /* 0x00000004a5267825 */ /* 0x002fca00078e0212 */
[----:B--2---:R1:W-:Y:S02]  /*13ec40*/  @P4 STG.E desc[UR32][R38.64], R169 ;  /* 0x000000a926004986 */ /* 0x0043e4000c101920 */
[----:B-1----:R-:W-:-:S05]  /*13ec50*/  IMAD.WIDE R38, R165, 0x4, R16 ;  /* 0x00000004a5267825 */ /* 0x002fca00078e0210 */
[----:B----4-:R1:W-:Y:S02]  /*13ec60*/  @P5 STG.E desc[UR32][R38.64], R170 ;  /* 0x000000aa26005986 */ /* 0x0103e4000c101920 */
[----:B-1----:R-:W-:-:S05]  /*13ec70*/  IMAD.WIDE R38, R165, 0x4, R14 ;  /* 0x00000004a5267825 */ /* 0x002fca00078e020e */
[----:B---3--:R1:W-:Y:S02]  /*13ec80*/  @P6 STG.E desc[UR32][R38.64], R166 ;  /* 0x000000a626006986 */ /* 0x0083e4000c101920 */
        /* <DEDUP_REMOVED lines=9> */
[C---:B------:R-:W-:Y:S01]  /*13ed20*/  LOP3.LUT P4, RZ, R52.reuse, 0x4000, RZ, 0xc0, !PT ;  /* 0x0000400034ff7812 */ /* 0x040fe2000788c0ff */
        /* <DEDUP_REMOVED lines=14> */
[----:B------:R-:W-:Y:S01]  /*13ee10*/  LOP3.LUT P1, RZ, R52, 0x400000, RZ, 0xc0, !PT ;  /* 0x0040000034ff7812 */ /* 0x000fe2000782c0ff */
[----:B--2---:R1:W-:Y:S04]  /*13ee20*/  @P4 STG.E desc[UR32][R38.64], R164 ;  /* 0x000000a426004986 */ /* 0x0043e8000c101920 */
[----:B-1----:R-:W2:Y:S04]  /*13ee30*/  LDL.LU R164, [R1+0xccc] ;  /* 0x000ccc0001a47983 */ /* 0x002ea80000300800 */
[----:B------:R-:W2:Y:S01]  /*13ee40*/  LDL.LU R117, [R1+0xcac] ;  /* 0x000cac0001757983 */ /* 0x000ea20000300800 */
[----:B------:R-:W-:-:S03]  /*13ee50*/  LOP3.LUT R42, R42, 0xff7fffff, RZ, 0xc0, !PT ;  /* 0xff7fffff2a2a7812 */ /* 0x000fc600078ec0ff */
[----:B------:R-:W2:Y:S01]  /*13ee60*/  LDL.LU R118, [R1+0xc8c] ;  /* 0x000c8c0001767983 */ /* 0x000ea20000300800 */
[----:B------:R-:W-:Y:S01]  /*13ee70*/  @P1 LOP3.LUT R42, R42, 0x800000, RZ, 0xfc, !PT ;  /* 0x008000002a2a1812 */ /* 0x000fe200078efcff */
[----:B------:R-:W-:Y:S01]  /*13ee80*/  IMAD.WIDE R38, R171, 0x4, R16 ;  /* 0x00000004ab267825 */ /* 0x000fe200078e0210 */
[----:B------:R-:W-:-:S04]  /*13ee90*/  LOP3.LUT P1, RZ, R52, 0x200000, RZ, 0xc0, !PT ;  /* 0x0020000034ff7812 */ /* 0x000fc8000782c0ff */
[----:B---3--:R1:W-:Y:S01]  /*13eea0*/  @P5 STG.E desc[UR32][R38.64], R71 ;  /* 0x0000004726005986 */ /* 0x0083e2000c101920 */
[----:B------:R-:W-:-:S03]  /*13eeb0*/  LOP3.LUT R42, R42, 0xfeffffff, RZ, 0xc0, !PT ;  /* 0xfeffffff2a2a7812 */ /* 0x000fc600078ec0ff */
[----:B-1----:R-:W3:Y:S04]  /*13eec0*/  LDL.LU R71, [R1+0x2338] ;  /* 0x0023380001477983 */ /* 0x002ee80000300800 */
[----:B------:R-:W3:Y:S01]  /*13eed0*/  LDL.LU R119, [R1+0xc6c] ;  /* 0x000c6c0001777983 */ /* 0x000ee20000300800 */
[----:B------:R-:W-:Y:S02]  /*13eee0*/  @P1 LOP3.LUT R42, R42, 0x1000000, RZ, 0xfc, !PT ;  /* 0x010000002a2a1812 */ /* 0x000fe400078efcff */
[----:B------:R-:W-:Y:S01]  /*13eef0*/  LOP3.LUT P1, RZ, R52, 0x100000, RZ, 0xc0, !PT ;  /* 0x0010000034ff7812 */ /* 0x000fe2000782c0ff */
[----:B------:R-:W3:Y:S01]  /*13ef00*/  LDL.LU R63, [R1+0x6cc] ;  /* 0x0006cc00013f7983 */ /* 0x000ee20000300800 */
[----:B------:R-:W-:Y:S02]  /*13ef10*/  LOP3.LUT R42, R42, 0xfdffffff, RZ, 0xc0, !PT ;  /* 0xfdffffff2a2a7812 */ /* 0x000fe400078ec0ff */
[C---:B------:R-:W-:Y:S01]  /*13ef20*/  LOP3.LUT P6, RZ, R52.reuse, 0x10000, RZ, 0xc0, !PT ;  /* 0x0001000034ff7812 */ /* 0x040fe200078cc0ff */
[----:B------:R-:W3:Y:S01]  /*13ef30*/  LDL.LU R68, [R1+0xd10] ;  /* 0x000d100001447983 */ /* 0x000ee20000300800 */
[----:B------:R-:W-:Y:S01]  /*13ef40*/  LOP3.LUT P0, RZ, R52, 0x20000, RZ, 0xc0, !PT ;  /* 0x0002000034ff7812 */ /* 0x000fe2000780c0ff */
[----:B------:R-:W-:-:S02]  /*13ef50*/  IMAD.WIDE R38, R171, 0x4, R14 ;  /* 0x00000004ab267825 */ /* 0x000fc400078e020e */
[----:B------:R-:W3:Y:S04]  /*13ef60*/  LDL.LU R69, [R1+0xcf0] ;  /* 0x000cf00001457983 */ /* 0x000ee80000300800 */
[----:B------:R-:W-:Y:S02]  /*13ef70*/  @P1 LOP3.LUT R42, R42, 0x2000000, RZ, 0xfc, !PT ;  /* 0x020000002a2a1812 */ /* 0x000fe400078efcff */
[----:B------:R-:W-:Y:S02]  /*13ef80*/  LOP3.LUT P1, RZ, R52, 0x80000, RZ, 0xc0, !PT ;  /* 0x0008000034ff7812 */ /* 0x000fe4000782c0ff */
[----:B------:R-:W-:Y:S01]  /*13ef90*/  LOP3.LUT R42, R42, 0xfbffffff, RZ, 0xc0, !PT ;  /* 0xfbffffff2a2a7812 */ /* 0x000fe200078ec0ff */
[----:B----4-:R1:W-:Y:S10]  /*13efa0*/  @P6 STG.E desc[UR32][R38.64], R169 ;  /* 0x000000a926006986 */ /* 0x0103f4000c101920 */
[----:B------:R-:W-:-:S02]  /*13efb0*/  @P1 LOP3.LUT R42, R42, 0x4000000, RZ, 0xfc, !PT ;  /* 0x040000002a2a1812 */ /* 0x000fc400078efcff */
[----:B------:R-:W-:Y:S01]  /*13efc0*/  LOP3.LUT P1, RZ, R52, 0x40000, RZ, 0xc0, !PT ;  /* 0x0004000034ff7812 */ /* 0x000fe2000782c0ff */
[----:B-1----:R-:W-:-:S05]  /*13efd0*/  IMAD.WIDE R38, R252, 0x4, R20 ;  /* 0x00000004fc267825 */ /* 0x002fca00078e0214 */
[----:B------:R1:W-:Y:S02]  /*13efe0*/  @P0 STG.E desc[UR32][R38.64], R166 ;  /* 0x000000a626000986 */ /* 0x0003e4000c101920 */
[----:B-1----:R-:W-:Y:S02]  /*13eff0*/  IMAD.WIDE R38, R252, 0x4, R18 ;  /* 0x00000004fc267825 */ /* 0x002fe400078e0212 */
[----:B------:R-:W4:Y:S04]  /*13f000*/  LDL.LU R166, [R1+0x233c] ;  /* 0x00233c0001a67983 */ /* 0x000f280000300800 */
[----:B------:R-:W4:Y:S04]  /*13f010*/  LDL.LU R70, [R1+0xcd0] ;  /* 0x000cd00001467983 */ /* 0x000f280000300800 */
[----:B------:R1:W-:Y:S01]  /*13f020*/  @P1 STG.E desc[UR32][R38.64], R170 ;  /* 0x000000aa26001986 */ /* 0x0003e2000c101920 */
[----:B------:R-:W-:-:S03]  /*13f030*/  LOP3.LUT P1, RZ, R42, 0x4000000, RZ, 0xc0, !PT ;  /* 0x040000002aff7812 */ /* 0x000fc6000782c0ff */
[----:B------:R-:W4:Y:S04]  /*13f040*/  LDL.LU R171, [R1+0xcb0] ;  /* 0x000cb00001ab7983 */ /* 0x000f280000300800 */
[----:B------:R-:W4:Y:S01]  /*13f050*/  LDL.LU R169, [R1+0xc90] ;  /* 0x000c900001a97983 */ /* 0x000f220000300800 */
[----:B-1----:R-:W-:-:S03]  /*13f060*/  IMAD.WIDE R38, R252, 0x4, R16 ;  /* 0x00000004fc267825 */ /* 0x002fc600078e0210 */
[----:B------:R-:W4:Y:S04]  /*13f070*/  LDL.LU R170, [R1+0xc70] ;  /* 0x000c700001aa7983 */ /* 0x000f280000300800 */
        /* <DEDUP_REMOVED lines=29> */
[----:B----4-:R1:W-:Y:S01]  /*13f250*/  @P2 STG.E desc[UR32][R38.64], R70 ;  /* 0x0000004626002986 */ /* 0x0103e2000c101920 */
        /* <DEDUP_REMOVED lines=8> */
[----:B------:R1:W-:Y:S02]  /*13f2e0*/  @P5 STG.E desc[UR32][R38.64], R170 ;  /* 0x000000aa26005986 */ /* 0x0003e4000c101920 */
[C---:B-1----:R-:W-:Y:S02]  /*13f2f0*/  IMAD.WIDE R38, R166.reuse, 0x4, R16 ;  /* 0x00000004a6267825 */ /* 0x042fe400078e0210 */
[----:B------:R-:W4:Y:S04]  /*13f300*/  LDL.LU R170, [R1+0xd14] ;  /* 0x000d140001aa7983 */ /* 0x000f280000300800 */
[----:B------:R1:W-:Y:S02]  /*13f310*/  @P6 STG.E desc[UR32][R38.64], R165 ;  /* 0x000000a526006986 */ /* 0x0003e4000c101920 */
[----:B-1----:R-:W-:-:S02]  /*13f320*/  IMAD.WIDE R38, R166, 0x4, R14 ;  /* 0x00000004a6267825 */ /* 0x002fc400078e020e */
[----:B------:R-:W3:Y:S04]  /*13f330*/  LDL.LU R165, [R1+0xcf4] ;  /* 0x000cf40001a57983 */ /* 0x000ee80000300800 */
[----:B------:R-:W3:Y:S04]  /*13f340*/  LDL.LU R166, [R1+0xcd4] ;  /* 0x000cd40001a67983 */ /* 0x000ee80000300800 */
[----:B--2---:R1:W-:Y:S04]  /*13f350*/  @P0 STG.E desc[UR32][R38.64], R164 ;  /* 0x000000a426000986 */ /* 0x0043e8000c101920 */
[----:B-1----:R-:W2:Y:S04]  /*13f360*/  LDL.LU R164, [R1+0x2340] ;  /* 0x0023400001a47983 */ /* 0x002ea80000300800 */
        /* <DEDUP_REMOVED lines=91> */
[----:B-1----:R-:W-:Y:S02]  /*13f920*/  IMAD.WIDE R38, R169, 0x4, R14 ;  /* 0x00000004a9267825 */ /* 0x002fe400078e020e */
[----:B------:R-:W4:Y:S04]  /*13f930*/  LDL.LU R171, [R1+0xcbc] ;  /* 0x000cbc0001ab7983 */ /* 0x000f280000300800 */
[----:B------:R-:W4:Y:S04]  /*13f940*/  LDL.LU R169, [R1+0xc9c] ;  /* 0x000c9c0001a97983 */ /* 0x000f280000300800 */
[----:B--2---:R1:W-:Y:S04]  /*13f950*/  @P4 STG.E desc[UR32][R38.64], R170 ;  /* 0x000000aa26004986 */ /* 0x0043e8000c101920 */
[----:B-1----:R-:W2:Y:S01]  /*13f960*/  LDL.LU R170, [R1+0xc7c] ;  /* 0x000c7c0001aa7983 */ /* 0x002ea20000300800 */
[----:B---3--:R-:W-:-:S05]  /*13f970*/  IMAD.WIDE R38, R71, 0x4, R20 ;  /* 0x0000000447267825 */ /* 0x008fca00078e0214 */
[----:B------:R1:W-:Y:S02]  /*13f980*/  @P5 STG.E desc[UR32][R38.64], R165 ;  /* 0x000000a526005986 */ /* 0x0003e4000c101920 */
[----:B-1----:R-:W-:Y:S02]  /*13f990*/  IMAD.WIDE R38, R71, 0x4, R18 ;  /* 0x0000000447267825 */ /* 0x002fe400078e0212 */
[----:B------:R-:W3:Y:S04]  /*13f9a0*/  LDL.LU R165, [R1+0x6dc] ;  /* 0x0006dc0001a57983 */ /* 0x000ee80000300800 */
[----:B----4-:R1:W-:Y:S04]  /*13f9b0*/  @P6 STG.E desc[UR32][R38.64], R166 ;  /* 0x000000a626006986 */ /* 0x0103e8000c101920 */
[----:B-1----:R-:W4:Y:S01]  /*13f9c0*/  LDL.LU R166, [R1+0x2374] ;  /* 0x0023740001a67983 */ /* 0x002f220000300800 */
[----:B------:R-:W-:Y:S01]  /*13f9d0*/  LOP3.LUT P0, RZ, R53, 0x80000, RZ, 0xc0, !PT ;  /* 0x0008000035ff7812 */ /* 0x000fe2000780c0ff */
[----:B------:R-:W-:-:S12]  /*13f9e0*/  IMAD.WIDE R38, R71, 0x4, R16 ;  /* 0x0000000447267825 */ /* 0x000fd800078e0210 */
[----:B------:R1:W-:Y:S04]  /*13f9f0*/  @P0 STG.E desc[UR32][R38.64], R164 ;  /* 0x000000a426000986 */ /* 0x0003e8000c101920 */
[----:B-1----:R-:W3:Y:S04]  /*13fa00*/  LDL.LU R164, [R1+0x2ac] ;  /* 0x0002ac0001a47983 */ /* 0x002ee80000300800 */
[----:B------:R-:W3:Y:S04]  /*13fa10*/  LDL.LU R117, [R1+0x2378] ;  /* 0x0023780001757983 */ /* 0x000ee80000300800 */
[----:B------:R-:W3:Y:S04]  /*13fa20*/  LDL.LU R0, [R1+0xf70] ;  /* 0x000f700001007983 */ /* 0x000ee80000300800 */
[----:B------:R-:W3:Y:S01]  /*13fa30*/  LDL.LU R116, [R1+0xf50] ;  /* 0x000f500001747983 */ /* 0x000ee20000300800 */
        /* <DEDUP_REMOVED lines=8> */
[----:B------:R-:W-:-:S03]  /*13fac0*/  LOP3.LUT R42, R42, 0xffffffef, RZ, 0xc0, !PT ;  /* 0xffffffef2a2a7812 */ /* 0x000fc600078ec0ff */
[----:B------:R-:W3:Y:S01]  /*13fad0*/  LDL.LU R62, [R1+0xe30] ;  /* 0x000e3000013e7983 */ /* 0x000ee20000300800 */
[C---:B------:R-:W-:Y:S02]  /*13fae0*/  LOP3.LUT P4, RZ, R53.reuse, 0x100000, RZ, 0xc0, !PT ;  /* 0x0010000035ff7812 */ /* 0x040fe4000788c0ff */
[C---:B------:R-:W-:Y:S01]  /*13faf0*/  LOP3.LUT P5, RZ, R53.reuse, 0x200000, RZ, 0xc0, !PT ;  /* 0x0020000035ff7812 */ /* 0x040fe200078ac0ff */
[----:B------:R-:W3:Y:S04]  /*13fb00*/  LDL.LU R63, [R1+0xd40] ;  /* 0x000d4000013f7983 */ /* 0x000ee80000300800 */
[----:B------:R-:W-:Y:S02]  /*13fb10*/  @P1 LOP3.LUT R42, R42, 0x10, RZ, 0xfc, !PT ;  /* 0x000000102a2a1812 */ /* 0x000fe400078efcff */
[----:B------:R-:W-:-:S02]  /*13fb20*/  LOP3.LUT P1, RZ, R53, 0x40000000, RZ, 0xc0, !PT ;  /* 0x4000000035ff7812 */ /* 0x000fc4000782c0ff */
[----:B------:R-:W-:-:S11]  /*13fb30*/  LOP3.LUT R42, R42, 0xffffffdf, RZ, 0xc0, !PT ;  /* 0xffffffdf2a2a7812 */ /* 0x000fd600078ec0ff */
[----:B------:R-:W-:Y:S02]  /*13fb40*/  @P1 LOP3.LUT R42, R42, 0x20, RZ, 0xfc, !PT ;  /* 0x000000202a2a1812 */ /* 0x000fe400078efcff */
[----:B------:R-:W-:Y:S02]  /*13fb50*/  LOP3.LUT P1, RZ, R53, 0x20000000, RZ, 0xc0, !PT ;  /* 0x2000000035ff7812 */ /* 0x000fe4000782c0ff */
[----:B------:R-:W-:Y:S01]  /*13fb60*/  LOP3.LUT R42, R42, 0xffffffbf, RZ, 0xc0, !PT ;  /* 0xffffffbf2a2a7812 */ /* 0x000fe200078ec0ff */
[----:B------:R-:W-:-:S10]  /*13fb70*/  IMAD.WIDE R38, R71, 0x4, R14 ;  /* 0x0000000447267825 */ /* 0x000fd400078e020e */
        /* <DEDUP_REMOVED lines=11> */
[C---:B------:R-:W-:Y:S01]  /*13fc30*/  LOP3.LUT P1, RZ, R53.reuse, 0x2000000, RZ, 0xc0, !PT ;  /* 0x0200000035ff7812 */ /* 0x040fe2000782c0ff */
[----:B------:R4:W-:Y:S01]  /*13fc40*/  @P4 STG.E desc[UR32][R38.64], R171 ;  /* 0x000000ab26004986 */ /* 0x0009e2000c101920 */
[----:B------:R-:W-:Y:S02]  /*13fc50*/  LOP3.LUT P0, RZ, R53, 0x800000, RZ, 0xc0, !PT ;  /* 0x0080000035ff7812 */ /* 0x000fe4000780c0ff */
[----:B------:R-:W-:-:S09]  /*13fc60*/  LOP3.LUT R42, R42, 0xfffffbff, RZ, 0xc0, !PT ;  /* 0xfffffbff2a2a7812 */ /* 0x000fd200078ec0ff */
[----:B------:R-:W-:Y:S02]  /*13fc70*/  @P1 LOP3.LUT R42, R42, 0x400, RZ, 0xfc, !PT ;  /* 0x000004002a2a1812 */ /* 0x000fe400078efcff */
[----:B------:R-:W-:Y:S01]  /*13fc80*/  LOP3.LUT P1, RZ, R53, 0x1000000, RZ, 0xc0, !PT ;  /* 0x0100000035ff7812 */ /* 0x000fe2000782c0ff */
[----:B----4-:R-:W-:-:S05]  /*13fc90*/  IMAD.WIDE R38, R166, 0x4, R20 ;  /* 0x00000004a6267825 */ /* 0x010fca00078e0214 */
[----:B------:R1:W-:Y:S04]  /*13fca0*/  @P5 STG.E desc[UR32][R38.64], R169 ;  /* 0x000000a926005986 */ /* 0x0003e8000c101920 */
[----:B-1----:R-:W4:Y:S04]  /*13fcb0*/  LDL.LU R169, [R1+0x2480] ;  /* 0x0024800001a97983 */ /* 0x002f280000300800 */
[----:B------:R-:W4:Y:S04]  /*13fcc0*/  LDL.LU R69, [R1+0xd30] ;  /* 0x000d300001457983 */ /* 0x000f280000300800 */
[----:B------:R-:W4:Y:S04]  /*13fcd0*/  LDL.LU R70, [R1+0xf74] ;  /* 0x000f740001467983 */ /* 0x000f280000300800 */
[----:B------:R-:W4:Y:S01]  /*13fce0*/  LDL.LU R71, [R1+0xf54] ;  /* 0x000f540001477983 */ /* 0x000f220000300800 */
[----:B------:R-:W-:-:S03]  /*13fcf0*/  IMAD.WIDE R38, R166, 0x4, R18 ;  /* 0x00000004a6267825 */ /* 0x000fc600078e0212 */
[----:B------:R-:W4:Y:S04]  /*13fd00*/  LDL.LU R171, [R1+0xf44] ;  /* 0x000f440001ab7983 */ /* 0x000f280000300800 */
[----:B--2---:R1:W-:Y:S02]  /*13fd10*/  @P6 STG.E desc[UR32][R38.64], R170 ;  /* 0x000000aa26006986 */ /* 0x0043e4000c101920 */
[----:B-1----:R-:W-:-:S05]  /*13fd20*/  IMAD.WIDE R38, R166, 0x4, R16 ;  /* 0x00000004a6267825 */ /* 0x002fca00078e0210 */
[----:B---3--:R1:W-:Y:S02]  /*13fd30*/  @P0 STG.E desc[UR32][R38.64], R165 ;  /* 0x000000a526000986 */ /* 0x0083e4000c101920 */
[----:B-1----:R-:W-:Y:S02]  /*13fd40*/  IMAD.WIDE R38, R166, 0x4, R14 ;  /* 0x00000004a6267825 */ /* 0x002fe400078e020e */
[----:B------:R-:W2:Y:S04]  /*13fd50*/  LDL.LU R165, [R1+0xe64] ;  /* 0x000e640001a57983 */ /* 0x000ea80000300800 */
[----:B------:R1:W-:Y:S04]  /*13fd60*/  @P1 STG.E desc[UR32][R38.64], R164 ;  /* 0x000000a426001986 */ /* 0x0003e8000c101920 */
[----:B------:R-:W3:Y:S04]  /*13fd70*/  LDL.LU R166, [R1+0xe44] ;  /* 0x000e440001a67983 */ /* 0x000ee80000300800 */
        /* <DEDUP_REMOVED lines=27> */
[----:B-1----:R-:W-:Y:S01]  /*13ff30*/  IMAD.WIDE R38, R68, 0x4, R14 ;  /* 0x0000000444267825 */ /* 0x002fe200078e020e */
[C---:B------:R-:W-:Y:S02]  /*13ff40*/  LOP3.LUT P4, RZ, R54.reuse, 0x8, RZ, 0xc0, !PT ;  /* 0x0000000836ff7812 */ /* 0x040fe4000788c0ff */
[C---:B------:R-:W-:Y:S02]  /*13ff50*/  LOP3.LUT P5, RZ, R54.reuse, 0x10, RZ, 0xc0, !PT ;  /* 0x0000001036ff7812 */ /* 0x040fe400078ac0ff */
[C---:B------:R-:W-:Y:S02]  /*13ff60*/  LOP3.LUT P6, RZ, R54.reuse, 0x20, RZ, 0xc0, !PT ;  /* 0x0000002036ff7812 */ /* 0x040fe400078cc0ff */
[----:B------:R-:W-:-:S03]  /*13ff70*/  LOP3.LUT P0, RZ, R54, 0x40, RZ, 0xc0, !PT ;  /* 0x0000004036ff7812 */ /* 0x000fc6000780c0ff */
[----:B----4-:R1:W-:Y:S02]  /*13ff80*/  @P1 STG.E desc[UR32][R38.64], R69 ;  /* 0x0000004526001986 */ /* 0x0103e4000c101920 */
[----:B-1----:R-:W-:-:S05]  /*13ff90*/  IMAD.WIDE R38, R169, 0x4, R20 ;  /* 0x00000004a9267825 */ /* 0x002fca00078e0214 */
[----:B------:R1:W-:Y:S02]  /*13ffa0*/  @P2 STG.E desc[UR32][R38.64], R70 ;  /* 0x0000004626002986 */ /* 0x0003e4000c101920 */
[----:B-1----:R-:W-:-:S05]  /*13ffb0*/  IMAD.WIDE R38, R169, 0x4, R18 ;  /* 0x00000004a9267825 */ /* 0x002fca00078e0212 */
[----:B------:R1:W-:Y:S04]  /*13ffc0*/  @P3 STG.E desc[UR32][R38.64], R71 ;  /* 0x0000004726003986 */ /* 0x0003e8000c101920 */
[----:B-1----:R-:W4:Y:S01]  /*13ffd0*/  LDL.LU R71, [R1+0xd44] ;  /* 0x000d440001477983 */ /* 0x002f220000300800 */
[----:B------:R-:W-:-:S05]  /*13ffe0*/  IMAD.WIDE R38, R169, 0x4, R16 ;  /* 0x00000004a9267825 */ /* 0x000fca00078e0210 */
[----:B------:R1:W-:Y:S02]  /*13fff0*/  @P4 STG.E desc[UR32][R38.64], R171 ;  /* 0x000000ab26004986 */ /* 0x0003e4000c101920 */
[----:B-1----:R-:W-:Y:S02]  /*140000*/  IMAD.WIDE R38, R169, 0x4, R14 ;  /* 0x00000004a9267825 */ /* 0x002fe400078e020e */
[----:B------:R-:W4:Y:S04]  /*140010*/  LDL.LU R171, [R1+0xd34] ;  /* 0x000d340001ab7983 */ /* 0x000f280000300800 */
[----:B--2---:R3:W-:Y:S04]  /*140020*/  @P5 STG.E desc[UR32][R38.64], R165 ;  /* 0x000000a526005986 */ /* 0x0047e8000c101920 */
[----:B------:R-:W2:Y:S01]  /*140030*/  LDL.LU R169, [R1+0xf78] ;  /* 0x000f780001a97983 */ /* 0x000ea20000300800 */
[----:B---3--:R-:W-:-:S03]  /*140040*/  IMAD.WIDE R38, R170, 0x4, R20 ;  /* 0x00000004aa267825 */ /* 0x008fc600078e0214 */
[----:B------:R-:W3:Y:S04]  /*140050*/  LDL.LU R165, [R1+0xf58] ;  /* 0x000f580001a57983 */ /* 0x000ee80000300800 */
[----:B------:R1:W-:Y:S02]  /*140060*/  @P6 STG.E desc[UR32][R38.64], R166 ;  /* 0x000000a626006986 */ /* 0x0003e4000c101920 */
[----:B-1----:R-:W-:Y:S02]  /*140070*/  IMAD.WIDE R38, R170, 0x4, R18 ;  /* 0x00000004aa267825 */ /* 0x002fe400078e0212 */
[----:B------:R-:W3:Y:S04]  /*140080*/  LDL.LU R166, [R1+0xf48] ;  /* 0x000f480001a67983 */ /* 0x000ee80000300800 */
[----:B------:R1:W-:Y:S04]  /*140090*/  @P0 STG.E desc[UR32][R38.64], R164 ;  /* 0x000000a426000986 */ /* 0x0003e8000c101920 */
[----:B-1----:R-:W2:Y:S01]  /*1400a0*/  LDL.LU R164, [R1+0x2488] ;  /* 0x0024880001a47983 */ /* 0x002ea20000300800 */
        /* <DEDUP_REMOVED lines=34> */
[C---:B------:R-:W-:Y:S02]  /*1402d0*/  LOP3.LUT P1, RZ, R54.reuse, 0x1000, RZ, 0xc0, !PT ;  /* 0x0000100036ff7812 */ /* 0x040fe4000782c0ff */
[----:B------:R-:W-:Y:S02]  /*1402e0*/  LOP3.LUT P0, RZ, R54, 0x400, RZ, 0xc0, !PT ;  /* 0x0000040036ff7812 */ /* 0x000fe4000780c0ff */
[----:B------:R-:W-:-:S09]  /*1402f0*/  LOP3.LUT R42, R42, 0xfffffffb, RZ, 0xc0, !PT ;  /* 0xfffffffb2a2a7812 */ /* 0x000fd200078ec0ff */
[----:B------:R-:W-:Y:S02]  /*140300*/  @P1 LOP3.LUT R42, R42, 0x4, RZ, 0xfc, !PT ;  /* 0x000000042a2a1812 */ /* 0x000fe400078efcff */
[----:B------:R-:W-:Y:S01]  /*140310*/  LOP3.LUT P1, RZ, R54, 0x800, RZ, 0xc0, !PT ;  /* 0x0000080036ff7812 */ /* 0x000fe2000782c0ff */
[----:B----4-:R1:W-:Y:S02]  /*140320*/  @P4 STG.E desc[UR32][R38.64], R71 ;  /* 0x0000004726004986 */ /* 0x0103e4000c101920 */
[----:B-1----:R-:W-:Y:S02]  /*140330*/  IMAD.WIDE R38, R170, 0x4, R14 ;  /* 0x00000004aa267825 */ /* 0x002fe400078e020e */
[----:B------:R-:W4:Y:S04]  /*140340*/  LDL.LU R170, [R1+0x2494] ;  /* 0x0024940001aa7983 */ /* 0x000f280000300800 */
[----:B------:R-:W4:Y:S04]  /*140350*/  LDL.LU R119, [R1+0xd38] ;  /* 0x000d380001777983 */ /* 0x000f280000300800 */
[----:B------:R1:W-:Y:S04]  /*140360*/  @P5 STG.E desc[UR32][R38.64], R171 ;  /* 0x000000ab26005986 */ /* 0x0003e8000c101920 */
[----:B------:R-:W4:Y:S04]  /*140370*/  LDL.LU R71, [R1+0xe4c] ;  /* 0x000e4c0001477983 */ /* 0x000f280000300800 */
        /* <DEDUP_REMOVED lines=8> */
[----:B------:R1:W-:Y:S02]  /*140400*/  @P1 STG.E desc[UR32][R38.64], R166 ;  /* 0x000000a626001986 */ /* 0x0003e4000c101920 */
[----:B-1----:R-:W-:Y:S02]  /*140410*/  IMAD.WIDE R38, R164, 0x4, R14 ;  /* 0x00000004a4267825 */ /* 0x002fe400078e020e */
        /* <DEDUP_REMOVED lines=21> */
[----:B----4-:R1:W-:Y:S01]  /*140570*/  @P1 STG.E desc[UR32][R38.64], R119 ;  /* 0x0000007726001986 */ /* 0x0103e2000c101920 */
        /* <DEDUP_REMOVED lines=15> */
[----:B------:R1:W-:Y:S02]  /*140670*/  @P4 STG.E desc[UR32][R38.64], R171 ;  /* 0x000000ab26004986 */ /* 0x0003e4000c101920 */
[----:B-1----:R-:W-:-:S05]  /*140680*/  IMAD.WIDE R38, R170, 0x4, R16 ;  /* 0x00000004aa267825 */ /* 0x002fca00078e0210 */
[----:B--2---:R1:W-:Y:S02]  /*140690*/  @P5 STG.E desc[UR32][R38.64], R169 ;  /* 0x000000a926005986 */ /* 0x0043e4000c101920 */
[----:B-1----:R-:W-:Y:S02]  /*1406a0*/  IMAD.WIDE R38, R170, 0x4, R14 ;  /* 0x00000004aa267825 */ /* 0x002fe400078e020e */
[----:B------:R-:W2:Y:S04]  /*1406b0*/  LDL.LU R170, [R1+0xf30] ;  /* 0x000f300001aa7983 */ /* 0x000ea80000300800 */
[----:B---3--:R1:W-:Y:S04]  /*1406c0*/  @P6 STG.E desc[UR32][R38.64], R165 ;  /* 0x000000a526006986 */ /* 0x0083e8000c101920 */
[----:B-1----:R-:W3:Y:S01]  /*1406d0*/  LDL.LU R165, [R1+0xe70] ;  /* 0x000e700001a57983 */ /* 0x002ee20000300800 */
[----:B------:R-:W-:-:S03]  /*1406e0*/  IMAD.WIDE R38, R166, 0x4, R20 ;  /* 0x00000004a6267825 */ /* 0x000fc600078e0214 */
        /* <DEDUP_REMOVED lines=24> */
[----:B------:R-:W-:Y:S01]  /*140870*/  LOP3.LUT P5, RZ, R54, 0x8000000, RZ, 0xc0, !PT ;  /* 0x0800000036ff7812 */ /* 0x000fe200078ac0ff */
        /* <DEDUP_REMOVED lines=28> */
[----:B----4-:R1:W-:Y:S04]  /*140a40*/  @P6 STG.E desc[UR32][R38.64], R46 ;  /* 0x0000002e26006986 */ /* 0x0103e8000c101920 */
[----:B------:R-:W4:Y:S01]  /*140a50*/  LDL.LU R166, [R1+0x25c8] ;  /* 0x0025c80001a67983 */ /* 0x000f220000300800 */
[----:B-1----:R-:W-:-:S05]  /*140a60*/  IMAD.WIDE R38, R164, 0x4, R20 ;  /* 0x00000004a4267825 */ /* 0x002fca00078e0214 */
        /* <DEDUP_REMOVED lines=40> */
[----:B------:R1:W-:Y:S02]  /*140cf0*/  @P4 STG.E desc[UR32][R38.64], R169 ;  /* 0x000000a926004986 */ /* 0x0003e4000c101920 */
[----:B-1----:R-:W-:-:S05]  /*140d00*/  IMAD.WIDE R38, R166, 0x4, R18 ;  /* 0x00000004a6267825 */ /* 0x002fca00078e0212 */
[----:B--2---:R1:W-:Y:S02]  /*140d10*/  @P5 STG.E desc[UR32][R38.64], R170 ;  /* 0x000000aa26005986 */ /* 0x0043e4000c101920 */
[----:B-1----:R-:W-:-:S05]  /*140d20*/  IMAD.WIDE R38, R166, 0x4, R16 ;  /* 0x00000004a6267825 */ /* 0x002fca00078e0210 */
[----:B---3--:R1:W-:Y:S02]  /*140d30*/  @P6 STG.E desc[UR32][R38.64], R165 ;  /* 0x000000a526006986 */ /* 0x0083e4000c101920 */
[----:B-1----:R-:W-:-:S05]  /*140d40*/  IMAD.WIDE R38, R166, 0x4, R14 ;  /* 0x00000004a6267825 */ /* 0x002fca00078e020e */
[----:B------:R1:W-:Y:S04]  /*140d50*/  @P0 STG.E desc[UR32][R38.64], R164 ;  /* 0x000000a426000986 */ /* 0x0003e8000c101920 */
        /* <DEDUP_REMOVED lines=27> */
[----:B------:R-:W2:Y:S01]  /*140f10*/  LDL.LU R118, [R1+0xe2c] ;  /* 0x000e2c0001767983 */ /* 0x000ea20000300800 */
[----:B------:R-:W-:-:S02]  /*140f20*/  @P1 LOP3.LUT R43, R43, 0x8000, RZ, 0xfc, !PT ;  /* 0x000080002b2b1812 */ /* 0x000fc400078efcff */
[----:B------:R-:W-:Y:S01]  /*140f30*/  LOP3.LUT P1, RZ, R55, 0x100000, RZ, 0xc0, !PT ;  /* 0x0010000037ff7812 */ /* 0x000fe2000782c0ff */
[----:B------:R-:W2:Y:S01]  /*140f40*/  LDL.LU R119, [R1+0xd5c] ;  /* 0x000d5c0001777983 */ /* 0x000ea20000300800 */
[----:B------:R-:W-:Y:S02]  /*140f50*/  LOP3.LUT R43, R43, 0xfffeffff, RZ, 0xc0, !PT ;  /* 0xfffeffff2b2b7812 */ /* 0x000fe400078ec0ff */
[C---:B------:R-:W-:Y:S01]  /*140f60*/  LOP3.LUT P5, RZ, R55.reuse, 0x4000, RZ, 0xc0, !PT ;  /* 0x0000400037ff7812 */ /* 0x040fe200078ac0ff */
[----:B------:R-:W2:Y:S01]  /*140f70*/  LDL.LU R62, [R1+0x6ec] ;  /* 0x0006ec00013e7983 */ /* 0x000ea20000300800 */
[----:B------:R-:W-:-:S07]  /*140f80*/  LOP3.LUT P6, RZ, R55, 0x8000, RZ, 0xc0, !PT ;  /* 0x0000800037ff7812 */ /* 0x000fce00078cc0ff */
[----:B------:R-:W-:Y:S02]  /*140f90*/  @P1 LOP3.LUT R43, R43, 0x10000, RZ, 0xfc, !PT ;  /* 0x000100002b2b1812 */ /* 0x000fe400078efcff */
[----:B------:R-:W-:Y:S01]  /*140fa0*/  LOP3.LUT P1, RZ, R55, 0x80000, RZ, 0xc0, !PT ;  /* 0x0008000037ff7812 */ /* 0x000fe2000782c0ff */
[----:B------:R-:W-:Y:S01]  /*140fb0*/  IMAD.WIDE R38, R169, 0x4, R18 ;  /* 0x00000004a9267825 */ /* 0x000fe200078e0212 */
[----:B------:R-:W-:-:S04]  /*140fc0*/  LOP3.LUT R43, R43, 0xfffdffff, RZ, 0xc0, !PT ;  /* 0xfffdffff2b2b7812 */ /* 0x000fc800078ec0ff */
[----:B---3--:R1:W-:Y:S07]  /*140fd0*/  @P5 STG.E desc[UR32][R38.64], R71 ;  /* 0x0000004726005986 */ /* 0x0083ee000c101920 */
[----:B------:R-:W-:Y:S02]  /*140fe0*/  @P1 LOP3.LUT R43, R43, 0x20000, RZ, 0xfc, !PT ;  /* 0x000200002b2b1812 */ /* 0x000fe400078efcff */
[----:B------:R-:W-:Y:S01]  /*140ff0*/  LOP3.LUT P1, RZ, R55, 0x40000, RZ, 0xc0, !PT ;  /* 0x0004000037ff7812 */ /* 0x000fe2000782c0ff */
[----:B-1----:R-:W-:Y:S01]  /*141000*/  IMAD.WIDE R38, R169, 0x4, R16 ;  /* 0x00000004a9267825 */ /* 0x002fe200078e0210 */
[----:B------:R-:W-:-:S04]  /*141010*/  LOP3.LUT P0, RZ, R55, 0x10000, RZ, 0xc0, !PT ;  /* 0x0001000037ff7812 */ /* 0x000fc8000780c0ff */
[----:B----4-:R1:W-:Y:S01]  /*141020*/  @P6 STG.E desc[UR32][R38.64], R171 ;  /* 0x000000ab26006986 */ /* 0x0103e2000c101920 */
[----:B------:R-:W-:-:S03]  /*141030*/  LOP3.LUT R43, R43, 0xfffbffff, RZ, 0xc0, !PT ;  /* 0xfffbffff2b2b7812 */ /* 0x000fc600078ec0ff */
[----:B-1----:R-:W3:Y:S04]  /*141040*/  LDL.LU R171, [R1+0x25f8] ;  /* 0x0025f80001ab7983 */ /* 0x002ee80000300800 */
[----:B------:R-:W4:Y:S01]  /*141050*/  LDL.LU R68, [R1+0x29c] ;  /* 0x00029c0001447983 */ /* 0x000f220000300800 */
[----:B------:R-:W-:Y:S02]  /*141060*/  @P1 LOP3.LUT R43, R43, 0x40000, RZ, 0xfc, !PT ;  /* 0x000400002b2b1812 */ /* 0x000fe400078efcff */
[----:B------:R-:W-:Y:S01]  /*141070*/  LOP3.LUT P1, RZ, R55, 0x20000, RZ, 0xc0, !PT ;  /* 0x0002000037ff7812 */ /* 0x000fe2000782c0ff */
[----:B------:R-:W-:Y:S01]  /*141080*/  IMAD.WIDE R38, R169, 0x4, R14 ;  /* 0x00000004a9267825 */ /* 0x000fe200078e020e */
[----:B------:R-:W3:Y:S04]  /*141090*/  LDL.LU R69, [R1+0x1160] ;  /* 0x0011600001457983 */ /* 0x000ee80000300800 */
[----:B------:R1:W-:Y:S04]  /*1410a0*/  @P0 STG.E desc[UR32][R38.64], R170 ;  /* 0x000000aa26000986 */ /* 0x0003e8000c101920 */
[----:B------:R-:W3:Y:S04]  /*1410b0*/  LDL.LU R70, [R1+0xfe0] ;  /* 0x000fe00001467983 */ /* 0x000ee80000300800 */
[----:B------:R-:W3:Y:S01]  /*1410c0*/  LDL.LU R71, [R1+0xfd0] ;  /* 0x000fd00001477983 */ /* 0x000ee20000300800 */
[----:B-1----:R-:W-:-:S03]  /*1410d0*/  IMAD.WIDE R38, R252, 0x4, R20 ;  /* 0x00000004fc267825 */ /* 0x002fc600078e0214 */
[----:B------:R-:W3:Y:S04]  /*1410e0*/  LDL.LU R169, [R1+0xfb0] ;  /* 0x000fb00001a97983 */ /* 0x000ee80000300800 */
[----:B------:R1:W-:Y:S01]  /*1410f0*/  @P1 STG.E desc[UR32][R38.64], R165 ;  /* 0x000000a526001986 */ /* 0x0003e2000c101920 */
[----:B------:R-:W-:-:S03]  /*141100*/  LOP3.LUT P1, RZ, R43, 0x40000, RZ, 0xc0, !PT ;  /* 0x000400002bff7812 */ /* 0x000fc6000782c0ff */
[----:B------:R-:W3:Y:S01]  /*141110*/  LDL.LU R170, [R1+0x25fc] ;  /* 0x0025fc0001aa7983 */ /* 0x000ee20000300800 */
[----:B-1----:R-:W-:-:S03]  /*141120*/  IMAD.WIDE R38, R252, 0x4, R18 ;  /* 0x00000004fc267825 */ /* 0x002fc600078e0212 */
[----:B------:R-:W3:Y:S06]  /*141130*/  LDL.LU R165, [R1+0xfa0] ;  /* 0x000fa00001a57983 */ /* 0x000eec0000300800 */
[----:B------:R1:W-:Y:S01]  /*141140*/  @P1 STG.E desc[UR32][R38.64], R166 ;  /* 0x000000a626001986 */ /* 0x0003e2000c101920 */
[----:B------:R-:W-:-:S03]  /*141150*/  LOP3.LUT P1, RZ, R43, 0x20000, RZ, 0xc0, !PT ;  /* 0x000200002bff7812 */ /* 0x000fc6000782c0ff */
[----:B-1----:R-:W3:Y:S01]  /*141160*/  LDL.LU R166, [R1+0xf90] ;  /* 0x000f900001a67983 */ /* 0x002ee20000300800 */
        /* <DEDUP_REMOVED lines=17> */
[----:B----4-:R3:W-:Y:S01]  /*141280*/  @P1 STG.E desc[UR32][R38.64], R68 ;  /* 0x0000004426001986 */ /* 0x0107e2000c101920 */
[----:B------:R-:W-:Y:S02]  /*141290*/  LOP3.LUT P1, RZ, R43, 0x800, RZ, 0xc0, !PT ;  /* 0x000008002bff7812 */ /* 0x000fe4000782c0ff */
[C---:B------:R-:W-:Y:S02]  /*1412a0*/  LOP3.LUT P2, RZ, R55.reuse, 0x4000000, RZ, 0xc0, !PT ;  /* 0x0400000037ff7812 */ /* 0x040fe4000784c0ff */
[----:B------:R-:W-:Y:S01]  /*1412b0*/  LOP3.LUT P3, RZ, R55, 0x8000000, RZ, 0xc0, !PT ;  /* 0x0800000037ff7812 */ /* 0x000fe2000786c0ff */
[----:B---3--:R-:W-:-:S08]  /*1412c0*/  IMAD.WIDE R38, R171, 0x4, R20 ;  /* 0x00000004ab267825 */ /* 0x008fd000078e0214 */
        /* <DEDUP_REMOVED lines=39> */
[C---:B------:R-:W-:Y:S02]  /*141540*/  LOP3.LUT P0, RZ, R56.reuse, 0x8, RZ, 0xc0, !PT ;  /* 0x0000000838ff7812 */ /* 0x040fe4000780c0ff */
[----:B------:R-:W-:Y:S02]  /*141550*/  LOP3.LUT P1, RZ, R56, 0x1000, RZ, 0xc0, !PT ;  /* 0x0000100038ff7812 */ /* 0x000fe4000782c0ff */
[----:B------:R-:W-:Y:S01]  /*141560*/  LOP3.LUT R43, R43, 0xfffffff7, RZ, 0xc0, !PT ;  /* 0xfffffff72b2b7812 */ /* 0x000fe200078ec0ff */
[----:B---3--:R1:W-:Y:S04]  /*141570*/  @P4 STG.E desc[UR32][R38.64], R171 ;  /* 0x000000ab26004986 */ /* 0x0083e8000c101920 */
[----:B-1----:R-:W3:Y:S06]  /*141580*/  LDL.LU R171, [R1+0xf98] ;  /* 0x000f980001ab7983 */ /* 0x002eec0000300800 */
        /* <DEDUP_REMOVED lines=10> */
[----:B----4-:R1:W-:Y:S02]  /*141630*/  @P5 STG.E desc[UR32][R38.64], R169 ;  /* 0x000000a926005986 */ /* 0x0103e4000c101920 */
        /* <DEDUP_REMOVED lines=58> */
[----:B---3--:R1:W-:Y:S02]  /*1419e0*/  @P3 STG.E desc[UR32][R38.64], R171 ;  /* 0x000000ab26003986 */ /* 0x0083e4000c101920 */
[----:B-1----:R-:W-:-:S02]  /*1419f0*/  IMAD.WIDE R38, R170, 0x4, R16 ;  /* 0x00000004aa267825 */ /* 0x002fc400078e0210 */
[----:B------:R-:W3:Y:S04]  /*141a00*/  LDL.LU R171, [R1+0xfbc] ;  /* 0x000fbc0001ab7983 */ /* 0x000ee80000300800 */
[----:B--2---:R1:W-:Y:S02]  /*141a10*/  @P4 STG.E desc[UR32][R38.64], R169 ;  /* 0x000000a926004986 */ /* 0x0043e4000c101920 */
[----:B-1----:R-:W-:Y:S02]  /*141a20*/  IMAD.WIDE R38, R170, 0x4, R14 ;  /* 0x00000004aa267825 */ /* 0x002fe400078e020e */
[----:B------:R-:W2:Y:S04]  /*141a30*/  LDL.LU R169, [R1+0xfac] ;  /* 0x000fac0001a97983 */ /* 0x000ea80000300800 */
[----:B----4-:R1:W-:Y:S04]  /*141a40*/  @P5 STG.E desc[UR32][R38.64], R165 ;  /* 0x000000a526005986 */ /* 0x0103e8000c101920 */
[----:B------:R-:W4:Y:S04]  /*141a50*/  LDL.LU R170, [R1+0xf9c] ;  /* 0x000f9c0001aa7983 */ /* 0x000f280000300800 */
[----:B-1----:R-:W4:Y:S01]  /*141a60*/  LDL.LU R165, [R1+0xf8c] ;  /* 0x000f8c0001a57983 */ /* 0x002f220000300800 */
[----:B------:R-:W-:-:S05]  /*141a70*/  IMAD.WIDE R38, R71, 0x4, R20 ;  /* 0x0000000447267825 */ /* 0x000fca00078e0214 */
[----:B------:R1:W-:Y:S04]  /*141a80*/  @P6 STG.E desc[UR32][R38.64], R166 ;  /* 0x000000a626006986 */ /* 0x0003e8000c101920 */
[----:B-1----:R-:W2:Y:S01]  /*141a90*/  LDL.LU R166, [R1+0x2684] ;  /* 0x0026840001a67983 */ /* 0x002ea20000300800 */
[----:B------:R-:W-:Y:S01]  /*141aa0*/  LOP3.LUT P0, RZ, R56, 0x40000, RZ, 0xc0, !PT ;  /* 0x0004000038ff7812 */ /* 0x000fe2000780c0ff */
[----:B------:R-:W-:-:S12]  /*141ab0*/  IMAD.WIDE R38, R71, 0x4, R18 ;  /* 0x0000000447267825 */ /* 0x000fd800078e0212 */
[----:B------:R1:W-:Y:S04]  /*141ac0*/  @P0 STG.E desc[UR32][R38.64], R164 ;  /* 0x000000a426000986 */ /* 0x0003e8000c101920 */
[----:B-1----:R-:W4:Y:S01]  /*141ad0*/  LDL.LU R164, [R1+0xf2c] ;  /* 0x000f2c0001a47983 */ /* 0x002f220000300800 */
[----:B------:R-:W-:Y:S02]  /*141ae0*/  LOP3.LUT P1, RZ, R56, 0x80000000, RZ, 0xc0, !PT ;  /* 0x8000000038ff7812 */ /* 0x000fe4000782c0ff */
        /* <DEDUP_REMOVED lines=8> */
[----:B------:R-:W4:Y:S01]  /*141b70*/  LDL.LU R119, [R1+0xf10] ;  /* 0x000f100001777983 */ /* 0x000f220000300800 */
[----:B------:R-:W-:-:S03]  /*141b80*/  LOP3.LUT P4, RZ, R56, 0x80000, RZ, 0xc0, !PT ;  /* 0x0008000038ff7812 */ /* 0x000fc6000788c0ff */
[----:B------:R-:W4:Y:S04]  /*141b90*/  LDL.LU R69, [R1+0x268c] ;  /* 0x00268c0001457983 */ /* 0x000f280000300800 */
[----:B------:R-:W-:Y:S01]  /*141ba0*/  @P1 LOP3.LUT R44, R44, 0x10000000, RZ, 0xfc, !PT ;  /* 0x100000002c2c1812 */ /* 0x000fe200078efcff */
[----:B------:R-:W4:Y:S01]  /*141bb0*/  LDL.LU R62, [R1+0xe10] ;  /* 0x000e1000013e7983 */ /* 0x000f220000300800 */
[----:B------:R-:W-:Y:S02]  /*141bc0*/  LOP3.LUT P1, RZ, R56, 0x20000000, RZ, 0xc0, !PT ;  /* 0x2000000038ff7812 */ /* 0x000fe4000782c0ff */
[----:B------:R-:W-:Y:S02]  /*141bd0*/  LOP3.LUT R44, R44, 0xdfffffff, RZ, 0xc0, !PT ;  /* 0xdfffffff2c2c7812 */ /* 0x000fe400078ec0ff */
[----:B------:R-:W-:-:S02]  /*141be0*/  LOP3.LUT R43, R43, 0xfffffffe, RZ, 0xc0, !PT ;  /* 0xfffffffe2b2b7812 */ /* 0x000fc400078ec0ff */
[C---:B------:R-:W-:Y:S01]  /*141bf0*/  LOP3.LUT P5, RZ, R56.reuse, 0x100000, RZ, 0xc0, !PT ;  /* 0x0010000038ff7812 */ /* 0x040fe200078ac0ff */
[----:B------:R-:W-:Y:S01]  /*141c00*/  IMAD.WIDE R38, R71, 0x4, R16 ;  /* 0x0000000447267825 */ /* 0x000fe200078e0210 */
[----:B------:R-:W-:Y:S01]  /*141c10*/  LOP3.LUT P6, RZ, R56, 0x200000, RZ, 0xc0, !PT ;  /* 0x0020000038ff7812 */ /* 0x000fe200078cc0ff */
[----:B------:R-:W4:Y:S04]  /*141c20*/  LDL.LU R63, [R1+0x640] ;  /* 0x00064000013f7983 */ /* 0x000f280000300800 */
        /* <DEDUP_REMOVED lines=8> */
[----:B------:R-:W-:-:S11]  /*141cb0*/  LOP3.LUT P0, RZ, R56, 0x400000, RZ, 0xc0, !PT ;  /* 0x0040000038ff7812 */ /* 0x000fd6000780c0ff */
        /* <DEDUP_REMOVED lines=10> */
[----:B---3--:R2:W-:Y:S02]  /*141d60*/  @P5 STG.E desc[UR32][R38.64], R171 ;  /* 0x000000ab26005986 */ /* 0x0085e4000c101920 */
[----:B--2---:R-:W-:-:S05]  /*141d70*/  IMAD.WIDE R38, R166, 0x4, R20 ;  /* 0x00000004a6267825 */ /* 0x004fca00078e0214 */
[----:B------:R1:W-:Y:S02]  /*141d80*/  @P6 STG.E desc[UR32][R38.64], R169 ;  /* 0x000000a926006986 */ /* 0x0003e4000c101920 */
[----:B-1----:R-:W-:-:S05]  /*141d90*/  IMAD.WIDE R38, R166, 0x4, R18 ;  /* 0x00000004a6267825 */ /* 0x002fca00078e0212 */
[----:B----4-:R1:W-:Y:S04]  /*141da0*/  @P0 STG.E desc[UR32][R38.64], R170 ;  /* 0x000000aa26000986 */ /* 0x0103e8000c101920 */
[----:B-1----:R-:W2:Y:S04]  /*141db0*/  LDL.LU R170, [R1+0x26a0] ;  /* 0x0026a00001aa7983 */ /* 0x002ea80000300800 */
[----:B------:R-:W3:Y:S04]  /*141dc0*/  LDL.LU R68, [R1+0x470] ;  /* 0x0004700001447983 */ /* 0x000ee80000300800 */
[----:B------:R-:W4:Y:S01]  /*141dd0*/  LDL.LU R70, [R1+0x270] ;  /* 0x0002700001467983 */ /* 0x000f220000300800 */
[----:B------:R-:W-:-:S03]  /*141de0*/  IMAD.WIDE R38, R166, 0x4, R16 ;  /* 0x00000004a6267825 */ /* 0x000fc600078e0210 */
[----:B------:R-:W2:Y:S04]  /*141df0*/  LDL.LU R71, [R1+0x1174] ;  /* 0x0011740001477983 */ /* 0x000ea80000300800 */
[----:B------:R1:W-:Y:S01]  /*141e00*/  @P1 STG.E desc[UR32][R38.64], R165 ;  /* 0x000000a526001986 */ /* 0x0003e2000c101920 */
[----:B------:R-:W-:-:S03]  /*141e10*/  LOP3.LUT P1, RZ, R43, 0x4, RZ, 0xc0, !PT ;  /* 0x000000042bff7812 */ /* 0x000fc6000782c0ff */
[----:B------:R-:W2:Y:S04]  /*141e20*/  LDL.LU R171, [R1+0xff4] ;  /* 0x000ff40001ab7983 */ /* 0x000ea80000300800 */
[----:B------:R-:W2:Y:S01]  /*141e30*/  LDL.LU R169, [R1+0xfc4] ;  /* 0x000fc40001a97983 */ /* 0x000ea20000300800 */
[----:B-1----:R-:W-:-:S03]  /*141e40*/  IMAD.WIDE R38, R166, 0x4, R14 ;  /* 0x00000004a6267825 */ /* 0x002fc600078e020e */
[----:B------:R-:W2:Y:S04]  /*141e50*/  LDL.LU R165, [R1+0xf14] ;  /* 0x000f140001a57983 */ /* 0x000ea80000300800 */
[----:B------:R1:W-:Y:S04]  /*141e60*/  @P1 STG.E desc[UR32][R38.64], R164 ;  /* 0x000000a426001986 */ /* 0x0003e8000c101920 */
        /* <DEDUP_REMOVED lines=22> */
[----:B------:R-:W-:-:S02]  /*141fd0*/  LOP3.LUT P1, RZ, R44, 0x8000000, RZ, 0xc0, !PT ;  /* 0x080000002cff7812 */ /* 0x000fc4000782c0ff */
[----:B------:R-:W-:Y:S01]  /*141fe0*/  LOP3.LUT P3, RZ, R57, 0x2, RZ, 0xc0, !PT ;  /* 0x0000000239ff7812 */ /* 0x000fe2000786c0ff */
[----:B-1----:R-:W-:Y:S01]  /*141ff0*/  IMAD.WIDE R38, R69, 0x4, R16 ;  /* 0x0000000445267825 */ /* 0x002fe200078e0210 */
[C---:B------:R-:W-:Y:S02]  /*142000*/  LOP3.LUT P4, RZ, R57.reuse, 0x4, RZ, 0xc0, !PT ;  /* 0x0000000439ff7812 */ /* 0x040fe4000788c0ff */
[C---:B------:R-:W-:Y:S02]  /*142010*/  LOP3.LUT P5, RZ, R57.reuse, 0x8, RZ, 0xc0, !PT ;  /* 0x0000000839ff7812 */ /* 0x040fe400078ac0ff */
[C---:B------:R-:W-:Y:S02]  /*142020*/  LOP3.LUT P6, RZ, R57.reuse, 0x10, RZ, 0xc0, !PT ;  /* 0x0000001039ff7812 */ /* 0x040fe400078cc0ff */
[----:B------:R-:W-:-:S03]  /*142030*/  LOP3.LUT P0, RZ, R57, 0x20, RZ, 0xc0, !PT ;  /* 0x0000002039ff7812 */ /* 0x000fc6000780c0ff */
[----:B---3--:R1:W-:Y:S02]  /*142040*/  @P1 STG.E desc[UR32][R38.64], R68 ;  /* 0x0000004426001986 */ /* 0x0083e4000c101920 */
[----:B-1----:R-:W-:-:S05]  /*142050*/  IMAD.WIDE R38, R69, 0x4, R14 ;  /* 0x0000000445267825 */ /* 0x002fca00078e020e */
[----:B----4-:R2:W-:Y:S02]  /*142060*/  @P2 STG.E desc[UR32][R38.64], R70 ;  /* 0x0000004626002986 */ /* 0x0105e4000c101920 */
[----:B--2---:R-:W-:-:S05]  /*142070*/  IMAD.WIDE R38, R170, 0x4, R20 ;  /* 0x00000004aa267825 */ /* 0x004fca00078e0214 */
[----:B------:R1:W-:Y:S02]  /*142080*/  @P3 STG.E desc[UR32][R38.64], R71 ;  /* 0x0000004726003986 */ /* 0x0003e4000c101920 */
[----:B-1----:R-:W-:-:S05]  /*142090*/  IMAD.WIDE R38, R170, 0x4, R18 ;  /* 0x00000004aa267825 */ /* 0x002fca00078e0212 */
[----:B------:R1:W-:Y:S02]  /*1420a0*/  @P4 STG.E desc[UR32][R38.64], R171 ;  /* 0x000000ab26004986 */ /* 0x0003e4000c101920 */
[----:B-1----:R-:W-:-:S05]  /*1420b0*/  IMAD.WIDE R38, R170, 0x4, R16 ;  /* 0x00000004aa267825 */ /* 0x002fca00078e0210 */
[----:B------:R1:W-:Y:S02]  /*1420c0*/  @P5 STG.E desc[UR32][R38.64], R169 ;  /* 0x000000a926005986 */ /* 0x0003e4000c101920 */
[----:B-1----:R-:W-:Y:S02]  /*1420d0*/  IMAD.WIDE R38, R170, 0x4, R14 ;  /* 0x00000004aa267825 */ /* 0x002fe400078e020e */
[----:B------:R-:W2:Y:S04]  /*1420e0*/  LDL.LU R170, [R1+0x644] ;  /* 0x0006440001aa7983 */ /* 0x000ea80000300800 */
[----:B------:R1:W-:Y:S04]  /*1420f0*/  @P6 STG.E desc[UR32][R38.64], R165 ;  /* 0x000000a526006986 */ /* 0x0003e8000c101920 */
        /* <DEDUP_REMOVED lines=28> */
[C---:B------:R-:W-:Y:S01]  /*1422c0*/  LOP3.LUT P6, RZ, R57.reuse, 0x100, RZ, 0xc0, !PT ;  /* 0x0000010039ff7812 */ /* 0x040fe200078cc0ff */
        /* <DEDUP_REMOVED lines=71> */
[C---:B-1----:R-:W-:Y:S02]  /*142740*/  IMAD.WIDE R38, R166.reuse, 0x4, R16 ;  /* 0x00000004a6267825 */ /* 0x042fe400078e0210 */
[----:B------:R-:W2:Y:S04]  /*142750*/  LDL.LU R170, [R1+0x1320] ;  /* 0x0013200001aa7983 */ /* 0x000ea80000300800 */
[----:B---3--:R1:W-:Y:S02]  /*142760*/  @P6 STG.E desc[UR32][R38.64], R165 ;  /* 0x000000a526006986 */ /* 0x0083e4000c101920 */
        /* <DEDUP_REMOVED lines=40> */
[----:B------:R-:W-:Y:S01]  /*1429f0*/  @P1 LOP3.LUT R44, R44, 0x10000, RZ, 0xfc, !PT ;  /* 0x000100002c2c1812 */ /* 0x000fe200078efcff */
[----:B--2---:R-:W-:-:S05]  /*142a00*/  IMAD.WIDE R38, R164, 0x4, R20 ;  /* 0x00000004a4267825 */ /* 0x004fca00078e0214 */
[----:B------:R1:W-:Y:S02]  /*142a10*/  @P4 STG.E desc[UR32][R38.64], R170 ;  /* 0x000000aa26004986 */ /* 0x0003e4000c101920 */
[C---:B-1----:R-:W-:Y:S02]  /*142a20*/  IMAD.WIDE R38, R164.reuse, 0x4, R18 ;  /* 0x00000004a4267825 */ /* 0x042fe400078e0212 */
[----:B------:R-:W2:Y:S04]  /*142a30*/  LDL.LU R170, [R1+0x6f4] ;  /* 0x0006f40001aa7983 */ /* 0x000ea80000300800 */
[----:B---3--:R1:W-:Y:S02]  /*142a40*/  @P5 STG.E desc[UR32][R38.64], R165 ;  /* 0x000000a526005986 */ /* 0x0083e4000c101920 */
[----:B-1----:R-:W-:-:S02]  /*142a50*/  IMAD.WIDE R38, R164, 0x4, R16 ;  /* 0x00000004a4267825 */ /* 0x002fc400078e0210 */
[----:B------:R-:W3:Y:S04]  /*142a60*/  LDL.LU R165, [R1+0x1328] ;  /* 0x0013280001a57983 */ /* 0x000ee80000300800 */
[----:B----4-:R1:W-:Y:S02]  /*142a70*/  @P6 STG.E desc[UR32][R38.64], R166 ;  /* 0x000000a626006986 */ /* 0x0103e4000c101920 */
[----:B-1----:R-:W-:Y:S02]  /*142a80*/  IMAD.WIDE R38, R164, 0x4, R14 ;  /* 0x00000004a4267825 */ /* 0x002fe400078e020e */
[----:B------:R-:W4:Y:S04]  /*142a90*/  LDL.LU R166, [R1+0x1308] ;  /* 0x0013080001a67983 */ /* 0x000f280000300800 */
[----:B------:R-:W4:Y:S04]  /*142aa0*/  LDL.LU R164, [R1+0x12f8] ;  /* 0x0012f80001a47983 */ /* 0x000f280000300800 */
[----:B------:R-:W3:Y:S01]  /*142ab0*/  LDL.LU R169, [R1+0x2828] ;  /* 0x0028280001a97983 */ /* 0x000ee20000300800 */
[----:B------:R-:W-:-:S02]  /*142ac0*/  LOP3.LUT P1, RZ, R57, 0x80000000, RZ, 0xc0, !PT ;  /* 0x8000000039ff7812 */ /* 0x000fc4000782c0ff */
[----:B------:R-:W-:Y:S02]  /*142ad0*/  LOP3.LUT R44, R44, 0xfffdffff, RZ, 0xc0, !PT ;  /* 0xfffdffff2c2c7812 */ /* 0x000fe400078ec0ff */
[----:B------:R-:W-:-:S09]  /*142ae0*/  LOP3.LUT P0, RZ, R57, 0x10000000, RZ, 0xc0, !PT ;  /* 0x1000000039ff7812 */ /* 0x000fd2000780c0ff */
[----:B------:R-:W-:Y:S02]  /*142af0*/  @P1 LOP3.LUT R44, R44, 0x20000, RZ, 0xfc, !PT ;  /* 0x000200002c2c1812 */ /* 0x000fe400078efcff */
[----:B------:R-:W-:Y:S02]  /*142b00*/  LOP3.LUT P1, RZ, R57, 0x40000000, RZ, 0xc0, !PT ;  /* 0x4000000039ff7812 */ /* 0x000fe4000782c0ff */
[----:B------:R-:W-:Y:S01]  /*142b10*/  LOP3.LUT R44, R44, 0xfffbffff, RZ, 0xc0, !PT ;  /* 0xfffbffff2c2c7812 */ /* 0x000fe200078ec0ff */
[----:B------:R1:W-:Y:S10]  /*142b20*/  @P0 STG.E desc[UR32][R38.64], R46 ;  /* 0x0000002e26000986 */ /* 0x0003f4000c101920 */
[----:B------:R-:W-:-:S02]  /*142b30*/  @P1 LOP3.LUT R44, R44, 0x40000, RZ, 0xfc, !PT ;  /* 0x000400002c2c1812 */ /* 0x000fc400078efcff */
        /* <DEDUP_REMOVED lines=141> */
[C---:B------:R-:W-:Y:S01]  /*143410*/  LOP3.LUT P5, RZ, R58.reuse, 0x10000000, RZ, 0xc0, !PT ;  /* 0x100000003aff7812 */ /* 0x040fe200078ac0ff */
        /* <DEDUP_REMOVED lines=142> */
[----:B------:R-:W-:Y:S01]  /*143d00*/  LOP3.LUT P1, RZ, R59, 0x2000000, RZ, 0xc0, !PT ;  /* 0x020000003bff7812 */ /* 0x000fe2000782c0ff */
[----:B------:R-:W2:Y:S01]  /*143d10*/  LDL.LU R119, [R1+0x1370] ;  /* 0x0013700001777983 */ /* 0x000ea20000300800 */
[----:B------:R-:W-:Y:S02]  /*143d20*/  LOP3.LUT R45, R45, 0xfeffffff, RZ, 0xc0, !PT ;  /* 0xfeffffff2d2d7812 */ /* 0x000fe400078ec0ff */
[----:B------:R-:W-:Y:S01]  /*143d30*/  LOP3.LUT P5, RZ, R59, 0x80000, RZ, 0xc0, !PT ;  /* 0x000800003bff7812 */ /* 0x000fe200078ac0ff */
[----:B------:R-:W2:Y:S08]  /*143d40*/  LDL.LU R63, [R1+0x1360] ;  /* 0x00136000013f7983 */ /* 0x000eb00000300800 */
[----:B------:R-:W-:-:S02]  /*143d50*/  @P1 LOP3.LUT R45, R45, 0x1000000, RZ, 0xfc, !PT ;  /* 0x010000002d2d1812 */ /* 0x000fc400078efcff */
[----:B------:R-:W-:Y:S01]  /*143d60*/  LOP3.LUT P1, RZ, R59, 0x1000000, RZ, 0xc0, !PT ;  /* 0x010000003bff7812 */ /* 0x000fe2000782c0ff */
[----:B------:R-:W-:Y:S01]  /*143d70*/  IMAD.WIDE R38, R171, 0x4, R16 ;  /* 0x00000004ab267825 */ /* 0x000fe200078e0210 */
[----:B------:R-:W-:Y:S02]  /*143d80*/  LOP3.LUT R45, R45, 0xfdffffff, RZ, 0xc0, !PT ;  /* 0xfdffffff2d2d7812 */ /* 0x000fe400078ec0ff */
[----:B------:R-:W-:Y:S02]  /*143d90*/  LOP3.LUT P6, RZ, R59, 0x100000, RZ, 0xc0, !PT ;  /* 0x001000003bff7812 */ /* 0x000fe400078cc0ff */
[----:B---3--:R1:W-:Y:S07]  /*143da0*/  @P5 STG.E desc[UR32][R38.64], R71 ;  /* 0x0000004726005986 */ /* 0x0083ee000c101920 */
[----:B------:R-:W-:-:S02]  /*143db0*/  @P1 LOP3.LUT R45, R45, 0x2000000, RZ, 0xfc, !PT ;  /* 0x020000002d2d1812 */ /* 0x000fc400078efcff */
[C---:B------:R-:W-:Y:S01]  /*143dc0*/  LOP3.LUT P1, RZ, R59.reuse, 0x800000, RZ, 0xc0, !PT ;  /* 0x008000003bff7812 */ /* 0x040fe2000782c0ff */
[----:B-1----:R-:W3:Y:S01]  /*143dd0*/  LDL.LU R71, [R1+0x286c] ;  /* 0x00286c0001477983 */ /* 0x002ee20000300800 */
[----:B------:R-:W-:-:S03]  /*143de0*/  LOP3.LUT P0, RZ, R59, 0x200000, RZ, 0xc0, !PT ;  /* 0x002000003bff7812 */ /* 0x000fc6000780c0ff */
[----:B------:R-:W3:Y:S01]  /*143df0*/  LDL.LU R68, [R1+0x1350] ;  /* 0x0013500001447983 */ /* 0x000ee20000300800 */
[----:B------:R-:W-:Y:S01]  /*143e00*/  LOP3.LUT R45, R45, 0xfbffffff, RZ, 0xc0, !PT ;  /* 0xfbffffff2d2d7812 */ /* 0x000fe200078ec0ff */
[----:B------:R-:W-:Y:S02]  /*143e10*/  IMAD.WIDE R38, R171, 0x4, R14 ;  /* 0x00000004ab267825 */ /* 0x000fe400078e020e */
[----:B------:R-:W3:Y:S04]  /*143e20*/  LDL.LU R69, [R1+0x1340] ;  /* 0x0013400001457983 */ /* 0x000ee80000300800 */
[----:B------:R-:W-:Y:S02]  /*143e30*/  @P1 LOP3.LUT R45, R45, 0x4000000, RZ, 0xfc, !PT ;  /* 0x040000002d2d1812 */ /* 0x000fe400078efcff */
[----:B------:R-:W-:Y:S01]  /*143e40*/  LOP3.LUT P1, RZ, R59, 0x400000, RZ, 0xc0, !PT ;  /* 0x004000003bff7812 */ /* 0x000fe2000782c0ff */
[----:B----4-:R1:W-:Y:S02]  /*143e50*/  @P6 STG.E desc[UR32][R38.64], R169 ;  /* 0x000000a926006986 */ /* 0x0103e4000c101920 */
        /* <DEDUP_REMOVED lines=30> */
[----:B---3--:R-:W-:Y:S01]  /*144040*/  IMAD.WIDE R38, R71, 0x4, R20 ;  /* 0x0000000447267825 */ /* 0x008fe200078e0214 */
        /* <DEDUP_REMOVED lines=67> */
[----:B------:R-:W-:Y:S01]  /*144480*/  LOP3.LUT R45, R45, 0xfffbffff, RZ, 0xc0, !PT ;  /* 0xfffbffff2d2d7812 */ /* 0x000fe200078ec0ff */
        /* <DEDUP_REMOVED lines=12> */
[----:B------:R-:W-:-:S02]  /*144550*/  @P1 LOP3.LUT R45, R45, 0x40000, RZ, 0xfc, !PT ;  /* 0x000400002d2d1812 */ /* 0x000fc400078efcff */
        /* <DEDUP_REMOVED lines=29> */
[----:B------:R1:W-:Y:S02]  /*144730*/  @P1 STG.E desc[UR32][R38.64], R69 ;  /* 0x0000004526001986 */ /* 0x0003e4000c101920 */
[----:B-1----:R-:W-:-:S05]  /*144740*/  IMAD.WIDE R38, R169, 0x4, R18 ;  /* 0x00000004a9267825 */ /* 0x002fca00078e0212 */
[----:B------:R1:W-:Y:S02]  /*144750*/  @P2 STG.E desc[UR32][R38.64], R70 ;  /* 0x0000004626002986 */ /* 0x0003e4000c101920 */
[----:B-1----:R-:W-:-:S05]  /*144760*/  IMAD.WIDE R38, R169, 0x4, R16 ;  /* 0x00000004a9267825 */ /* 0x002fca00078e0210 */
[----:B------:R1:W-:Y:S02]  /*144770*/  @P3 STG.E desc[UR32][R38.64], R71 ;  /* 0x0000004726003986 */ /* 0x0003e4000c101920 */
[----:B-1----:R-:W-:Y:S02]  /*144780*/  IMAD.WIDE R38, R169, 0x4, R14 ;  /* 0x00000004a9267825 */ /* 0x002fe400078e020e */
[----:B------:R-:W4:Y:S01]  /*144790*/  LDL.LU R169, [R1+0x70c] ;  /* 0x00070c0001a97983 */ /* 0x000f220000300800 */
[C---:B------:R-:W-:Y:S02]  /*1447a0*/  LOP3.LUT P4, RZ, R2.reuse, 0x100000, RZ, 0xc0, !PT ;  /* 0x0010000002ff7812 */ /* 0x040fe4000788c0ff */
[C---:B------:R-:W-:Y:S02]  /*1447b0*/  LOP3.LUT P5, RZ, R2.reuse, 0x200000, RZ, 0xc0, !PT ;  /* 0x0020000002ff7812 */ /* 0x040fe400078ac0ff */
[C---:B------:R-:W-:Y:S02]  /*1447c0*/  LOP3.LUT P6, RZ, R2.reuse, 0x400000, RZ, 0xc0, !PT ;  /* 0x0040000002ff7812 */ /* 0x040fe400078cc0ff */
[----:B------:R-:W-:-:S07]  /*1447d0*/  LOP3.LUT P0, RZ, R2, 0x800000, RZ, 0xc0, !PT ;  /* 0x0080000002ff7812 */ /* 0x000fce000780c0ff */
        /* <DEDUP_REMOVED lines=10> */
[----:B-1----:R-:W2:Y:S04]  /*144880*/  LDL.LU R164, [R1+0x2888] ;  /* 0x0028880001a47983 */ /* 0x002ea80000300800 */
        /* <DEDUP_REMOVED lines=9> */
[----:B------:R-:W-:Y:S01]  /*144920*/  LOP3.LUT P0, RZ, R2, 0x8000000, RZ, 0xc0, !PT ;  /* 0x0800000002ff7812 */ /* 0x000fe2000780c0ff */
        /* <DEDUP_REMOVED lines=86> */
[----:B--2---:R3:W-:Y:S02]  /*144e90*/  @P5 STG.E desc[UR32][R38.64], R165 ;  /* 0x000000a526005986 */ /* 0x0047e4000c101920 */
[----:B---3--:R-:W-:-:S05]  /*144ea0*/  IMAD.WIDE R38, R170, 0x4, R20 ;  /* 0x00000004aa267825 */ /* 0x008fca00078e0214 */
[----:B------:R1:W-:Y:S02]  /*144eb0*/  @P6 STG.E desc[UR32][R38.64], R166 ;  /* 0x000000a626006986 */ /* 0x0003e4000c101920 */
[----:B-1----:R-:W-:-:S05]  /*144ec0*/  IMAD.WIDE R38, R170, 0x4, R18 ;  /* 0x00000004aa267825 */ /* 0x002fca00078e0212 */
[----:B----4-:R1:W-:Y:S04]  /*144ed0*/  @P0 STG.E desc[UR32][R38.64], R164 ;  /* 0x000000a426000986 */ /* 0x0103e8000c101920 */
        /* <DEDUP_REMOVED lines=24> */
[----:B------:R-:W2:Y:S01]  /*145060*/  LDL.LU R252, [R1+0x13ac] ;  /* 0x0013ac0001fc7983 */ /* 0x000ea20000300800 */
[----:B------:R-:W-:-:S02]  /*145070*/  LOP3.LUT R2, R2, 0x7fffffff, RZ, 0xc0, !PT ;  /* 0x7fffffff02027812 */ /* 0x000fc400078ec0ff */
[----:B------:R-:W-:Y:S01]  /*145080*/  LOP3.LUT P5, RZ, R4, 0x4000, RZ, 0xc0, !PT ;  /* 0x0000400004ff7812 */ /* 0x000fe200078ac0ff */
[----:B------:R-:W2:Y:S01]  /*145090*/  LDL.LU R117, [R1+0x138c] ;  /* 0x00138c0001757983 */ /* 0x000ea20000300800 */
[----:B------:R-:W-:Y:S02]  /*1450a0*/  @P1 LOP3.LUT R2, R2, 0x80000000, RZ, 0xfc, !PT ;  /* 0x8000000002021812 */ /* 0x000fe400078efcff */
[----:B------:R-:W-:Y:S01]  /*1450b0*/  LOP3.LUT P1, RZ, R4, 0x100000, RZ, 0xc0, !PT ;  /* 0x0010000004ff7812 */ /* 0x000fe2000782c0ff */
[----:B------:R-:W-:Y:S01]  /*1450c0*/  IMAD.WIDE R38, R170, 0x4, R14 ;  /* 0x00000004aa267825 */ /* 0x000fe200078e020e */
[----:B------:R-:W2:Y:S04]  /*1450d0*/  LDL.LU R62, [R1+0xdfc] ;  /* 0x000dfc00013e7983 */ /* 0x000ea80000300800 */
[----:B------:R-:W2:Y:S01]  /*1450e0*/  LDL.LU R63, [R1+0x62c] ;  /* 0x00062c00013f7983 */ /* 0x000ea20000300800 */
[----:B------:R-:W-:-:S03]  /*1450f0*/  LOP3.LUT R45, R45, 0xfffffffe, RZ, 0xc0, !PT ;  /* 0xfffffffe2d2d7812 */ /* 0x000fc600078ec0ff */
[----:B------:R-:W2:Y:S04]  /*145100*/  LDL.LU R68, [R1+0x45c] ;  /* 0x00045c0001447983 */ /* 0x000ea80000300800 */
[----:B------:R-:W2:Y:S04]  /*145110*/  LDL.LU R69, [R1+0x28a4] ;  /* 0x0028a40001457983 */ /* 0x000ea80000300800 */
[----:B------:R-:W2:Y:S04]  /*145120*/  LDL.LU R70, [R1+0x25c] ;  /* 0x00025c0001467983 */ /* 0x000ea80000300800 */
[----:B------:R-:W2:Y:S04]  /*145130*/  LDL.LU R170, [R1+0x28a8] ;  /* 0x0028a80001aa7983 */ /* 0x000ea80000300800 */
[----:B---3--:R1:W-:Y:S01]  /*145140*/  @P5 STG.E desc[UR32][R38.64], R119 ;  /* 0x0000007726005986 */ /* 0x0083e2000c101920 */
[----:B------:R-:W-:-:S02]  /*145150*/  @P1 LOP3.LUT R45, R45, 0x1, RZ, 0xfc, !PT ;  /* 0x000000012d2d1812 */ /* 0x000fc400078efcff */
[----:B------:R-:W-:Y:S01]  /*145160*/  LOP3.LUT P1, RZ, R4, 0x80000, RZ, 0xc0, !PT ;  /* 0x0008000004ff7812 */ /* 0x000fe2000782c0ff */
[----:B-1----:R-:W3:Y:S01]  /*145170*/  LDL.LU R119, [R1+0xefc] ;  /* 0x000efc0001777983 */ /* 0x002ee20000300800 */
[----:B------:R-:W-:-:S11]  /*145180*/  LOP3.LUT R45, R45, 0xfffffffd, RZ, 0xc0, !PT ;  /* 0xfffffffd2d2d7812 */ /* 0x000fd600078ec0ff */
[----:B------:R-:W-:Y:S02]  /*145190*/  @P1 LOP3.LUT R45, R45, 0x2, RZ, 0xfc, !PT ;  /* 0x000000022d2d1812 */ /* 0x000fe400078efcff */
[C---:B------:R-:W-:Y:S02]  /*1451a0*/  LOP3.LUT P1, RZ, R4.reuse, 0x40000, RZ, 0xc0, !PT ;  /* 0x0004000004ff7812 */ /* 0x040fe4000782c0ff */
[C---:B------:R-:W-:Y:S02]  /*1451b0*/  LOP3.LUT P6, RZ, R4.reuse, 0x8000, RZ, 0xc0, !PT ;  /* 0x0000800004ff7812 */ /* 0x040fe400078cc0ff */
[----:B------:R-:W-:Y:S01]  /*1451c0*/  LOP3.LUT P0, RZ, R4, 0x10000, RZ, 0xc0, !PT ;  /* 0x0001000004ff7812 */ /* 0x000fe2000780c0ff */
[----:B----4-:R-:W-:Y:S01]  /*1451d0*/  IMAD.WIDE R38, R165, 0x4, R20 ;  /* 0x00000004a5267825 */ /* 0x010fe200078e0214 */
[----:B------:R-:W-:-:S07]  /*1451e0*/  LOP3.LUT R45, R45, 0xfffffffb, RZ, 0xc0, !PT ;  /* 0xfffffffb2d2d7812 */ /* 0x000fce00078ec0ff */
[----:B------:R-:W-:Y:S02]  /*1451f0*/  @P1 LOP3.LUT R45, R45, 0x4, RZ, 0xfc, !PT ;  /* 0x000000042d2d1812 */ /* 0x000fe400078efcff */
[----:B------:R-:W-:Y:S01]  /*145200*/  LOP3.LUT P1, RZ, R4, 0x20000, RZ, 0xc0, !PT ;  /* 0x0002000004ff7812 */ /* 0x000fe2000782c0ff */
[----:B------:R1:W-:Y:S02]  /*145210*/  @P6 STG.E desc[UR32][R38.64], R71 ;  /* 0x0000004726006986 */ /* 0x0003e4000c101920 */
[C---:B-1----:R-:W-:Y:S02]  /*145220*/  IMAD.WIDE R38, R165.reuse, 0x4, R18 ;  /* 0x00000004a5267825 */ /* 0x042fe400078e0212 */
[----:B------:R-:W4:Y:S04]  /*145230*/  LDL.LU R71, [R1+0x1480] ;  /* 0x0014800001477983 */ /* 0x000f280000300800 */
[----:B------:R1:W-:Y:S02]  /*145240*/  @P0 STG.E desc[UR32][R38.64], R171 ;  /* 0x000000ab26000986 */ /* 0x0003e4000c101920 */
[----:B-1----:R-:W-:-:S02]  /*145250*/  IMAD.WIDE R38, R165, 0x4, R16 ;  /* 0x00000004a5267825 */ /* 0x002fc400078e0210 */
[----:B------:R-:W4:Y:S04]  /*145260*/  LDL.LU R171, [R1+0x1450] ;  /* 0x0014500001ab7983 */ /* 0x000f280000300800 */
[----:B------:R1:W-:Y:S01]  /*145270*/  @P1 STG.E desc[UR32][R38.64], R169 ;  /* 0x000000a926001986 */ /* 0x0003e2000c101920 */
[----:B------:R-:W-:Y:S01]  /*145280*/  LOP3.LUT P1, RZ, R45, 0x4, RZ, 0xc0, !PT ;  /* 0x000000042dff7812 */ /* 0x000fe2000782c0ff */
[----:B-1----:R-:W-:Y:S02]  /*145290*/  IMAD.WIDE R38, R165, 0x4, R14 ;  /* 0x00000004a5267825 */ /* 0x002fe400078e020e */
[----:B------:R-:W4:Y:S10]  /*1452a0*/  LDL.LU R169, [R1+0x1410] ;  /* 0x0014100001a97983 */ /* 0x000f340000300800 */
[----:B------:R1:W-:Y:S01]  /*1452b0*/  @P1 STG.E desc[UR32][R38.64], R166 ;  /* 0x000000a626001986 */ /* 0x0003e2000c101920 */
[----:B------:R-:W-:-:S03]  /*1452c0*/  LOP3.LUT P1, RZ, R45, 0x2, RZ, 0xc0, !PT ;  /* 0x000000022dff7812 */ /* 0x000fc6000782c0ff */
[----:B------:R-:W4:Y:S01]  /*1452d0*/  LDL.LU R165, [R1+0x13f0] ;  /* 0x0013f00001a57983 */ /* 0x000f220000300800 */
        /* <DEDUP_REMOVED lines=36> */
[----:B------:R1:W-:Y:S02]  /*145520*/  @P5 STG.E desc[UR32][R38.64], R169 ;  /* 0x000000a926005986 */ /* 0x0003e4000c101920 */
[----:B-1----:R-:W-:Y:S02]  /*145530*/  IMAD.WIDE R38, R170, 0x4, R14 ;  /* 0x00000004aa267825 */ /* 0x002fe400078e020e */
[----:B------:R-:W4:Y:S04]  /*145540*/  LDL.LU R170, [R1+0x13d0] ;  /* 0x0013d00001aa7983 */ /* 0x000f280000300800 */
[----:B------:R1:W-:Y:S04]  /*145550*/  @P6 STG.E desc[UR32][R38.64], R165 ;  /* 0x000000a526006986 */ /* 0x0003e8000c101920 */
[----:B-1----:R-:W3:Y:S04]  /*145560*/  LDL.LU R165, [R1+0x11e0] ;  /* 0x0011e00001a57983 */ /* 0x002ee80000300800 */
[----:B------:R-:W3:Y:S04]  /*145570*/  LDL.LU R46, [R1+0x710] ;  /* 0x00071000012e7983 */ /* 0x000ee80000300800 */
[----:B------:R-:W3:Y:S04]  /*145580*/  LDL.LU R37, [R1+0x1484] ;  /* 0x0014840001257983 */ /* 0x000ee80000300800 */
[----:B------:R-:W3:Y:S01]  /*145590*/  LDL.LU R0, [R1+0x1454] ;  /* 0x0014540001007983 */ /* 0x000ee20000300800 */
[----:B--2---:R-:W-:-:S05]  /*1455a0*/  IMAD.WIDE R38, R166, 0x4, R20 ;  /* 0x00000004a6267825 */ /* 0x004fca00078e0214 */
[----:B------:R1:W-:Y:S04]  /*1455b0*/  @P0 STG.E desc[UR32][R38.64], R164 ;  /* 0x000000a426000986 */ /* 0x0003e8000c101920 */
[----:B-1----:R-:W2:Y:S04]  /*1455c0*/  LDL.LU R164, [R1+0x28b0] ;  /* 0x0028b00001a47983 */ /* 0x002ea80000300800 */
[----:B------:R-:W2:Y:S01]  /*1455d0*/  LDL.LU R116, [R1+0x1414] ;  /* 0x0014140001747983 */ /* 0x000ea20000300800 */
[----:B------:R-:W-:Y:S02]  /*1455e0*/  LOP3.LUT P1, RZ, R5, 0x1000, RZ, 0xc0, !PT ;  /* 0x0000100005ff7812 */ /* 0x000fe4000782c0ff */
[----:B------:R-:W-:Y:S01]  /*1455f0*/  LOP3.LUT R2, R2, 0xfff7ffff, RZ, 0xc0, !PT ;  /* 0xfff7ffff02027812 */ /* 0x000fe200078ec0ff */
[----:B------:R-:W2:Y:S04]  /*145600*/  LDL.LU R252, [R1+0x13f4] ;  /* 0x0013f40001fc7983 */ /* 0x000ea80000300800 */
[----:B------:R-:W2:Y:S04]  /*145610*/  LDL.LU R117, [R1+0x13e4] ;  /* 0x0013e40001757983 */ /* 0x000ea80000300800 */
[----:B------:R-:W2:Y:S02]  /*145620*/  LDL.LU R118, [R1+0x13d4] ;  /* 0x0013d40001767983 */ /* 0x000ea40000300800 */
[----:B------:R-:W-:-:S02]  /*145630*/  @P1 LOP3.LUT R2, R2, 0x80000, RZ, 0xfc, !PT ;  /* 0x0008000002021812 */ /* 0x000fc400078efcff */
        /* <DEDUP_REMOVED lines=9> */
[----:B------:R-:W2:Y:S01]  /*1456d0*/  LDL.LU R70, [R1+0x1418] ;  /* 0x0014180001467983 */ /* 0x000ea20000300800 */
[----:B------:R-:W-:-:S03]  /*1456e0*/  LOP3.LUT P4, RZ, R5, 0x1, RZ, 0xc0, !PT ;  /* 0x0000000105ff7812 */ /* 0x000fc6000788c0ff */
[----:B------:R-:W2:Y:S01]  /*1456f0*/  LDL.LU R71, [R1+0x28b8] ;  /* 0x0028b80001477983 */ /* 0x000ea20000300800 */
[C---:B------:R-:W-:Y:S01]  /*145700*/  LOP3.LUT P5, RZ, R5.reuse, 0x2, RZ, 0xc0, !PT ;  /* 0x0000000205ff7812 */ /* 0x040fe200078ac0ff */
[----:B------:R-:W-:Y:S01]  /*145710*/  IMAD.WIDE R38, R166, 0x4, R18 ;  /* 0x00000004a6267825 */ /* 0x000fe200078e0212 */
[C---:B------:R-:W-:Y:S01]  /*145720*/  LOP3.LUT P6, RZ, R5.reuse, 0x4, RZ, 0xc0, !PT ;  /* 0x0000000405ff7812 */ /* 0x040fe200078cc0ff */
[----:B------:R-:W2:Y:S02]  /*145730*/  LDL.LU R171, [R1+0x13f8] ;  /* 0x0013f80001ab7983 */ /* 0x000ea40000300800 */
[----:B------:R-:W-:Y:S02]  /*145740*/  @P1 LOP3.LUT R2, R2, 0x200000, RZ, 0xfc, !PT ;  /* 0x0020000002021812 */ /* 0x000fe400078efcff */
        /* <DEDUP_REMOVED lines=18> */
[----:B----4-:R1:W-:Y:S02]  /*145870*/  @P4 STG.E desc[UR32][R38.64], R170 ;  /* 0x000000aa26004986 */ /* 0x0103e4000c101920 */
[C---:B-1----:R-:W-:Y:S02]  /*145880*/  IMAD.WIDE R38, R166.reuse, 0x4, R16 ;  /* 0x00000004a6267825 */ /* 0x042fe400078e0210 */
[----:B------:R-:W4:Y:S04]  /*145890*/  LDL.LU R170, [R1+0x13d8] ;  /* 0x0013d80001aa7983 */ /* 0x000f280000300800 */
[----:B---3--:R1:W-:Y:S02]  /*1458a0*/  @P5 STG.E desc[UR32][R38.64], R165 ;  /* 0x000000a526005986 */ /* 0x0083e4000c101920 */
[----:B-1----:R-:W-:-:S02]  /*1458b0*/  IMAD.WIDE R38, R166, 0x4, R14 ;  /* 0x00000004a6267825 */ /* 0x002fc400078e020e */
[----:B------:R-:W3:Y:S04]  /*1458c0*/  LDL.LU R165, [R1+0x11e8] ;  /* 0x0011e80001a57983 */ /* 0x000ee80000300800 */
[----:B------:R2:W-:Y:S04]  /*1458d0*/  @P6 STG.E desc[UR32][R38.64], R46 ;  /* 0x0000002e26006986 */ /* 0x0005e8000c101920 */
[----:B------:R-:W4:Y:S01]  /*1458e0*/  LDL.LU R166, [R1+0x28bc] ;  /* 0x0028bc0001a67983 */ /* 0x000f220000300800 */
        /* <DEDUP_REMOVED lines=38> */
[----:B----4-:R-:W-:-:S05]  /*145b50*/  IMAD.WIDE R38, R166, 0x4, R20 ;  /* 0x00000004a6267825 */ /* 0x010fca00078e0214 */
[----:B------:R1:W-:Y:S01]  /*145b60*/  @P4 STG.E desc[UR32][R38.64], R169 ;  /* 0x000000a926004986 */ /* 0x0003e2000c101920 */
[----:B------:R-:W-:Y:S01]  /*145b70*/  LOP3.LUT P0, RZ, R5, 0x40000, RZ, 0xc0, !PT ;  /* 0x0004000005ff7812 */ /* 0x000fe2000780c0ff */
[----:B-1----:R-:W-:-:S05]  /*145b80*/  IMAD.WIDE R38, R166, 0x4, R18 ;  /* 0x00000004a6267825 */ /* 0x002fca00078e0212 */
[----:B------:R1:W-:Y:S02]  /*145b90*/  @P5 STG.E desc[UR32][R38.64], R170 ;  /* 0x000000aa26005986 */ /* 0x0003e4000c101920 */
[----:B-1----:R-:W-:-:S05]  /*145ba0*/  IMAD.WIDE R38, R166, 0x4, R16 ;  /* 0x00000004a6267825 */ /* 0x002fca00078e0210 */
[----:B---3--:R1:W-:Y:S02]  /*145bb0*/  @P6 STG.E desc[UR32][R38.64], R165 ;  /* 0x000000a526006986 */ /* 0x0083e4000c101920 */
[----:B-1----:R-:W-:-:S05]  /*145bc0*/  IMAD.WIDE R38, R166, 0x4, R14 ;  /* 0x00000004a6267825 */ /* 0x002fca00078e020e */
[----:B--2---:R1:W-:Y:S04]  /*145bd0*/  @P0 STG.E desc[UR32][R38.64], R164 ;  /* 0x000000a426000986 */ /* 0x0043e8000c101920 */
        /* <DEDUP_REMOVED lines=761> */
[----:B------:R-:W-:Y:S02]  /*148b70*/  LOP3.LUT P1, RZ, R10, 0x2, RZ, 0xc0, !PT ;  /* 0x000000020aff7812 */ /* 0x000fe4000782c0ff */
        /* <DEDUP_REMOVED lines=199> */
[----:B------:R-:W-:Y:S01]  /*1497f0*/  LOP3.LUT P5, RZ, R10, 0x80000000, RZ, 0xc0, !PT ;  /* 0x800000000aff7812 */ /* 0x000fe200078ac0ff */
[----:B------:R-:W3:Y:S01]  /*149800*/  LDL.LU R69, [R1+0x1214] ;  /* 0x0012140001457983 */ /* 0x000ee20000300800 */
[----:B------:R-:W-:-:S03]  /*149810*/  LOP3.LUT P6, RZ, R11, 0x1, RZ, 0xc0, !PT ;  /* 0x000000010bff7812 */ /* 0x000fc600078cc0ff */
        /* <DEDUP_REMOVED lines=837> */
[----:B------:R-:W-:Y:S01]  /*14cc70*/  LOP3.LUT P5, RZ, R23, 0x800000, RZ, 0xc0, !PT ;  /* 0x0080000017ff7812 */ /* 0x000fe200078ac0ff */
        /* <DEDUP_REMOVED lines=728> */
[----:B------:R-:W4:Y:S04]  /*14fa00*/  LDL.LU R70, [R1+0x1154] ;  /* 0x0011540001467983 */ /* 0x000f280000300800 */
[----:B------:R-:W4:Y:S01]  /*14fa10*/  LDL.LU R71, [R1+0x10a4] ;  /* 0x0010a40001477983 */ /* 0x000f220000300800 */
[----:B------:R-:W-:-:S03]  /*14fa20*/  LOP3.LUT P5, RZ, R27, 0x10000000, RZ, 0xc0, !PT ;  /* 0x100000001bff7812 */ /* 0x000fc600078ac0ff */
        /* <DEDUP_REMOVED lines=21> */
[----:B-1----:R-:W2:Y:S01]  /*14fb80*/  LDL.LU R170, [R1+0x3088] ;  /* 0x0030880001aa7983 */ /* 0x002ea20000300800 */
[----:B------:R-:W-:-:S05]  /*14fb90*/  IMAD.WIDE R6, R164, 0x4, R18 ;  /* 0x00000004a4067825 */ /* 0x000fca00078e0212 */
[----:B---3--:R1:W-:Y:S02]  /*14fba0*/  @P5 STG.E desc[UR32][R6.64], R165 ;  /* 0x000000a506005986 */ /* 0x0083e4000c101920 */
[C---:B-1----:R-:W-:Y:S02]  /*14fbb0*/  IMAD.WIDE R6, R164.reuse, 0x4, R16 ;  /* 0x00000004a4067825 */ /* 0x042fe400078e0210 */
[----:B------:R-:W3:Y:S04]  /*14fbc0*/  LDL.LU R165, [R1+0x18e8] ;  /* 0x0018e80001a57983 */ /* 0x000ee80000300800 */
[----:B----4-:R1:W-:Y:S02]  /*14fbd0*/  @P6 STG.E desc[UR32][R6.64], R166 ;  /* 0x000000a606006986 */ /* 0x0103e4000c101920 */
[----:B-1----:R-:W-:-:S02]  /*14fbe0*/  IMAD.WIDE R6, R164, 0x4, R14 ;  /* 0x00000004a4067825 */ /* 0x002fc400078e020e */
[----:B------:R-:W4:Y:S04]  /*14fbf0*/  LDL.LU R166, [R1+0x18c8] ;  /* 0x0018c80001a67983 */ /* 0x000f280000300800 */
[----:B------:R-:W4:Y:S04]  /*14fc00*/  LDL.LU R164, [R1+0x18a8] ;  /* 0x0018a80001a47983 */ /* 0x000f280000300800 */
[----:B------:R-:W3:Y:S01]  /*14fc10*/  LDL.LU R169, [R1+0x308c] ;  /* 0x00308c0001a97983 */ /* 0x000ee20000300800 */
[----:B------:R-:W-:Y:S02]  /*14fc20*/  @P1 LOP3.LUT R10, R10, 0x10000, RZ, 0xfc, !PT ;  /* 0x000100000a0a1812 */ /* 0x000fe400078efcff */
        /* <DEDUP_REMOVED lines=36> */
[C---:B------:R-:W-:Y:S02]  /*14fe70*/  LOP3.LUT P4, RZ, R28.reuse, 0x400, RZ, 0xc0, !PT ;  /* 0x000004001cff7812 */ /* 0x040fe4000788c0ff */
        /* <DEDUP_REMOVED lines=8> */
[----:B------:R1:W-:Y:S02]  /*14ff00*/  @P3 STG.E desc[UR32][R6.64], R171 ;  /* 0x000000ab06003986 */ /* 0x0003e4000c101920 */
[----:B-1----:R-:W-:-:S05]  /*14ff10*/  IMAD.WIDE R6, R170, 0x4, R14 ;  /* 0x00000004aa067825 */ /* 0x002fca00078e020e */
[----:B------:R3:W-:Y:S02]  /*14ff20*/  @P4 STG.E desc[UR32][R6.64], R29 ;  /* 0x0000001d06004986 */ /* 0x0007e4000c101920 */
[C---:B---3--:R-:W-:Y:S02]  /*14ff30*/  IMAD.WIDE R6, R169.reuse, 0x4, R20 ;  /* 0x00000004a9067825 */ /* 0x048fe400078e0214 */
[----:B------:R-:W2:Y:S04]  /*14ff40*/  LDL.LU R29, [R1+0x54e0] ;  /* 0x0054e000011d7983 */ /* 0x000ea80000300800 */
[----:B------:R1:W-:Y:S02]  /*14ff50*/  @P5 STG.E desc[UR32][R6.64], R165 ;  /* 0x000000a506005986 */ /* 0x0003e4000c101920 */
[----:B-1----:R-:W-:-:S05]  /*14ff60*/  IMAD.WIDE R6, R169, 0x4, R18 ;  /* 0x00000004a9067825 */ /* 0x002fca00078e0212 */
[----:B----4-:R1:W-:Y:S02]  /*14ff70*/  @P6 STG.E desc[UR32][R6.64], R166 ;  /* 0x000000a606006986 */ /* 0x0103e4000c101920 */
[----:B-1----:R-:W-:-:S05]  /*14ff80*/  IMAD.WIDE R6, R169, 0x4, R16 ;  /* 0x00000004a9067825 */ /* 0x002fca00078e0210 */
[----:B------:R1:W-:Y:S04]  /*14ff90*/  @P0 STG.E desc[UR32][R6.64], R164 ;  /* 0x000000a406000986 */ /* 0x0003e8000c101920 */
[----:B-1----:R-:W3:Y:S04]  /*14ffa0*/  LDL.LU R164, [R1+0x1898] ;  /* 0x0018980001a47983 */ /* 0x002ee80000300800 */
[----:B------:R-:W4:Y:S04]  /*14ffb0*/  LDL.LU R71, [R1+0x10a8] ;  /* 0x0010a80001477983 */ /* 0x000f280000300800 */
[----:B------:R-:W4:Y:S04]  /*14ffc0*/  LDL.LU R171, [R1+0x5a8] ;  /* 0x0005a80001ab7983 */ /* 0x000f280000300800 */
[----:B------:R-:W2:Y:S04]  /*14ffd0*/  LDL.LU R170, [R1+0x3090] ;  /* 0x0030900001aa7983 */ /* 0x000ea80000300800 */
        /* <DEDUP_REMOVED lines=21> */
[----:B-1----:R-:W3:Y:S01]  /*150130*/  LDL.LU R164, [R1+0x18cc] ;  /* 0x0018cc0001a47983 */ /* 0x002ee20000300800 */
[----:B--2---:R-:W-:-:S05]  /*150140*/  IMAD.WIDE R6, R170, 0x4, R20 ;  /* 0x00000004aa067825 */ /* 0x004fca00078e0214 */
[----:B------:R1:W-:Y:S04]  /*150150*/  @P5 STG.E desc[UR32][R6.64], R29 ;  /* 0x0000001d06005986 */ /* 0x0003e8000c101920 */
[----:B-1----:R-:W2:Y:S04]  /*150160*/  LDL.LU R29, [R1+0x54dc] ;  /* 0x0054dc00011d7983 */ /* 0x002ea80000300800 */
[----:B------:R-:W2:Y:S01]  /*150170*/  LDL.LU R252, [R1+0x18ac] ;  /* 0x0018ac0001fc7983 */ /* 0x000ea20000300800 */
[----:B------:R-:W-:-:S03]  /*150180*/  LOP3.LUT R10, R10, 0xffffff7f, RZ, 0xc0, !PT ;  /* 0xffffff7f0a0a7812 */ /* 0x000fc600078ec0ff */
[----:B------:R-:W2:Y:S01]  /*150190*/  LDL.LU R118, [R1+0x189c] ;  /* 0x00189c0001767983 */ /* 0x000ea20000300800 */
[----:B------:R-:W-:Y:S02]  /*1501a0*/  @P1 LOP3.LUT R10, R10, 0x80, RZ, 0xfc, !PT ;  /* 0x000000800a0a1812 */ /* 0x000fe400078efcff */
[----:B------:R-:W-:Y:S01]  /*1501b0*/  LOP3.LUT P1, RZ, R28, 0x200000, RZ, 0xc0, !PT ;  /* 0x002000001cff7812 */ /* 0x000fe2000782c0ff */
[----:B------:R-:W2:Y:S01]  /*1501c0*/  LDL.LU R119, [R1+0x115c] ;  /* 0x00115c0001777983 */ /* 0x000ea20000300800 */
[----:B------:R-:W-:-:S03]  /*1501d0*/  LOP3.LUT R10, R10, 0xfffffeff, RZ, 0xc0, !PT ;  /* 0xfffffeff0a0a7812 */ /* 0x000fc600078ec0ff */
[----:B------:R-:W2:Y:S01]  /*1501e0*/  LDL.LU R62, [R1+0x10ac] ;  /* 0x0010ac00013e7983 */ /* 0x000ea20000300800 */
[----:B------:R-:W-:-:S03]  /*1501f0*/  LOP3.LUT P6, RZ, R28, 0x10000, RZ, 0xc0, !PT ;  /* 0x000100001cff7812 */ /* 0x000fc600078cc0ff */
[----:B------:R-:W2:Y:S04]  /*150200*/  LDL.LU R63, [R1+0x5ac] ;  /* 0x0005ac00013f7983 */ /* 0x000ea80000300800 */
[----:B------:R-:W-:Y:S02]  /*150210*/  @P1 LOP3.LUT R10, R10, 0x100, RZ, 0xfc, !PT ;  /* 0x000001000a0a1812 */ /* 0x000fe400078efcff */
[----:B------:R-:W-:Y:S01]  /*150220*/  LOP3.LUT P0, RZ, R28, 0x20000, RZ, 0xc0, !PT ;  /* 0x000200001cff7812 */ /* 0x000fe2000780c0ff */
[----:B------:R-:W-:Y:S01]  /*150230*/  IMAD.WIDE R6, R170, 0x4, R18 ;  /* 0x00000004aa067825 */ /* 0x000fe200078e0212 */
[----:B------:R-:W-:Y:S01]  /*150240*/  LOP3.LUT P1, RZ, R28, 0x100000, RZ, 0xc0, !PT ;  /* 0x001000001cff7812 */ /* 0x000fe2000782c0ff */
[----:B------:R-:W2:Y:S01]  /*150250*/  LDL.LU R69, [R1+0x3dc] ;  /* 0x0003dc0001457983 */ /* 0x000ea20000300800 */
[----:B------:R-:W-:-:S03]  /*150260*/  LOP3.LUT R10, R10, 0xfffffdff, RZ, 0xc0, !PT ;  /* 0xfffffdff0a0a7812 */ /* 0x000fc600078ec0ff */
[----:B----4-:R1:W-:Y:S04]  /*150270*/  @P6 STG.E desc[UR32][R6.64], R71 ;  /* 0x0000004706006986 */ /* 0x0103e8000c101920 */
[----:B------:R-:W4:Y:S04]  /*150280*/  LDL.LU R70, [R1+0x19a0] ;  /* 0x0019a00001467983 */ /* 0x000f280000300800 */
[----:B------:R-:W-:Y:S02]  /*150290*/  @P1 LOP3.LUT R10, R10, 0x200, RZ, 0xfc, !PT ;  /* 0x000002000a0a1812 */ /* 0x000fe400078efcff */
[----:B------:R-:W-:-:S02]  /*1502a0*/  LOP3.LUT P1, RZ, R28, 0x80000, RZ, 0xc0, !PT ;  /* 0x000800001cff7812 */ /* 0x000fc4000782c0ff */
[----:B------:R-:W-:Y:S01]  /*1502b0*/  LOP3.LUT R10, R10, 0xfffffbff, RZ, 0xc0, !PT ;  /* 0xfffffbff0a0a7812 */ /* 0x000fe200078ec0ff */
[----:B-1----:R-:W-:Y:S01]  /*1502c0*/  IMAD.WIDE R6, R170, 0x4, R16 ;  /* 0x00000004aa067825 */ /* 0x002fe200078e0210 */
[----:B------:R-:W4:Y:S09]  /*1502d0*/  LDL.LU R71, [R1+0x1980] ;  /* 0x0019800001477983 */ /* 0x000f320000300800 */
[----:B------:R-:W-:-:S02]  /*1502e0*/  @P1 LOP3.LUT R10, R10, 0x400, RZ, 0xfc, !PT ;  /* 0x000004000a0a1812 */ /* 0x000fc400078efcff */
[----:B------:R-:W-:Y:S01]  /*1502f0*/  LOP3.LUT P1, RZ, R28, 0x40000, RZ, 0xc0, !PT ;  /* 0x000400001cff7812 */ /* 0x000fe2000782c0ff */
[----:B------:R1:W-:Y:S02]  /*150300*/  @P0 STG.E desc[UR32][R6.64], R171 ;  /* 0x000000ab06000986 */ /* 0x0003e4000c101920 */
[----:B-1----:R-:W-:Y:S02]  /*150310*/  IMAD.WIDE R6, R170, 0x4, R14 ;  /* 0x00000004aa067825 */ /* 0x002fe400078e020e */
[----:B------:R-:W4:Y:S08]  /*150320*/  LDL.LU R171, [R1+0x1960] ;  /* 0x0019600001ab7983 */ /* 0x000f300000300800 */
        /* <DEDUP_REMOVED lines=9> */
[----:B---3--:R1:W-:Y:S04]  /*1503c0*/  @P1 STG.E desc[UR32][R6.64], R164 ;  /* 0x000000a406001986 */ /* 0x0083e8000c101920 */
[----:B-1----:R-:W3:Y:S01]  /*1503d0*/  LDL.LU R164, [R1+0x1910] ;  /* 0x0019100001a47983 */ /* 0x002ee20000300800 */
[----:B------:R-:W-:Y:S01]  /*1503e0*/  LOP3.LUT P1, RZ, R10, 0x100, RZ, 0xc0, !PT ;  /* 0x000001000aff7812 */ /* 0x000fe2000782c0ff */
[----:B------:R-:W-:-:S12]  /*1503f0*/  IMAD.WIDE R6, R117, 0x4, R16 ;  /* 0x0000000475067825 */ /* 0x000fd800078e0210 */
[----:B--2---:R1:W-:Y:S01]  /*150400*/  @P1 STG.E desc[UR32][R6.64], R252 ;  /* 0x000000fc06001986 */ /* 0x0043e2000c101920 */
        /* <DEDUP_REMOVED lines=30> */
[----:B------:R1:W-:Y:S04]  /*1505f0*/  @P5 STG.E desc[UR32][R6.64], R170 ;  /* 0x000000aa06005986 */ /* 0x0003e8000c101920 */
[----:B------:R-:W2:Y:S04]  /*150600*/  LDL.LU R0, [R1+0x1460] ;  /* 0x0014600001007983 */ /* 0x000ea80000300800 */
[----:B------:R-:W2:Y:S01]  /*150610*/  LDL.LU R171, [R1+0x19a4] ;  /* 0x0019a40001ab7983 */ /* 0x000ea20000300800 */
[----:B-1----:R-:W-:-:S03]  /*150620*/  IMAD.WIDE R6, R166, 0x4, R20 ;  /* 0x00000004a6067825 */ /* 0x002fc600078e0214 */
[----:B------:R-:W2:Y:S04]  /*150630*/  LDL.LU R170, [R1+0x1984] ;  /* 0x0019840001aa7983 */ /* 0x000ea80000300800 */
[----:B------:R1:W-:Y:S02]  /*150640*/  @P6 STG.E desc[UR32][R6.64], R165 ;  /* 0x000000a506006986 */ /* 0x0003e4000c101920 */
[----:B-1----:R-:W-:Y:S02]  /*150650*/  IMAD.WIDE R6, R166, 0x4, R18 ;  /* 0x00000004a6067825 */ /* 0x002fe400078e0212 */
[----:B------:R-:W2:Y:S04]  /*150660*/  LDL.LU R165, [R1+0x1964] ;  /* 0x0019640001a57983 */ /* 0x000ea80000300800 */
[----:B---3--:R1:W-:Y:S04]  /*150670*/  @P0 STG.E desc[UR32][R6.64], R164 ;  /* 0x000000a406000986 */ /* 0x0083e8000c101920 */
[----:B-1----:R-:W3:Y:S01]  /*150680*/  LDL.LU R164, [R1+0x30a4] ;  /* 0x0030a40001a47983 */ /* 0x002ee20000300800 */
        /* <DEDUP_REMOVED lines=15> */
[----:B------:R-:W3:Y:S04]  /*150780*/  LDL.LU R69, [R1+0x1968] ;  /* 0x0019680001457983 */ /* 0x000ee80000300800 */
[----:B------:R-:W3:Y:S01]  /*150790*/  LDL.LU R70, [R1+0x30ac] ;  /* 0x0030ac0001467983 */ /* 0x000ee20000300800 */
[----:B------:R-:W-:Y:S02]  /*1507a0*/  LOP3.LUT R10, R10, 0xfffffffe, RZ, 0xc0, !PT ;  /* 0xfffffffe0a0a7812 */ /* 0x000fe400078ec0ff */
[C---:B------:R-:W-:Y:S02]  /*1507b0*/  LOP3.LUT P4, RZ, R29.reuse, 0x2, RZ, 0xc0, !PT ;  /* 0x000000021dff7812 */ /* 0x040fe4000788c0ff */
[----:B------:R-:W-:Y:S01]  /*1507c0*/  LOP3.LUT P5, RZ, R29, 0x4, RZ, 0xc0, !PT ;  /* 0x000000041dff7812 */ /* 0x000fe200078ac0ff */
[----:B------:R-:W-:Y:S01]  /*1507d0*/  IMAD.WIDE R6, R166, 0x4, R16 ;  /* 0x00000004a6067825 */ /* 0x000fe200078e0210 */
[----:B------:R-:W-:Y:S01]  /*1507e0*/  @P1 LOP3.LUT R11, R11, 0x20000000, RZ, 0xfc, !PT ;  /* 0x200000000b0b1812 */ /* 0x000fe200078efcff */
[----:B------:R-:W3:Y:S01]  /*1507f0*/  LDL.LU R71, [R1+0x1948] ;  /* 0x0019480001477983 */ /* 0x000ee20000300800 */
[----:B------:R-:W-:-:S02]  /*150800*/  LOP3.LUT P1, RZ, R29, 0x400, RZ, 0xc0, !PT ;  /* 0x000004001dff7812 */ /* 0x000fc4000782c0ff */
[----:B------:R-:W-:-:S11]  /*150810*/  LOP3.LUT R11, R11, 0xbfffffff, RZ, 0xc0, !PT ;  /* 0xbfffffff0b0b7812 */ /* 0x000fd600078ec0ff */
[----:B------:R-:W-:Y:S02]  /*150820*/  @P1 LOP3.LUT R11, R11, 0x40000000, RZ, 0xfc, !PT ;  /* 0x400000000b0b1812 */ /* 0x000fe400078efcff */
[----:B------:R-:W-:Y:S02]  /*150830*/  LOP3.LUT P1, RZ, R29, 0x200, RZ, 0xc0, !PT ;  /* 0x000002001dff7812 */ /* 0x000fe4000782c0ff */
[----:B------:R-:W-:-:S11]  /*150840*/  LOP3.LUT R11, R11, 0x7fffffff, RZ, 0xc0, !PT ;  /* 0x7fffffff0b0b7812 */ /* 0x000fd600078ec0ff */
[----:B------:R-:W-:Y:S02]  /*150850*/  @P1 LOP3.LUT R11, R11, 0x80000000, RZ, 0xfc, !PT ;  /* 0x800000000b0b1812 */ /* 0x000fe400078efcff */
[----:B------:R-:W-:-:S13]  /*150860*/  LOP3.LUT P1, RZ, R29, 0x100, RZ, 0xc0, !PT ;  /* 0x000001001dff7812 */ /* 0x000fda000782c0ff */
        /* <DEDUP_REMOVED lines=13> */
[----:B--2---:R3:W-:Y:S04]  /*150940*/  @P5 STG.E desc[UR32][R6.64], R0 ;  /* 0x0000000006005986 */ /* 0x0047e8000c101920 */
[----:B------:R-:W2:Y:S01]  /*150950*/  LDL.LU R166, [R1+0x30b0] ;  /* 0x0030b00001a67983 */ /* 0x000ea20000300800 */
[----:B---3--:R-:W-:-:S05]  /*150960*/  IMAD.WIDE R6, R164, 0x4, R20 ;  /* 0x00000004a4067825 */ /* 0x008fca00078e0214 */
[----:B------:R1:W-:Y:S02]  /*150970*/  @P6 STG.E desc[UR32][R6.64], R171 ;  /* 0x000000ab06006986 */ /* 0x0003e4000c101920 */
[----:B-1----:R-:W-:-:S05]  /*150980*/  IMAD.WIDE R6, R164, 0x4, R18 ;  /* 0x00000004a4067825 */ /* 0x002fca00078e0212 */
[----:B------:R1:W-:Y:S02]  /*150990*/  @P0 STG.E desc[UR32][R6.64], R170 ;  /* 0x000000aa06000986 */ /* 0x0003e4000c101920 */
[C---:B-1----:R-:W-:Y:S02]  /*1509a0*/  IMAD.WIDE R6, R164.reuse, 0x4, R16 ;  /* 0x00000004a4067825 */ /* 0x042fe400078e0210 */
[----:B------:R-:W3:Y:S04]  /*1509b0*/  LDL.LU R170, [R1+0x1918] ;  /* 0x0019180001aa7983 */ /* 0x000ee80000300800 */
[----:B------:R1:W-:Y:S04]  /*1509c0*/  @P1 STG.E desc[UR32][R6.64], R165 ;  /* 0x000000a506001986 */ /* 0x0003e8000c101920 */
[----:B-1----:R-:W3:Y:S01]  /*1509d0*/  LDL.LU R165, [R1+0x1908] ;  /* 0x0019080001a57983 */ /* 0x002ee20000300800 */
[----:B------:R-:W-:-:S03]  /*1509e0*/  IMAD.WIDE R6, R164, 0x4, R14 ;  /* 0x00000004a4067825 */ /* 0x000fc600078e020e */
        /* <DEDUP_REMOVED lines=31> */
[----:B--2---:R-:W-:-:S05]  /*150be0*/  IMAD.WIDE R6, R166, 0x4, R20 ;  /* 0x00000004a6067825 */ /* 0x004fca00078e0214 */
[----:B----4-:R1:W-:Y:S01]  /*150bf0*/  @P3 STG.E desc[UR32][R6.64], R169 ;  /* 0x000000a906003986 */ /* 0x0103e2000c101920 */
[C---:B------:R-:W-:Y:S01]  /*150c00*/  LOP3.LUT P6, RZ, R29.reuse, 0x40000, RZ, 0xc0, !PT ;  /* 0x000400001dff7812 */ /* 0x040fe200078cc0ff */
[----:B-1----:R-:W-:Y:S01]  /*150c10*/  IMAD.WIDE R6, R166, 0x4, R18 ;  /* 0x00000004a6067825 */ /* 0x002fe200078e0212 */
[----:B------:R-:W-:-:S04]  /*150c20*/  LOP3.LUT P0, RZ, R29, 0x80000, RZ, 0xc0, !PT ;  /* 0x000800001dff7812 */ /* 0x000fc8000780c0ff */
[----:B---3--:R1:W-:Y:S02]  /*150c30*/  @P4 STG.E desc[UR32][R6.64], R170 ;  /* 0x000000aa06004986 */ /* 0x0083e4000c101920 */
[----:B-1----:R-:W-:-:S05]  /*150c40*/  IMAD.WIDE R6, R166, 0x4, R16 ;  /* 0x00000004a6067825 */ /* 0x002fca00078e0210 */
[----:B------:R1:W-:Y:S02]  /*150c50*/  @P5 STG.E desc[UR32][R6.64], R165 ;  /* 0x000000a506005986 */ /* 0x0003e4000c101920 */
[----:B-1----:R-:W-:-:S05]  /*150c60*/  IMAD.WIDE R6, R166, 0x4, R14 ;  /* 0x00000004a6067825 */ /* 0x002fca00078e020e */
[----:B------:R1:W-:Y:S02]  /*150c70*/  @P6 STG.E desc[UR32][R6.64], R30 ;  /* 0x0000001e06006986 */ /* 0x0003e4000c101920 */
[----:B-1----:R-:W-:Y:S02]  /*150c80*/  IMAD.WIDE R6, R171, 0x4, R20 ;  /* 0x00000004ab067825 */ /* 0x002fe400078e0214 */
[----:B------:R-:W2:Y:S04]  /*150c90*/  LDL.LU R30, [R1+0x54d8] ;  /* 0x0054d800011e7983 */ /* 0x000ea80000300800 */
[----:B------:R1:W-:Y:S04]  /*150ca0*/  @P0 STG.E desc[UR32][R6.64], R164 ;  /* 0x000000a406000986 */ /* 0x0003e8000c101920 */
[----:B-1----:R-:W3:Y:S04]  /*150cb0*/  LDL.LU R164, [R1+0x198c] ;  /* 0x00198c0001a47983 */ /* 0x002ee80000300800 */
[----:B------:R-:W4:Y:S04]  /*150cc0*/  LDL.LU R71, [R1+0x196c] ;  /* 0x00196c0001477983 */ /* 0x000f280000300800 */
[----:B------:R-:W4:Y:S04]  /*150cd0*/  LDL.LU R169, [R1+0x194c] ;  /* 0x00194c0001a97983 */ /* 0x000f280000300800 */
[----:B------:R-:W4:Y:S04]  /*150ce0*/  LDL.LU R166, [R1+0x192c] ;  /* 0x00192c0001a67983 */ /* 0x000f280000300800 */
[----:B------:R-:W4:Y:S04]  /*150cf0*/  LDL.LU R170, [R1+0x191c] ;  /* 0x00191c0001aa7983 */ /* 0x000f280000300800 */
[----:B------:R-:W4:Y:S04]  /*150d00*/  LDL.LU R165, [R1+0x190c] ;  /* 0x00190c0001a57983 */ /* 0x000f280000300800 */
[----:B------:R-:W4:Y:S01]  /*150d10*/  LDL.LU R252, [R1+0x30b8] ;  /* 0x0030b80001fc7983 */ /* 0x000f220000300800 */
[----:B------:R-:W-:Y:S01]  /*150d20*/  LOP3.LUT P4, RZ, R29, 0x100000, RZ, 0xc0, !PT ;  /* 0x001000001dff7812 */ /* 0x000fe2000788c0ff */
[----:B------:R-:W-:Y:S01]  /*150d30*/  IMAD.WIDE R6, R171, 0x4, R18 ;  /* 0x00000004ab067825 */ /* 0x000fe200078e0212 */
[----:B------:R-:W-:-:S02]  /*150d40*/  LOP3.LUT R11, R11, 0xfff7ffff, RZ, 0xc0, !PT ;  /* 0xfff7ffff0b0b7812 */ /* 0x000fc400078ec0ff */
[C---:B------:R-:W-:Y:S02]  /*150d50*/  LOP3.LUT P5, RZ, R29.reuse, 0x200000, RZ, 0xc0, !PT ;  /* 0x002000001dff7812 */ /* 0x040fe400078ac0ff */
[C---:B------:R-:W-:Y:S02]  /*150d60*/  LOP3.LUT P6, RZ, R29.reuse, 0x400000, RZ, 0xc0, !PT ;  /* 0x004000001dff7812 */ /* 0x040fe400078cc0ff */
[----:B------:R-:W-:-:S05]  /*150d70*/  LOP3.LUT P0, RZ, R29, 0x800000, RZ, 0xc0, !PT ;  /* 0x008000001dff7812 */ /* 0x000fca000780c0ff */
[----:B---3--:R1:W-:Y:S04]  /*150d80*/  @P4 STG.E desc[UR32][R6.64], R164 ;  /* 0x000000a406004986 */ /* 0x0083e8000c101920 */
[----:B-1----:R-:W3:Y:S01]  /*150d90*/  LDL.LU R164, [R1+0x146c] ;  /* 0x00146c0001a47983 */ /* 0x002ee20000300800 */
[----:B--2---:R-:W-:-:S03]  /*150da0*/  LOP3.LUT P1, RZ, R30, 0x1, RZ, 0xc0, !PT ;  /* 0x000000011eff7812 */ /* 0x004fc6000782c0ff */
[----:B------:R-:W2:Y:S04]  /*150db0*/  LDL.LU R62, [R1+0x30bc] ;  /* 0x0030bc00013e7983 */ /* 0x000ea80000300800 */
[----:B------:R-:W2:Y:S04]  /*150dc0*/  LDL.LU R117, [R1+0x1990] ;  /* 0x0019900001757983 */ /* 0x000ea80000300800 */
[----:B------:R-:W2:Y:S02]  /*150dd0*/  LDL.LU R118, [R1+0x1970] ;  /* 0x0019700001767983 */ /* 0x000ea40000300800 */
[----:B------:R-:W-:-:S02]  /*150de0*/  @P1 LOP3.LUT R11, R11, 0x80000, RZ, 0xfc, !PT ;  /* 0x000800000b0b1812 */ /* 0x000fc400078efcff */
[----:B------:R-:W-:Y:S01]  /*150df0*/  LOP3.LUT P1, RZ, R29, 0x80000000, RZ, 0xc0, !PT ;  /* 0x800000001dff7812 */ /* 0x000fe2000782c0ff */
[----:B------:R-:W2:Y:S01]  /*150e00*/  LDL.LU R119, [R1+0x1950] ;  /* 0x0019500001777983 */ /* 0x000ea20000300800 */
[----:B------:R-:W-:-:S03]  /*150e10*/  LOP3.LUT R11, R11, 0xffefffff, RZ, 0xc0, !PT ;  /* 0xffefffff0b0b7812 */ /* 0x000fc600078ec0ff */
[----:B------:R-:W2:Y:S08]  /*150e20*/  LDL.LU R63, [R1+0x1930] ;  /* 0x00193000013f7983 */ /* 0x000eb00000300800 */
        /* <DEDUP_REMOVED lines=14> */
[----:B------:R-:W-:Y:S02]  /*150f10*/  LOP3.LUT P1, RZ, R29, 0x4000000, RZ, 0xc0, !PT ;  /* 0x040000001dff7812 */ /* 0x000fe4000782c0ff */
[----:B------:R-:W-:Y:S01]  /*150f20*/  LOP3.LUT R11, R11, 0xfdffffff, RZ, 0xc0, !PT ;  /* 0xfdffffff0b0b7812 */ /* 0x000fe200078ec0ff */
[----:B----4-:R1:W-:Y:S10]  /*150f30*/  @P5 STG.E desc[UR32][R6.64], R71 ;  /* 0x0000004706005986 */ /* 0x0103f4000c101920 */
[----:B------:R-:W-:-:S02]  /*150f40*/  @P1 LOP3.LUT R11, R11, 0x2000000, RZ, 0xfc, !PT ;  /* 0x020000000b0b1812 */ /* 0x000fc400078efcff */
[----:B------:R-:W-:Y:S01]  /*150f50*/  LOP3.LUT P1, RZ, R29, 0x2000000, RZ, 0xc0, !PT ;  /* 0x020000001dff7812 */ /* 0x000fe2000782c0ff */
[----:B-1----:R-:W4:Y:S01]  /*150f60*/  LDL.LU R71, [R1+0x30c0] ;  /* 0x0030c00001477983 */ /* 0x002f220000300800 */
[----:B------:R-:W-:-:S03]  /*150f70*/  LOP3.LUT R11, R11, 0xfbffffff, RZ, 0xc0, !PT ;  /* 0xfbffffff0b0b7812 */ /* 0x000fc600078ec0ff */
[----:B------:R-:W4:Y:S01]  /*150f80*/  LDL.LU R68, [R1+0x1140] ;  /* 0x0011400001447983 */ /* 0x000f220000300800 */
[----:B------:R-:W-:-:S03]  /*150f90*/  IMAD.WIDE R6, R171, 0x4, R14 ;  /* 0x00000004ab067825 */ /* 0x000fc600078e020e */
[----:B------:R-:W4:Y:S04]  /*150fa0*/  LDL.LU R69, [R1+0x1090] ;  /* 0x0010900001457983 */ /* 0x000f280000300800 */
[----:B------:R-:W-:Y:S01]  /*150fb0*/  @P1 LOP3.LUT R11, R11, 0x4000000, RZ, 0xfc, !PT ;  /* 0x040000000b0b1812 */ /* 0x000fe200078efcff */
[----:B------:R1:W-:Y:S01]  /*150fc0*/  @P6 STG.E desc[UR32][R6.64], R169 ;  /* 0x000000a906006986 */ /* 0x0003e2000c101920 */
        /* <DEDUP_REMOVED lines=16> */
[----:B---3--:R1:W-:Y:S04]  /*1510d0*/  @P1 STG.E desc[UR32][R6.64], R164 ;  /* 0x000000a406001986 */ /* 0x0083e8000c101920 */
[----:B-1----:R-:W3:Y:S01]  /*1510e0*/  LDL.LU R164, [R1+0x1934] ;  /* 0x0019340001a47983 */ /* 0x002ee20000300800 */
[----:B------:R-:W-:Y:S01]  /*1510f0*/  LOP3.LUT P1, RZ, R11, 0x1000000, RZ, 0xc0, !PT ;  /* 0x010000000bff7812 */ /* 0x000fe2000782c0ff */
[----:B--2---:R-:W-:-:S12]  /*151100*/  IMAD.WIDE R6, R62, 0x4, R20 ;  /* 0x000000043e067825 */ /* 0x004fd800078e0214 */
        /* <DEDUP_REMOVED lines=13> */
[----:B----4-:R-:W-:-:S08]  /*1511e0*/  IMAD.WIDE R6, R71, 0x4, R20 ;  /* 0x0000000447067825 */ /* 0x010fd000078e0214 */
[----:B------:R1:W-:Y:S01]  /*1511f0*/  @P1 STG.E desc[UR32][R6.64], R68 ;  /* 0x0000004406001986 */ /* 0x0003e2000c101920 */
[----:B------:R-:W-:Y:S01]  /*151200*/  LOP3.LUT P1, RZ, R11, 0x80000, RZ, 0xc0, !PT ;  /* 0x000800000bff7812 */ /* 0x000fe2000782c0ff */
[----:B-1----:R-:W-:-:S12]  /*151210*/  IMAD.WIDE R6, R71, 0x4, R18 ;  /* 0x0000000447067825 */ /* 0x002fd800078e0212 */
[----:B------:R1:W-:Y:S01]  /*151220*/  @P1 STG.E desc[UR32][R6.64], R69 ;  /* 0x0000004506001986 */ /* 0x0003e2000c101920 */
[C---:B------:R-:W-:Y:S01]  /*151230*/  LOP3.LUT P4, RZ, R30.reuse, 0x8, RZ, 0xc0, !PT ;  /* 0x000000081eff7812 */ /* 0x040fe2000788c0ff */
[C---:B-1----:R-:W-:Y:S01]  /*151240*/  IMAD.WIDE R6, R71.reuse, 0x4, R16 ;  /* 0x0000000447067825 */ /* 0x042fe200078e0210 */
[C---:B------:R-:W-:Y:S01]  /*151250*/  LOP3.LUT P5, RZ, R30.reuse, 0x10, RZ, 0xc0, !PT ;  /* 0x000000101eff7812 */ /* 0x040fe200078ac0ff */
[----:B------:R-:W2:Y:S04]  /*151260*/  LDL.LU R69, [R1+0x30d0] ;  /* 0x0030d00001457983 */ /* 0x000ea80000300800 */
[----:B------:R1:W-:Y:S01]  /*151270*/  @P2 STG.E desc[UR32][R6.64], R70 ;  /* 0x0000004606002986 */ /* 0x0003e2000c101920 */
[----:B------:R-:W-:Y:S01]  /*151280*/  LOP3.LUT P6, RZ, R30, 0x20, RZ, 0xc0, !PT ;  /* 0x000000201eff7812 */ /* 0x000fe200078cc0ff */
[----:B-1----:R-:W-:-:S05]  /*151290*/  IMAD.WIDE R6, R71, 0x4, R14 ;  /* 0x0000000447067825 */ /* 0x002fca00078e020e */
[----:B------:R1:W-:Y:S01]  /*1512a0*/  @P3 STG.E desc[UR32][R6.64], R171 ;  /* 0x000000ab06003986 */ /* 0x0003e2000c101920 */
[----:B------:R-:W-:Y:S01]  /*1512b0*/  LOP3.LUT P0, RZ, R30, 0x40, RZ, 0xc0, !PT ;  /* 0x000000401eff7812 */ /* 0x000fe2000780c0ff */
[----:B-1----:R-:W-:-:S05]  /*1512c0*/  IMAD.WIDE R6, R166, 0x4, R20 ;  /* 0x00000004a6067825 */ /* 0x002fca00078e0214 */
[----:B------:R1:W-:Y:S02]  /*1512d0*/  @P4 STG.E desc[UR32][R6.64], R169 ;  /* 0x000000a906004986 */ /* 0x0003e4000c101920 */
[----:B-1----:R-:W-:-:S05]  /*1512e0*/  IMAD.WIDE R6, R166, 0x4, R18 ;  /* 0x00000004a6067825 */ /* 0x002fca00078e0212 */
[----:B------:R1:W-:Y:S02]  /*1512f0*/  @P5 STG.E desc[UR32][R6.64], R170 ;  /* 0x000000aa06005986 */ /* 0x0003e4000c101920 */
[C---:B-1----:R-:W-:Y:S02]  /*151300*/  IMAD.WIDE R6, R166.reuse, 0x4, R16 ;  /* 0x00000004a6067825 */ /* 0x042fe400078e0210 */
[----:B------:R-:W4:Y:S04]  /*151310*/  LDL.LU R170, [R1+0x1144] ;  /* 0x0011440001aa7983 */ /* 0x000f280000300800 */
[----:B------:R1:W-:Y:S02]  /*151320*/  @P6 STG.E desc[UR32][R6.64], R165 ;  /* 0x000000a506006986 */ /* 0x0003e4000c101920 */
[----:B-1----:R-:W-:-:S02]  /*151330*/  IMAD.WIDE R6, R166, 0x4, R14 ;  /* 0x00000004a6067825 */ /* 0x002fc400078e020e */
[----:B------:R-:W2:Y:S04]  /*151340*/  LDL.LU R165, [R1+0x1094] ;  /* 0x0010940001a57983 */ /* 0x000ea80000300800 */
[----:B------:R-:W2:Y:S04]  /*151350*/  LDL.LU R166, [R1+0x594] ;  /* 0x0005940001a67983 */ /* 0x000ea80000300800 */
[----:B---3--:R1:W-:Y:S04]  /*151360*/  @P0 STG.E desc[UR32][R6.64], R164 ;  /* 0x000000a406000986 */ /* 0x0083e8000c101920 */
[----:B-1----:R-:W3:Y:S04]  /*151370*/  LDL.LU R164, [R1+0x30c8] ;  /* 0x0030c80001a47983 */ /* 0x002ee80000300800 */
        /* <DEDUP_REMOVED lines=10> */
[----:B------:R-:W-:Y:S01]  /*151420*/  LOP3.LUT R11, R11, 0xfffff7ff, RZ, 0xc0, !PT ;  /* 0xfffff7ff0b0b7812 */ /* 0x000fe200078ec0ff */
[----:B------:R-:W2:Y:S01]  /*151430*/  LDL.LU R70, [R1+0x199c] ;  /* 0x00199c0001467983 */ /* 0x000ea20000300800 */
[C---:B------:R-:W-:Y:S02]  /*151440*/  LOP3.LUT P4, RZ, R30.reuse, 0x80, RZ, 0xc0, !PT ;  /* 0x000000801eff7812 */ /* 0x040fe4000788c0ff */
[C---:B------:R-:W-:Y:S01]  /*151450*/  LOP3.LUT P5, RZ, R30.reuse, 0x100, RZ, 0xc0, !PT ;  /* 0x000001001eff7812 */ /* 0x040fe200078ac0ff */
[----:B------:R-:W2:Y:S01]  /*151460*/  LDL.LU R71, [R1+0x197c] ;  /* 0x00197c0001477983 */ /* 0x000ea20000300800 */
[C---:B------:R-:W-:Y:S02]  /*151470*/  LOP3.LUT P6, RZ, R30.reuse, 0x200, RZ, 0xc0, !PT ;  /* 0x000002001eff7812 */ /* 0x040fe400078cc0ff */
[----:B------:R-:W-:Y:S01]  /*151480*/  LOP3.LUT P0, RZ, R30, 0x400, RZ, 0xc0, !PT ;  /* 0x000004001eff7812 */ /* 0x000fe2000780c0ff */
[----:B------:R-:W2:Y:S02]  /*151490*/  LDL.LU R169, [R1+0x195c] ;  /* 0x00195c0001a97983 */ /* 0x000ea40000300800 */
        /* <DEDUP_REMOVED lines=24> */
[----:B----4-:R1:W-:Y:S02]  /*151620*/  @P4 STG.E desc[UR32][R6.64], R170 ;  /* 0x000000aa06004986 */ /* 0x0103e4000c101920 */
[C---:B-1----:R-:W-:Y:S02]  /*151630*/  IMAD.WIDE R6, R164.reuse, 0x4, R18 ;  /* 0x00000004a4067825 */ /* 0x042fe400078e0212 */
[----:B------:R-:W3:Y:S04]  /*151640*/  LDL.LU R170, [R1+0x30d4] ;  /* 0x0030d40001aa7983 */ /* 0x000ee80000300800 */
[----:B--2---:R1:W-:Y:S02]  /*151650*/  @P5 STG.E desc[UR32][R6.64], R165 ;  /* 0x000000a506005986 */ /* 0x0043e4000c101920 */
[----:B-1----:R-:W-:-:S02]  /*151660*/  IMAD.WIDE R6, R164, 0x4, R16 ;  /* 0x00000004a4067825 */ /* 0x002fc400078e0210 */
[----:B------:R-:W2:Y:S04]  /*151670*/  LDL.LU R165, [R1+0x193c] ;  /* 0x00193c0001a57983 */ /* 0x000ea80000300800 */
[----:B------:R1:W-:Y:S02]  /*151680*/  @P6 STG.E desc[UR32][R6.64], R166 ;  /* 0x000000a606006986 */ /* 0x0003e4000c101920 */
[----:B-1----:R-:W-:Y:S02]  /*151690*/  IMAD.WIDE R6, R164, 0x4, R14 ;  /* 0x00000004a4067825 */ /* 0x002fe400078e020e */
[----:B------:R-:W4:Y:S04]  /*1516a0*/  LDL.LU R166, [R1+0x114c] ;  /* 0x00114c0001a67983 */ /* 0x000f280000300800 */
[----:B------:R1:W-:Y:S04]  /*1516b0*/  @P0 STG.E desc[UR32][R6.64], R0 ;  /* 0x0000000006000986 */ /* 0x0003e8000c101920 */
[----:B------:R-:W4:Y:S04]  /*1516c0*/  LDL.LU R164, [R1+0x59c] ;  /* 0x00059c0001a47983 */ /* 0x000f280000300800 */
[----:B------:R-:W4:Y:S01]  /*1516d0*/  LDL.LU R171, [R1+0x30d8] ;  /* 0x0030d80001ab7983 */ /* 0x000f220000300800 */
[----:B-1----:R-:W-:-:S05]  /*1516e0*/  IMAD.WIDE R6, R118, 0x4, R20 ;  /* 0x0000000476067825 */ /* 0x002fca00078e0214 */
        /* <DEDUP_REMOVED lines=21> */
[----:B------:R1:W-:Y:S04]  /*151840*/  @P1 STG.E desc[UR32][R6.64], R31 ;  /* 0x0000001f06001986 */ /* 0x0003e8000c101920 */
[----:B-1----:R-:W4:Y:S01]  /*151850*/  LDL.LU R31, [R1+0x54d4] ;  /* 0x0054d400011f7983 */ /* 0x002f220000300800 */
[----:B------:R-:W-:Y:S02]  /*151860*/  LOP3.LUT P1, RZ, R11, 0x800, RZ, 0xc0, !PT ;  /* 0x000008000bff7812 */ /* 0x000fe4000782c0ff */
[C---:B------:R-:W-:Y:S02]  /*151870*/  LOP3.LUT P2, RZ, R30.reuse, 0x100000, RZ, 0xc0, !PT ;  /* 0x001000001eff7812 */ /* 0x040fe4000784c0ff */
[C---:B------:R-:W-:Y:S02]  /*151880*/  LOP3.LUT P3, RZ, R30.reuse, 0x200000, RZ, 0xc0, !PT ;  /* 0x002000001eff7812 */ /* 0x040fe4000786c0ff */
[----:B------:R-:W-:-:S02]  /*151890*/  LOP3.LUT P4, RZ, R30, 0x400000, RZ, 0xc0, !PT ;  /* 0x004000001eff7812 */ /* 0x000fc4000788c0ff */
[C---:B------:R-:W-:Y:S02]  /*1518a0*/  LOP3.LUT P5, RZ, R30.reuse, 0x800000, RZ, 0xc0, !PT ;  /* 0x008000001eff7812 */ /* 0x040fe400078ac0ff */
[C---:B------:R-:W-:Y:S02]  /*1518b0*/  LOP3.LUT P6, RZ, R30.reuse, 0x1000000, RZ, 0xc0, !PT ;  /* 0x010000001eff7812 */ /* 0x040fe400078cc0ff */
[----:B------:R-:W-:Y:S01]  /*1518c0*/  LOP3.LUT P0, RZ, R30, 0x2000000, RZ, 0xc0, !PT ;  /* 0x020000001eff7812 */ /* 0x000fe2000780c0ff */
[----:B---3--:R-:W-:-:S05]  /*1518d0*/  IMAD.WIDE R6, R170, 0x4, R20 ;  /* 0x00000004aa067825 */ /* 0x008fca00078e0214 */
[----:B------:R1:W-:Y:S02]  /*1518e0*/  @P1 STG.E desc[UR32][R6.64], R70 ;  /* 0x0000004606001986 */ /* 0x0003e4000c101920 */
[----:B-1----:R-:W-:-:S05]  /*1518f0*/  IMAD.WIDE R6, R170, 0x4, R18 ;  /* 0x00000004aa067825 */ /* 0x002fca00078e0212 */
[----:B------:R1:W-:Y:S02]  /*151900*/  @P2 STG.E desc[UR32][R6.64], R71 ;  /* 0x0000004706002986 */ /* 0x0003e4000c101920 */
[----:B-1----:R-:W-:-:S05]  /*151910*/  IMAD.WIDE R6, R170, 0x4, R16 ;  /* 0x00000004aa067825 */ /* 0x002fca00078e0210 */
[----:B------:R1:W-:Y:S02]  /*151920*/  @P3 STG.E desc[UR32][R6.64], R169 ;  /* 0x000000a906003986 */ /* 0x0003e4000c101920 */
[----:B-1----:R-:W-:-:S05]  /*151930*/  IMAD.WIDE R6, R170, 0x4, R14 ;  /* 0x00000004aa067825 */ /* 0x002fca00078e020e */
[----:B--2---:R4:W-:Y:S02]  /*151940*/  @P4 STG.E desc[UR32][R6.64], R165 ;  /* 0x000000a506004986 */ /* 0x0049e4000c101920 */
[----:B----4-:R-:W-:-:S05]  /*151950*/  IMAD.WIDE R6, R171, 0x4, R20 ;  /* 0x00000004ab067825 */ /* 0x010fca00078e0214 */
[----:B------:R1:W-:Y:S02]  /*151960*/  @P5 STG.E desc[UR32][R6.64], R166 ;  /* 0x000000a606005986 */ /* 0x0003e4000c101920 */
[----:B-1----:R-:W-:-:S05]  /*151970*/  IMAD.WIDE R6, R171, 0x4, R18 ;  /* 0x00000004ab067825 */ /* 0x002fca00078e0212 */
[----:B------:R1:W-:Y:S04]  /*151980*/  @P6 STG.E desc[UR32][R6.64], R31 ;  /* 0x0000001f06006986 */ /* 0x0003e8000c101920 */
[----:B-1----:R-:W2:Y:S04]  /*151990*/  LDL.LU R31, [R1+0x54d0] ;  /* 0x0054d000011f7983 */ /* 0x002ea80000300800 */
[----:B------:R-:W3:Y:S01]  /*1519a0*/  LDL.LU R169, [R1+0x3cc] ;  /* 0x0003cc0001a97983 */ /* 0x000ee20000300800 */
[----:B------:R-:W-:-:S03]  /*1519b0*/  IMAD.WIDE R6, R171, 0x4, R16 ;  /* 0x00000004ab067825 */ /* 0x000fc600078e0210 */
[----:B------:R-:W4:Y:S04]  /*1519c0*/  LDL.LU R170, [R1+0x1a50] ;  /* 0x001a500001aa7983 */ /* 0x000f280000300800 */
[----:B------:R-:W2:Y:S04]  /*1519d0*/  LDL.LU R165, [R1+0x1a30] ;  /* 0x001a300001a57983 */ /* 0x000ea80000300800 */
[----:B------:R1:W-:Y:S04]  /*1519e0*/  @P0 STG.E desc[UR32][R6.64], R164 ;  /* 0x000000a406000986 */ /* 0x0003e8000c101920 */
[----:B------:R-:W2:Y:S04]  /*1519f0*/  LDL.LU R166, [R1+0x1a10] ;  /* 0x001a100001a67983 */ /* 0x000ea80000300800 */
[----:B-1----:R-:W4:Y:S04]  /*151a00*/  LDL.LU R164, [R1+0x30dc] ;  /* 0x0030dc0001a47983 */ /* 0x002f280000300800 */
[----:B------:R-:W2:Y:S04]  /*151a10*/  LDL.LU R117, [R1+0x30e0] ;  /* 0x0030e00001757983 */ /* 0x000ea80000300800 */
[----:B------:R-:W2:Y:S04]  /*151a20*/  LDL.LU R37, [R1+0x19f0] ;  /* 0x0019f00001257983 */ /* 0x000ea80000300800 */
[----:B------:R-:W2:Y:S01]  /*151a30*/  LDL.LU R0, [R1+0x19d0] ;  /* 0x0019d00001007983 */ /* 0x000ea20000300800 */
[----:B------:R-:W-:-:S03]  /*151a40*/  LOP3.LUT P4, RZ, R30, 0x4000000, RZ, 0xc0, !PT ;  /* 0x040000001eff7812 */ /* 0x000fc6000788c0ff */
[----:B------:R-:W2:Y:S01]  /*151a50*/  LDL.LU R116, [R1+0x19c0] ;  /* 0x0019c00001747983 */ /* 0x000ea20000300800 */
[----:B------:R-:W-:-:S03]  /*151a60*/  IMAD.WIDE R6, R171, 0x4, R14 ;  /* 0x00000004ab067825 */ /* 0x000fc600078e020e */
[----:B------:R-:W2:Y:S01]  /*151a70*/  LDL.LU R68, [R1+0x30e4] ;  /* 0x0030e40001447983 */ /* 0x000ea20000300800 */
[C---:B------:R-:W-:Y:S02]  /*151a80*/  LOP3.LUT P5, RZ, R30.reuse, 0x8000000, RZ, 0xc0, !PT ;  /* 0x080000001eff7812 */ /* 0x040fe400078ac0ff */
[C---:B------:R-:W-:Y:S02]  /*151a90*/  LOP3.LUT P6, RZ, R30.reuse, 0x10000000, RZ, 0xc0, !PT ;  /* 0x100000001eff7812 */ /* 0x040fe400078cc0ff */
[----:B------:R-:W-:Y:S02]  /*151aa0*/  LOP3.LUT P0, RZ, R30, 0x20000000, RZ, 0xc0, !PT ;  /* 0x200000001eff7812 */ /* 0x000fe4000780c0ff */
[----:B------:R-:W-:Y:S01]  /*151ab0*/  LOP3.LUT R11, R11, 0xfffffff7, RZ, 0xc0, !PT ;  /* 0xfffffff70b0b7812 */ /* 0x000fe200078ec0ff */
[----:B---3--:R1:W-:Y:S04]  /*151ac0*/  @P4 STG.E desc[UR32][R6.64], R169 ;  /* 0x000000a906004986 */ /* 0x0083e8000c101920 */
[----:B-1----:R-:W3:Y:S04]  /*151ad0*/  LDL.LU R169, [R1+0x30e8] ;  /* 0x0030e80001a97983 */ /* 0x002ee80000300800 */
[----:B------:R-:W3:Y:S04]  /*151ae0*/  LDL.LU R252, [R1+0x19b0] ;  /* 0x0019b00001fc7983 */ /* 0x000ee80000300800 */
[----:B------:R-:W3:Y:S04]  /*151af0*/  LDL.LU R118, [R1+0x1440] ;  /* 0x0014400001767983 */ /* 0x000ee80000300800 */
[----:B------:R-:W3:Y:S04]  /*151b00*/  LDL.LU R119, [R1+0x1a54] ;  /* 0x001a540001777983 */ /* 0x000ee80000300800 */
[----:B------:R-:W3:Y:S04]  /*151b10*/  LDL.LU R62, [R1+0x1a34] ;  /* 0x001a3400013e7983 */ /* 0x000ee80000300800 */
[----:B------:R-:W3:Y:S04]  /*151b20*/  LDL.LU R63, [R1+0x1a14] ;  /* 0x001a1400013f7983 */ /* 0x000ee80000300800 */
[----:B------:R-:W3:Y:S01]  /*151b30*/  LDL.LU R69, [R1+0x19f4] ;  /* 0x0019f40001457983 */ /* 0x000ee20000300800 */
[----:B----4-:R-:W-:-:S03]  /*151b40*/  IMAD.WIDE R6, R164, 0x4, R20 ;  /* 0x00000004a4067825 */ /* 0x010fc600078e0214 */
[----:B------:R-:W4:Y:S04]  /*151b50*/  LDL.LU R70, [R1+0x19d4] ;  /* 0x0019d40001467983 */ /* 0x000f280000300800 */
[----:B------:R1:W-:Y:S04]  /*151b60*/  @P5 STG.E desc[UR32][R6.64], R170 ;  /* 0x000000aa06005986 */ /* 0x0003e8000c101920 */
[----:B------:R-:W4:Y:S04]  /*151b70*/  LDL.LU R71, [R1+0x19c4] ;  /* 0x0019c40001477983 */ /* 0x000f280000300800 */
[----:B------:R-:W4:Y:S01]  /*151b80*/  LDL.LU R171, [R1+0x19b4] ;  /* 0x0019b40001ab7983 */ /* 0x000f220000300800 */
[----:B-1----:R-:W-:-:S05]  /*151b90*/  IMAD.WIDE R6, R164, 0x4, R18 ;  /* 0x00000004a4067825 */ /* 0x002fca00078e0212 */
[----:B--2---:R1:W-:Y:S02]  /*151ba0*/  @P6 STG.E desc[UR32][R6.64], R165 ;  /* 0x000000a506006986 */ /* 0x0043e4000c101920 */
[C---:B-1----:R-:W-:Y:S02]  /*151bb0*/  IMAD.WIDE R6, R164.reuse, 0x4, R16 ;  /* 0x00000004a4067825 */ /* 0x042fe400078e0210 */
[----:B------:R-:W2:Y:S04]  /*151bc0*/  LDL.LU R165, [R1+0x1444] ;  /* 0x0014440001a57983 */ /* 0x000ea80000300800 */
[----:B------:R1:W-:Y:S02]  /*151bd0*/  @P0 STG.E desc[UR32][R6.64], R166 ;  /* 0x000000a606000986 */ /* 0x0003e4000c101920 */
[----:B-1----:R-:W-:-:S02]  /*151be0*/  IMAD.WIDE R6, R164, 0x4, R14 ;  /* 0x00000004a4067825 */ /* 0x002fc400078e020e */
[----:B------:R-:W2:Y:S04]  /*151bf0*/  LDL.LU R166, [R1+0x1a58] ;  /* 0x001a580001a67983 */ /* 0x000ea80000300800 */
[----:B------:R-:W2:Y:S04]  /*151c00*/  LDL.LU R164, [R1+0x1a38] ;  /* 0x001a380001a47983 */ /* 0x000ea80000300800 */
[----:B------:R-:W2:Y:S01]  /*151c10*/  LDL.LU R170, [R1+0x30ec] ;  /* 0x0030ec0001aa7983 */ /* 0x000ea20000300800 */
[----:B------:R-:W-:-:S13]  /*151c20*/  LOP3.LUT P1, RZ, R31, 0x40, RZ, 0xc0, !PT ;  /* 0x000000401fff7812 */ /* 0x000fda000782c0ff */
        /* <DEDUP_REMOVED lines=42> */
[----:B------:R-:W3:Y:S10]  /*151ed0*/  LDL.LU R119, [R1+0x30f4] ;  /* 0x0030f40001777983 */ /* 0x000ef40000300800 */
        /* <DEDUP_REMOVED lines=20> */
[----:B-1----:R-:W-:-:S05]  /*152020*/  IMAD.WIDE R6, R170, 0x4, R20 ;  /* 0x00000004aa067825 */ /* 0x002fca00078e0214 */
[----:B------:R1:W-:Y:S02]  /*152030*/  @P6 STG.E desc[UR32][R6.64], R166 ;  /* 0x000000a606006986 */ /* 0x0003e4000c101920 */
[----:B-1----:R-:W-:-:S05]  /*152040*/  IMAD.WIDE R6, R170, 0x4, R18 ;  /* 0x00000004aa067825 */ /* 0x002fca00078e0212 */
[----:B------:R1:W-:Y:S04]  /*152050*/  @P0 STG.E desc[UR32][R6.64], R164 ;  /* 0x000000a406000986 */ /* 0x0003e8000c101920 */
[----:B-1----:R-:W2:Y:S04]  /*152060*/  LDL.LU R164, [R1+0x1a18] ;  /* 0x001a180001a47983 */ /* 0x002ea80000300800 */
[----:B------:R-:W4:Y:S04]  /*152070*/  LDL.LU R71, [R1+0x19f8] ;  /* 0x0019f80001477983 */ /* 0x000f280000300800 */
[----:B------:R-:W3:Y:S04]  /*152080*/  LDL.LU R171, [R1+0x19d8] ;  /* 0x0019d80001ab7983 */ /* 0x000ee80000300800 */
[----:B------:R-:W3:Y:S04]  /*152090*/  LDL.LU R169, [R1+0x19c8] ;  /* 0x0019c80001a97983 */ /* 0x000ee80000300800 */
[----:B------:R-:W3:Y:S04]  /*1520a0*/  LDL.LU R165, [R1+0x19b8] ;  /* 0x0019b80001a57983 */ /* 0x000ee80000300800 */
[----:B------:R-:W3:Y:S01]  /*1520b0*/  LDL.LU R166, [R1+0x30f0] ;  /* 0x0030f00001a67983 */ /* 0x000ee20000300800 */
        /* <DEDUP_REMOVED lines=28> */
[----:B------:R-:W2:Y:S01]  /*152280*/  LDL.LU R68, [R1+0x19cc] ;  /* 0x0019cc0001447983 */ /* 0x000ea20000300800 */
[----:B------:R-:W-:-:S03]  /*152290*/  IMAD.WIDE R6, R170, 0x4, R14 ;  /* 0x00000004aa067825 */ /* 0x000fc600078e020e */
[----:B------:R-:W2:Y:S04]  /*1522a0*/  LDL.LU R69, [R1+0x30f8] ;  /* 0x0030f80001457983 */ /* 0x000ea80000300800 */
[----:B------:R-:W2:Y:S01]  /*1522b0*/  LDL.LU R70, [R1+0x144c] ;  /* 0x00144c0001467983 */ /* 0x000ea20000300800 */
[----:B------:R-:W-:Y:S02]  /*1522c0*/  @P1 LOP3.LUT R11, R11, 0x2, RZ, 0xfc, !PT ;  /* 0x000000020b0b1812 */ /* 0x000fe400078efcff */
[C---:B------:R-:W-:Y:S01]  /*1522d0*/  LOP3.LUT P1, RZ, R31.reuse, 0x40000, RZ, 0xc0, !PT ;  /* 0x000400001fff7812 */ /* 0x040fe2000782c0ff */
[----:B------:R-:W2:Y:S01]  /*1522e0*/  LDL.LU R170, [R1+0x30fc] ;  /* 0x0030fc0001aa7983 */ /* 0x000ea20000300800 */
[----:B------:R-:W-:-:S03]  /*1522f0*/  LOP3.LUT P6, RZ, R31, 0x8000, RZ, 0xc0, !PT ;  /* 0x000080001fff7812 */ /* 0x000fc600078cc0ff */
[----:B------:R-:W2:Y:S01]  /*152300*/  LDL.LU R62, [R1+0x19fc] ;  /* 0x0019fc00013e7983 */ /* 0x000ea20000300800 */
[----:B------:R-:W-:Y:S02]  /*152310*/  LOP3.LUT P0, RZ, R31, 0x10000, RZ, 0xc0, !PT ;  /* 0x000100001fff7812 */ /* 0x000fe4000780c0ff */
[----:B------:R-:W-:Y:S01]  /*152320*/  LOP3.LUT R11, R11, 0xfffffffb, RZ, 0xc0, !PT ;  /* 0xfffffffb0b0b7812 */ /* 0x000fe200078ec0ff */
[----:B----4-:R3:W-:Y:S04]  /*152330*/  @P5 STG.E desc[UR32][R6.64], R71 ;  /* 0x0000004706005986 */ /* 0x0107e8000c101920 */
[----:B------:R-:W-:Y:S02]  /*152340*/  @P1 LOP3.LUT R11, R11, 0x4, RZ, 0xfc, !PT ;  /* 0x000000040b0b1812 */ /* 0x000fe400078efcff */
[----:B------:R-:W-:Y:S01]  /*152350*/  LOP3.LUT P1, RZ, R31, 0x20000, RZ, 0xc0, !PT ;  /* 0x000200001fff7812 */ /* 0x000fe2000782c0ff */
[C---:B---3--:R-:W-:Y:S01]  /*152360*/  IMAD.WIDE R6, R166.reuse, 0x4, R20 ;  /* 0x00000004a6067825 */ /* 0x048fe200078e0214 */
[----:B------:R-:W3:Y:S04]  /*152370*/  LDL.LU R71, [R1+0x1a40] ;  /* 0x001a400001477983 */ /* 0x000ee80000300800 */
[----:B------:R1:W-:Y:S02]  /*152380*/  @P6 STG.E desc[UR32][R6.64], R171 ;  /* 0x000000ab06006986 */ /* 0x0003e4000c101920 */
[----:B-1----:R-:W-:-:S02]  /*152390*/  IMAD.WIDE R6, R166, 0x4, R18 ;  /* 0x00000004a6067825 */ /* 0x002fc400078e0212 */
[----:B------:R-:W4:Y:S04]  /*1523a0*/  LDL.LU R171, [R1+0x1a20] ;  /* 0x001a200001ab7983 */ /* 0x000f280000300800 */
[----:B------:R1:W-:Y:S02]  /*1523b0*/  @P0 STG.E desc[UR32][R6.64], R169 ;  /* 0x000000a906000986 */ /* 0x0003e4000c101920 */
[C---:B-1----:R-:W-:Y:S02]  /*1523c0*/  IMAD.WIDE R6, R166.reuse, 0x4, R16 ;  /* 0x00000004a6067825 */ /* 0x042fe400078e0210 */
[----:B------:R-:W4:Y:S04]  /*1523d0*/  LDL.LU R169, [R1+0x1a00] ;  /* 0x001a000001a97983 */ /* 0x000f280000300800 */
[----:B------:R1:W-:Y:S01]  /*1523e0*/  @P1 STG.E desc[UR32][R6.64], R165 ;  /* 0x000000a506001986 */ /* 0x0003e2000c101920 */
[----:B------:R-:W-:Y:S01]  /*1523f0*/  LOP3.LUT P1, RZ, R11, 0x4, RZ, 0xc0, !PT ;  /* 0x000000040bff7812 */ /* 0x000fe2000782c0ff */
[----:B-1----:R-:W-:-:S12]  /*152400*/  IMAD.WIDE R6, R166, 0x4, R14 ;  /* 0x00000004a6067825 */ /* 0x002fd800078e020e */
[----:B------:R1:W-:Y:S04]  /*152410*/  @P1 STG.E desc[UR32][R6.64], R32 ;  /* 0x0000002006001986 */ /* 0x0003e8000c101920 */
[----:B-1----:R-:W3:Y:S01]  /*152420*/  LDL.LU R32, [R1+0x54cc] ;  /* 0x0054cc0001207983 */ /* 0x002ee20000300800 */
[----:B------:R-:W-:Y:S01]  /*152430*/  LOP3.LUT P1, RZ, R11, 0x2, RZ, 0xc0, !PT ;  /* 0x000000020bff7812 */ /* 0x000fe2000782c0ff */
[----:B------:R-:W-:Y:S02]  /*152440*/  IMAD.WIDE R6, R119, 0x4, R20 ;  /* 0x0000000477067825 */ /* 0x000fe400078e0214 */
[----:B------:R-:W4:Y:S04]  /*152450*/  LDL.LU R165, [R1+0x19e0] ;  /* 0x0019e00001a57983 */ /* 0x000f280000300800 */
[----:B------:R-:W4:Y:S06]  /*152460*/  LDL.LU R166, [R1+0x1130] ;  /* 0x0011300001a67983 */ /* 0x000f2c0000300800 */
        /* <DEDUP_REMOVED lines=20> */
[----:B-1----:R-:W-:Y:S01]  /*1525b0*/  IMAD.WIDE R6, R69, 0x4, R16 ;  /* 0x0000000445067825 */ /* 0x002fe200078e0210 */
[----:B------:R-:W-:-:S07]  /*1525c0*/  LOP3.LUT P4, RZ, R31, 0x10000000, RZ, 0xc0, !PT ;  /* 0x100000001fff7812 */ /* 0x000fce000788c0ff */
[----:B---3--:R1:W-:Y:S01]  /*1525d0*/  @P1 STG.E desc[UR32][R6.64], R32 ;  /* 0x0000002006001986 */ /* 0x0083e2000c101920 */
[----:B------:R-:W-:Y:S01]  /*1525e0*/  LOP3.LUT P5, RZ, R31, 0x20000000, RZ, 0xc0, !PT ;  /* 0x200000001fff7812 */ /* 0x000fe200078ac0ff */
[----:B-1----:R-:W-:Y:S01]  /*1525f0*/  IMAD.WIDE R6, R69, 0x4, R14 ;  /* 0x0000000445067825 */ /* 0x002fe200078e020e */
[C---:B------:R-:W-:Y:S01]  /*152600*/  LOP3.LUT P6, RZ, R31.reuse, 0x40000000, RZ, 0xc0, !PT ;  /* 0x400000001fff7812 */ /* 0x040fe200078cc0ff */
[----:B------:R-:W3:Y:S04]  /*152610*/  LDL.LU R32, [R1+0x54c8] ;  /* 0x0054c80001207983 */ /* 0x000ee80000300800 */
[----:B------:R1:W-:Y:S01]  /*152620*/  @P2 STG.E desc[UR32][R6.64], R70 ;  /* 0x0000004606002986 */ /* 0x0003e2000c101920 */
[----:B------:R-:W-:-:S03]  /*152630*/  LOP3.LUT P0, RZ, R31, 0x80000000, RZ, 0xc0, !PT ;  /* 0x800000001fff7812 */ /* 0x000fc6000780c0ff */
[----:B------:R-:W3:Y:S01]  /*152640*/  LDL.LU R63, [R1+0x3108] ;  /* 0x00310800013f7983 */ /* 0x000ee20000300800 */
[----:B-1----:R-:W-:-:S05]  /*152650*/  IMAD.WIDE R6, R170, 0x4, R20 ;  /* 0x00000004aa067825 */ /* 0x002fca00078e0214 */
[----:B------:R1:W-:Y:S02]  /*152660*/  @P3 STG.E desc[UR32][R6.64], R71 ;  /* 0x0000004706003986 */ /* 0x0003e4000c101920 */
[----:B-1----:R-:W-:-:S05]  /*152670*/  IMAD.WIDE R6, R170, 0x4, R18 ;  /* 0x00000004aa067825 */ /* 0x002fca00078e0212 */
[----:B----4-:R1:W-:Y:S02]  /*152680*/  @P4 STG.E desc[UR32][R6.64], R171 ;  /* 0x000000ab06004986 */ /* 0x0103e4000c101920 */
[----:B-1----:R-:W-:-:S05]  /*152690*/  IMAD.WIDE R6, R170, 0x4, R16 ;  /* 0x00000004aa067825 */ /* 0x002fca00078e0210 */
[----:B------:R1:W-:Y:S02]  /*1526a0*/  @P5 STG.E desc[UR32][R6.64], R169 ;  /* 0x000000a906005986 */ /* 0x0003e4000c101920 */
[----:B-1----:R-:W-:-:S05]  /*1526b0*/  IMAD.WIDE R6, R170, 0x4, R14 ;  /* 0x00000004aa067825 */ /* 0x002fca00078e020e */
[----:B------:R1:W-:Y:S04]  /*1526c0*/  @P6 STG.E desc[UR32][R6.64], R165 ;  /* 0x000000a506006986 */ /* 0x0003e8000c101920 */
[----:B-1----:R-:W4:Y:S01]  /*1526d0*/  LDL.LU R165, [R1+0x1080] ;  /* 0x0010800001a57983 */ /* 0x002f220000300800 */
[----:B--2---:R-:W-:-:S05]  /*1526e0*/  IMAD.WIDE R6, R164, 0x4, R20 ;  /* 0x00000004a4067825 */ /* 0x004fca00078e0214 */
[----:B------:R1:W-:Y:S04]  /*1526f0*/  @P0 STG.E desc[UR32][R6.64], R166 ;  /* 0x000000a606000986 */ /* 0x0003e8000c101920 */
        /* <DEDUP_REMOVED lines=15> */
[----:B------:R-:W-:-:S03]  /*1527f0*/  IMAD.WIDE R6, R164, 0x4, R18 ;  /* 0x00000004a4067825 */ /* 0x000fc600078e0212 */
[----:B------:R-:W2:Y:S04]  /*152800*/  LDL.LU R169, [R1+0x19e8] ;  /* 0x0019e80001a97983 */ /* 0x000ea80000300800 */
[----:B------:R-:W2:Y:S01]  /*152810*/  LDL.LU R170, [R1+0x1138] ;  /* 0x0011380001aa7983 */ /* 0x000ea20000300800 */
[C---:B---3--:R-:W-:Y:S02]  /*152820*/  LOP3.LUT P4, RZ, R32.reuse, 0x1, RZ, 0xc0, !PT ;  /* 0x0000000120ff7812 */ /* 0x048fe4000788c0ff */
[C---:B------:R-:W-:Y:S02]  /*152830*/  LOP3.LUT P5, RZ, R32.reuse, 0x2, RZ, 0xc0, !PT ;  /* 0x0000000220ff7812 */ /* 0x040fe400078ac0ff */
[----:B------:R-:W-:Y:S02]  /*152840*/  LOP3.LUT P1, RZ, R32, 0x1000, RZ, 0xc0, !PT ;  /* 0x0000100020ff7812 */ /* 0x000fe4000782c0ff */
[----:B------:R-:W-:-:S07]  /*152850*/  LOP3.LUT R12, R12, 0xfff7ffff, RZ, 0xc0, !PT ;  /* 0xfff7ffff0c0c7812 */ /* 0x000fce00078ec0ff */
[----:B----4-:R1:W-:Y:S02]  /*152860*/  @P4 STG.E desc[UR32][R6.64], R165 ;  /* 0x000000a506004986 */ /* 0x0103e4000c101920 */
[----:B-1----:R-:W-:Y:S02]  /*152870*/  IMAD.WIDE R6, R164, 0x4, R16 ;  /* 0x00000004a4067825 */ /* 0x002fe400078e0210 */
[----:B------:R-:W3:Y:S01]  /*152880*/  LDL.LU R165, [R1+0x1088] ;  /* 0x0010880001a57983 */ /* 0x000ee20000300800 */
[----:B------:R-:W-:Y:S02]  /*152890*/  @P1 LOP3.LUT R12, R12, 0x80000, RZ, 0xfc, !PT ;  /* 0x000800000c0c1812 */ /* 0x000fe400078efcff */
[----:B------:R-:W-:Y:S02]  /*1528a0*/  LOP3.LUT P1, RZ, R32, 0x800, RZ, 0xc0, !PT ;  /* 0x0000080020ff7812 */ /* 0x000fe4000782c0ff */
[----:B------:R-:W-:-:S11]  /*1528b0*/  LOP3.LUT R12, R12, 0xffefffff, RZ, 0xc0, !PT ;  /* 0xffefffff0c0c7812 */ /* 0x000fd600078ec0ff */
[----:B------:R-:W-:Y:S02]  /*1528c0*/  @P1 LOP3.LUT R12, R12, 0x100000, RZ, 0xfc, !PT ;  /* 0x001000000c0c1812 */ /* 0x000fe400078efcff */
[----:B------:R-:W-:Y:S01]  /*1528d0*/  LOP3.LUT P1, RZ, R32, 0x400, RZ, 0xc0, !PT ;  /* 0x0000040020ff7812 */ /* 0x000fe2000782c0ff */
[----:B--2---:R1:W-:Y:S02]  /*1528e0*/  @P5 STG.E desc[UR32][R6.64], R166 ;  /* 0x000000a606005986 */ /* 0x0043e4000c101920 */
[----:B-1----:R-:W-:Y:S02]  /*1528f0*/  IMAD.WIDE R6, R164, 0x4, R14 ;  /* 0x00000004a4067825 */ /* 0x002fe400078e020e */
[----:B------:R-:W2:Y:S04]  /*152900*/  LDL.LU R166, [R1+0x588] ;  /* 0x0005880001a67983 */ /* 0x000ea80000300800 */
        /* <DEDUP_REMOVED lines=19> */
[----:B------:R1:W-:Y:S08]  /*152a40*/  @P6 STG.E desc[UR32][R6.64], R46 ;  /* 0x0000002e06006986 */ /* 0x0003f0000c101920 */
        /* <DEDUP_REMOVED lines=43> */
[----:B---3--:R1:W-:Y:S02]  /*152d00*/  @P5 STG.E desc[UR32][R6.64], R165 ;  /* 0x000000a506005986 */ /* 0x0083e4000c101920 */
[----:B-1----:R-:W-:-:S05]  /*152d10*/  IMAD.WIDE R6, R164, 0x4, R16 ;  /* 0x00000004a4067825 */ /* 0x002fca00078e0210 */
[----:B--2---:R1:W-:Y:S02]  /*152d20*/  @P6 STG.E desc[UR32][R6.64], R166 ;  /* 0x000000a606006986 */ /* 0x0043e4000c101920 */
[----:B-1----:R-:W-:-:S05]  /*152d30*/  IMAD.WIDE R6, R164, 0x4, R14 ;  /* 0x00000004a4067825 */ /* 0x002fca00078e020e */
[----:B------:R1:W-:Y:S04]  /*152d40*/  @P0 STG.E desc[UR32][R6.64], R33 ;  /* 0x0000002106000986 */ /* 0x0003e8000c101920 */
[----:B-1----:R-:W2:Y:S04]  /*152d50*/  LDL.LU R33, [R1+0x54c4] ;  /* 0x0054c40001217983 */ /* 0x002ea80000300800 */
[----:B------:R-:W3:Y:S04]  /*152d60*/  LDL.LU R164, [R1+0x1a4c] ;  /* 0x001a4c0001a47983 */ /* 0x000ee80000300800 */
[----:B------:R-:W4:Y:S04]  /*152d70*/  LDL.LU R71, [R1+0x1a2c] ;  /* 0x001a2c0001477983 */ /* 0x000f280000300800 */
[----:B------:R-:W2:Y:S04]  /*152d80*/  LDL.LU R171, [R1+0x1a0c] ;  /* 0x001a0c0001ab7983 */ /* 0x000ea80000300800 */
[----:B------:R-:W3:Y:S04]  /*152d90*/  LDL.LU R169, [R1+0x3114] ;  /* 0x0031140001a97983 */ /* 0x000ee80000300800 */
[----:B------:R-:W2:Y:S04]  /*152da0*/  LDL.LU R170, [R1+0x19ec] ;  /* 0x0019ec0001aa7983 */ /* 0x000ea80000300800 */
[----:B------:R-:W2:Y:S04]  /*152db0*/  LDL.LU R166, [R1+0x113c] ;  /* 0x00113c0001a67983 */ /* 0x000ea80000300800 */
[----:B------:R-:W2:Y:S04]  /*152dc0*/  LDL.LU R165, [R1+0x108c] ;  /* 0x00108c0001a57983 */ /* 0x000ea80000300800 */
[----:B------:R-:W2:Y:S01]  /*152dd0*/  LDL.LU R252, [R1+0x3118] ;  /* 0x0031180001fc7983 */ /* 0x000ea20000300800 */
        /* <DEDUP_REMOVED lines=16> */
[----:B------:R1:W-:Y:S04]  /*152ee0*/  @P4 STG.E desc[UR32][R6.64], R164 ;  /* 0x000000a406004986 */ /* 0x0003e8000c101920 */
[----:B-1----:R-:W3:Y:S04]  /*152ef0*/  LDL.LU R164, [R1+0x58c] ;  /* 0x00058c0001a47983 */ /* 0x002ee80000300800 */
[----:B------:R-:W3:Y:S04]  /*152f00*/  LDL.LU R117, [R1+0x3bc] ;  /* 0x0003bc0001757983 */ /* 0x000ee80000300800 */
[----:B------:R-:W3:Y:S04]  /*152f10*/  LDL.LU R118, [R1+0x1b90] ;  /* 0x001b900001767983 */ /* 0x000ee80000300800 */
[----:B------:R-:W3:Y:S01]  /*152f20*/  LDL.LU R63, [R1+0x311c] ;  /* 0x00311c00013f7983 */ /* 0x000ee20000300800 */
[----:B------:R-:W-:-:S02]  /*152f30*/  @P1 LOP3.LUT R12, R12, 0x8000, RZ, 0xfc, !PT ;  /* 0x000080000c0c1812 */ /* 0x000fc400078efcff */
[----:B------:R-:W-:Y:S01]  /*152f40*/  LOP3.LUT P1, RZ, R32, 0x4000000, RZ, 0xc0, !PT ;  /* 0x0400000020ff7812 */ /* 0x000fe2000782c0ff */
[----:B------:R-:W3:Y:S01]  /*152f50*/  LDL.LU R119, [R1+0x1b40] ;  /* 0x001b400001777983 */ /* 0x000ee20000300800 */
[----:B------:R-:W-:-:S03]  /*152f60*/  LOP3.LUT R12, R12, 0xfffeffff, RZ, 0xc0, !PT ;  /* 0xfffeffff0c0c7812 */ /* 0x000fc600078ec0ff */
[----:B------:R-:W3:Y:S01]  /*152f70*/  LDL.LU R62, [R1+0x1b00] ;  /* 0x001b0000013e7983 */ /* 0x000ee20000300800 */
[C---:B------:R-:W-:Y:S02]  /*152f80*/  LOP3.LUT P5, RZ, R32.reuse, 0x100000, RZ, 0xc0, !PT ;  /* 0x0010000020ff7812 */ /* 0x040fe400078ac0ff */
[----:B------:R-:W-:Y:S01]  /*152f90*/  LOP3.LUT P6, RZ, R32, 0x200000, RZ, 0xc0, !PT ;  /* 0x0020000020ff7812 */ /* 0x000fe200078cc0ff */
[----:B------:R-:W-:Y:S01]  /*152fa0*/  IMAD.WIDE R6, R169, 0x4, R18 ;  /* 0x00000004a9067825 */ /* 0x000fe200078e0212 */
[----:B------:R-:W3:Y:S03]  /*152fb0*/  LDL.LU R68, [R1+0x1ac0] ;  /* 0x001ac00001447983 */ /* 0x000ee60000300800 */
[----:B------:R-:W-:Y:S02]  /*152fc0*/  @P1 LOP3.LUT R12, R12, 0x10000, RZ, 0xfc, !PT ;  /* 0x000100000c0c1812 */ /* 0x000fe400078efcff */
[----:B------:R-:W-:-:S02]  /*152fd0*/  LOP3.LUT P1, RZ, R32, 0x2000000, RZ, 0xc0, !PT ;  /* 0x0200000020ff7812 */ /* 0x000fc4000782c0ff */
[----:B------:R-:W-:Y:S02]  /*152fe0*/  LOP3.LUT R12, R12, 0xfffdffff, RZ, 0xc0, !PT ;  /* 0xfffdffff0c0c7812 */ /* 0x000fe400078ec0ff */
[----:B------:R-:W-:-:S09]  /*152ff0*/  LOP3.LUT P0, RZ, R32, 0x400000, RZ, 0xc0, !PT ;  /* 0x0040000020ff7812 */ /* 0x000fd2000780c0ff */
[----:B------:R-:W-:Y:S02]  /*153000*/  @P1 LOP3.LUT R12, R12, 0x20000, RZ, 0xfc, !PT ;  /* 0x000200000c0c1812 */ /* 0x000fe400078efcff */
[----:B------:R-:W-:Y:S01]  /*153010*/  LOP3.LUT P1, RZ, R32, 0x1000000, RZ, 0xc0, !PT ;  /* 0x0100000020ff7812 */ /* 0x000fe2000782c0ff */
[----:B----4-:R1:W-:Y:S01]  /*153020*/  @P5 STG.E desc[UR32][R6.64], R71 ;  /* 0x0000004706005986 */ /* 0x0103e2000c101920 */
[----:B------:R-:W-:Y:S01]  /*153030*/  LOP3.LUT R12, R12, 0xfffbffff, RZ, 0xc0, !PT ;  /* 0xfffbffff0c0c7812 */ /* 0x000fe200078ec0ff */
[----:B-1----:R-:W-:-:S10]  /*153040*/  IMAD.WIDE R6, R169, 0x4, R16 ;  /* 0x00000004a9067825 */ /* 0x002fd400078e0210 */
[----:B------:R-:W-:Y:S02]  /*153050*/  @P1 LOP3.LUT R12, R12, 0x40000, RZ, 0xfc, !PT ;  /* 0x000400000c0c1812 */ /* 0x000fe400078efcff */
[----:B------:R-:W-:Y:S01]  /*153060*/  LOP3.LUT P1, RZ, R32, 0x800000, RZ, 0xc0, !PT ;  /* 0x0080000020ff7812 */ /* 0x000fe2000782c0ff */
[----:B--2---:R1:W-:Y:S04]  /*153070*/  @P6 STG.E desc[UR32][R6.64], R171 ;  /* 0x000000ab06006986 */ /* 0x0043e8000c101920 */
[----:B-1----:R-:W2:Y:S01]  /*153080*/  LDL.LU R171, [R1+0x3120] ;  /* 0x0031200001ab7983 */ /* 0x002ea20000300800 */
[----:B------:R-:W-:-:S03]  /*153090*/  IMAD.WIDE R6, R169, 0x4, R14 ;  /* 0x00000004a9067825 */ /* 0x000fc600078e020e */
[----:B------:R-:W4:Y:S04]  /*1530a0*/  LDL.LU R69, [R1+0x1a90] ;  /* 0x001a900001457983 */ /* 0x000f280000300800 */
[----:B------:R1:W-:Y:S04]  /*1530b0*/  @P0 STG.E desc[UR32][R6.64], R170 ;  /* 0x000000aa06000986 */ /* 0x0003e8000c101920 */
[----:B------:R-:W4:Y:S04]  /*1530c0*/  LDL.LU R70, [R1+0x1a70] ;  /* 0x001a700001467983 */ /* 0x000f280000300800 */
[----:B------:R-:W4:Y:S01]  /*1530d0*/  LDL.LU R71, [R1+0x1a60] ;  /* 0x001a600001477983 */ /* 0x000f220000300800 */
[----:B-1----:R-:W-:-:S05]  /*1530e0*/  IMAD.WIDE R6, R252, 0x4, R20 ;  /* 0x00000004fc067825 */ /* 0x002fca00078e0214 */
[----:B------:R1:W-:Y:S01]  /*1530f0*/  @P1 STG.E desc[UR32][R6.64], R166 ;  /* 0x000000a606001986 */ /* 0x0003e2000c101920 */
[----:B------:R-:W-:Y:S01]  /*153100*/  LOP3.LUT P1, RZ, R12, 0x40000, RZ, 0xc0, !PT ;  /* 0x000400000cff7812 */ /* 0x000fe2000782c0ff */
[----:B-1----:R-:W-:Y:S02]  /*153110*/  IMAD.WIDE R6, R252, 0x4, R18 ;  /* 0x00000004fc067825 */ /* 0x002fe400078e0212 */
[----:B------:R-:W4:Y:S04]  /*153120*/  LDL.LU R166, [R1+0x3124] ;  /* 0x0031240001a67983 */ /* 0x000f280000300800 */
[----:B------:R-:W4:Y:S06]  /*153130*/  LDL.LU R169, [R1+0x1420] ;  /* 0x0014200001a97983 */ /* 0x000f2c0000300800 */
[----:B------:R1:W-:Y:S01]  /*153140*/  @P1 STG.E desc[UR32][R6.64], R165 ;  /* 0x000000a506001986 */ /* 0x0003e2000c101920 */
[----:B------:R-:W-:-:S03]  /*153150*/  LOP3.LUT P1, RZ, R12, 0x20000, RZ, 0xc0, !PT ;  /* 0x000200000cff7812 */ /* 0x000fc6000782c0ff */
[----:B------:R-:W4:Y:S04]  /*153160*/  LDL.LU R170, [R1+0x1b94] ;  /* 0x001b940001aa7983 */ /* 0x000f280000300800 */
[----:B-1----:R-:W4:Y:S01]  /*153170*/  LDL.LU R165, [R1+0x1b44] ;  /* 0x001b440001a57983 */ /* 0x002f220000300800 */
[----:B------:R-:W-:-:S05]  /*153180*/  IMAD.WIDE R6, R252, 0x4, R16 ;  /* 0x00000004fc067825 */ /* 0x000fca00078e0210 */
[----:B---3--:R1:W-:Y:S04]  /*153190*/  @P1 STG.E desc[UR32][R6.64], R164 ;  /* 0x000000a406001986 */ /* 0x0083e8000c101920 */
[----:B-1----:R-:W3:Y:S01]  /*1531a0*/  LDL.LU R164, [R1+0x1b04] ;  /* 0x001b040001a47983 */ /* 0x002ee20000300800 */
        /* <DEDUP_REMOVED lines=15> */
[----:B------:R-:W3:Y:S10]  /*1532a0*/  LDL.LU R63, [R1+0x312c] ;  /* 0x00312c00013f7983 */ /* 0x000ef40000300800 */
[----:B------:R2:W-:Y:S01]  /*1532b0*/  @P1 STG.E desc[UR32][R6.64], R68 ;  /* 0x0000004406001986 */ /* 0x0005e2000c101920 */
[----:B------:R-:W-:-:S02]  /*1532c0*/  LOP3.LUT P1, RZ, R12, 0x800, RZ, 0xc0, !PT ;  /* 0x000008000cff7812 */ /* 0x000fc4000782c0ff */
[----:B------:R-:W-:Y:S01]  /*1532d0*/  LOP3.LUT P3, RZ, R33, 0x2, RZ, 0xc0, !PT ;  /* 0x0000000221ff7812 */ /* 0x000fe2000786c0ff */
[----:B--2---:R-:W-:-:S10]  /*1532e0*/  IMAD.WIDE R6, R171, 0x4, R20 ;  /* 0x00000004ab067825 */ /* 0x004fd400078e0214 */
        /* <DEDUP_REMOVED lines=20> */
[----:B---3--:R1:W-:Y:S04]  /*153430*/  @P0 STG.E desc[UR32][R6.64], R164 ;  /* 0x000000a406000986 */ /* 0x0083e8000c101920 */
[----:B-1----:R-:W3:Y:S01]  /*153440*/  LDL.LU R164, [R1+0x3128] ;  /* 0x0031280001a47983 */ /* 0x002ee20000300800 */
        /* <DEDUP_REMOVED lines=8> */
[----:B------:R-:W-:Y:S01]  /*1534d0*/  LOP3.LUT R12, R12, 0xffffffef, RZ, 0xc0, !PT ;  /* 0xffffffef0c0c7812 */ /* 0x000fe200078ec0ff */
[----:B------:R-:W-:Y:S02]  /*1534e0*/  IMAD.WIDE R6, R166, 0x4, R14 ;  /* 0x00000004a6067825 */ /* 0x000fe400078e020e */
[----:B------:R-:W4:Y:S04]  /*1534f0*/  LDL.LU R70, [R1+0x1a78] ;  /* 0x001a780001467983 */ /* 0x000f280000300800 */
[----:B------:R-:W4:Y:S04]  /*153500*/  LDL.LU R71, [R1+0x3130] ;  /* 0x0031300001477983 */ /* 0x000f280000300800 */
[----:B------:R-:W-:Y:S01]  /*153510*/  @P1 LOP3.LUT R12, R12, 0x10, RZ, 0xfc, !PT ;  /* 0x000000100c0c1812 */ /* 0x000fe200078efcff */
[----:B------:R-:W4:Y:S01]  /*153520*/  LDL.LU R166, [R1+0x3134] ;  /* 0x0031340001a67983 */ /* 0x000f220000300800 */
[----:B------:R-:W-:-:S02]  /*153530*/  LOP3.LUT P1, RZ, R33, 0x10000, RZ, 0xc0, !PT ;  /* 0x0001000021ff7812 */ /* 0x000fc4000782c0ff */
[----:B------:R-:W-:Y:S01]  /*153540*/  LOP3.LUT R12, R12, 0xffffffdf, RZ, 0xc0, !PT ;  /* 0xffffffdf0c0c7812 */ /* 0x000fe200078ec0ff */
[----:B------:R-:W4:Y:S10]  /*153550*/  LDL.LU R68, [R1+0x1ac8] ;  /* 0x001ac80001447983 */ /* 0x000f340000300800 */
        /* <DEDUP_REMOVED lines=21> */
[----:B--2---:R3:W-:Y:S02]  /*1536b0*/  @P4 STG.E desc[UR32][R6.64], R171 ;  /* 0x000000ab06004986 */ /* 0x0047e4000c101920 */
[----:B---3--:R-:W-:-:S05]  /*1536c0*/  IMAD.WIDE R6, R164, 0x4, R20 ;  /* 0x00000004a4067825 */ /* 0x008fca00078e0214 */
        /* <DEDUP_REMOVED lines=10> */
[----:B------:R-:W4:Y:S04]  /*153770*/  LDL.LU R171, [R1+0x3138] ;  /* 0x0031380001ab7983 */ /* 0x000f280000300800 */
[----:B------:R1:W-:Y:S04]  /*153780*/  @P1 STG.E desc[UR32][R6.64], R34 ;  /* 0x0000002206001986 */ /* 0x0003e8000c101920 */
        /* <DEDUP_REMOVED lines=22> */
[----:B------:R-:W-:-:S03]  /*1538f0*/  LOP3.LUT P1, RZ, R12, 0x8, RZ, 0xc0, !PT ;  /* 0x000000080cff7812 */ /* 0x000fc6000782c0ff */
[----:B-1----:R-:W2:Y:S01]  /*153900*/  LDL.LU R34, [R1+0x54bc] ;  /* 0x0054bc0001227983 */ /* 0x002ea20000300800 */
[----:B------:R-:W-:-:S09]  /*153910*/  IMAD.WIDE R6, R71, 0x4, R14 ;  /* 0x0000000447067825 */ /* 0x000fd200078e020e */
[----:B------:R1:W-:Y:S04]  /*153920*/  @P1 STG.E desc[UR32][R6.64], R3 ;  /* 0x0000000306001986 */ /* 0x0003e8000c101920 */
[----:B-1----:R-:W2:Y:S01]  /*153930*/  LDL.LU R3, [R1+0x54b8] ;  /* 0x0054b80001037983 */ /* 0x002ea20000300800 */
[C---:B------:R-:W-:Y:S02]  /*153940*/  LOP3.LUT P2, RZ, R33.reuse, 0x80000, RZ, 0xc0, !PT ;  /* 0x0008000021ff7812 */ /* 0x040fe4000784c0ff */
[C---:B------:R-:W-:Y:S01]  /*153950*/  LOP3.LUT P3, RZ, R33.reuse, 0x100000, RZ, 0xc0, !PT ;  /* 0x0010000021ff7812 */ /* 0x040fe2000786c0ff */
[----:B------:R-:W-:Y:S01]  /*153960*/  IMAD.WIDE R6, R166, 0x4, R20 ;  /* 0x00000004a6067825 */ /* 0x000fe200078e0214 */
[C---:B------:R-:W-:Y:S02]  /*153970*/  LOP3.LUT P4, RZ, R33.reuse, 0x200000, RZ, 0xc0, !PT ;  /* 0x0020000021ff7812 */ /* 0x040fe4000788c0ff */
[----:B------:R-:W-:-:S07]  /*153980*/  LOP3.LUT P5, RZ, R33, 0x400000, RZ, 0xc0, !PT ;  /* 0x0040000021ff7812 */ /* 0x000fce00078ac0ff */
[----:B------:R1:W-:Y:S01]  /*153990*/  @P2 STG.E desc[UR32][R6.64], R169 ;  /* 0x000000a906002986 */ /* 0x0003e2000c101920 */
[----:B------:R-:W-:Y:S01]  /*1539a0*/  LOP3.LUT P6, RZ, R33, 0x800000, RZ, 0xc0, !PT ;  /* 0x0080000021ff7812 */ /* 0x000fe200078cc0ff */
[----:B-1----:R-:W-:-:S05]  /*1539b0*/  IMAD.WIDE R6, R166, 0x4, R18 ;  /* 0x00000004a6067825 */ /* 0x002fca00078e0212 */
[----:B---3--:R1:W-:Y:S02]  /*1539c0*/  @P3 STG.E desc[UR32][R6.64], R170 ;  /* 0x000000aa06003986 */ /* 0x0083e4000c101920 */
[----:B-1----:R-:W-:-:S05]  /*1539d0*/  IMAD.WIDE R6, R166, 0x4, R16 ;  /* 0x00000004a6067825 */ /* 0x002fca00078e0210 */
[----:B----4-:R1:W-:Y:S01]  /*1539e0*/  @P4 STG.E desc[UR32][R6.64], R165 ;  /* 0x000000a506004986 */ /* 0x0103e2000c101920 */
[----:B------:R-:W-:Y:S01]  /*1539f0*/  LOP3.LUT P0, RZ, R33, 0x1000000, RZ, 0xc0, !PT ;  /* 0x0100000021ff7812 */ /* 0x000fe2000780c0ff */
[----:B-1----:R-:W-:-:S05]  /*153a00*/  IMAD.WIDE R6, R166, 0x4, R14 ;  /* 0x00000004a6067825 */ /* 0x002fca00078e020e */
[----:B------:R1:W-:Y:S02]  /*153a10*/  @P5 STG.E desc[UR32][R6.64], R164 ;  /* 0x000000a406005986 */ /* 0x0003e4000c101920 */
[----:B-1----:R-:W-:-:S05]  /*153a20*/  IMAD.WIDE R6, R171, 0x4, R20 ;  /* 0x00000004ab067825 */ /* 0x002fca00078e0214 */
[----:B--2---:R1:W-:Y:S04]  /*153a30*/  @P6 STG.E desc[UR32][R6.64], R34 ;  /* 0x0000002206006986 */ /* 0x0043e8000c101920 */
[----:B-1----:R-:W2:Y:S01]  /*153a40*/  LDL.LU R34, [R1+0x54b4] ;  /* 0x0054b40001227983 */ /* 0x002ea20000300800 */
[----:B------:R-:W-:-:S05]  /*153a50*/  IMAD.WIDE R6, R171, 0x4, R18 ;  /* 0x00000004ab067825 */ /* 0x000fca00078e0212 */
        /* <DEDUP_REMOVED lines=19> */
[C---:B------:R-:W-:Y:S02]  /*153b90*/  LOP3.LUT P4, RZ, R33.reuse, 0x2000000, RZ, 0xc0, !PT ;  /* 0x0200000021ff7812 */ /* 0x040fe4000788c0ff */
[----:B------:R-:W-:Y:S01]  /*153ba0*/  LOP3.LUT P5, RZ, R33, 0x4000000, RZ, 0xc0, !PT ;  /* 0x0400000021ff7812 */ /* 0x000fe200078ac0ff */
[----:B------:R-:W-:Y:S01]  /*153bb0*/  IMAD.WIDE R6, R171, 0x4, R16 ;  /* 0x00000004ab067825 */ /* 0x000fe200078e0210 */
[C---:B------:R-:W-:Y:S01]  /*153bc0*/  LOP3.LUT P6, RZ, R33.reuse, 0x8000000, RZ, 0xc0, !PT ;  /* 0x0800000021ff7812 */ /* 0x040fe200078cc0ff */
[----:B------:R-:W4:Y:S01]  /*153bd0*/  LDL.LU R70, [R1+0x1a84] ;  /* 0x001a840001467983 */ /* 0x000f220000300800 */
[----:B------:R-:W-:Y:S02]  /*153be0*/  LOP3.LUT P0, RZ, R33, 0x10000000, RZ, 0xc0, !PT ;  /* 0x1000000021ff7812 */ /* 0x000fe4000780c0ff */
[----:B--2---:R-:W-:Y:S02]  /*153bf0*/  LOP3.LUT P1, RZ, R34, 0x20, RZ, 0xc0, !PT ;  /* 0x0000002022ff7812 */ /* 0x004fe4000782c0ff */
[----:B---3--:R-:W-:-:S11]  /*153c00*/  LOP3.LUT R3, R3, 0xf7ffffff, RZ, 0xc0, !PT ;  /* 0xf7ffffff03037812 */ /* 0x008fd600078ec0ff */
        /* <DEDUP_REMOVED lines=14> */
[----:B----4-:R1:W-:-:S12]  /*153cf0*/  @P4 STG.E desc[UR32][R6.64], R71 ;  /* 0x0000004706004986 */ /* 0x0103d8000c101920 */
[----:B------:R-:W-:Y:S02]  /*153d00*/  @P1 LOP3.LUT R12, R12, 0x1, RZ, 0xfc, !PT ;  /* 0x000000010c0c1812 */ /* 0x000fe400078efcff */
[----:B------:R-:W-:Y:S02]  /*153d10*/  LOP3.LUT P1, RZ, R33, 0x80000000, RZ, 0xc0, !PT ;  /* 0x8000000021ff7812 */ /* 0x000fe4000782c0ff */
[----:B------:R-:W-:Y:S01]  /*153d20*/  LOP3.LUT R12, R12, 0xfffffffd, RZ, 0xc0, !PT ;  /* 0xfffffffd0c0c7812 */ /* 0x000fe200078ec0ff */
[----:B-1----:R-:W-:-:S05]  /*153d30*/  IMAD.WIDE R6, R171, 0x4, R14 ;  /* 0x00000004ab067825 */ /* 0x002fca00078e020e */
[----:B------:R1:W-:Y:S05]  /*153d40*/  @P5 STG.E desc[UR32][R6.64], R170 ;  /* 0x000000aa06005986 */ /* 0x0003ea000c101920 */
[----:B------:R-:W-:Y:S02]  /*153d50*/  @P1 LOP3.LUT R12, R12, 0x2, RZ, 0xfc, !PT ;  /* 0x000000020c0c1812 */ /* 0x000fe400078efcff */
[----:B------:R-:W-:Y:S01]  /*153d60*/  LOP3.LUT P1, RZ, R33, 0x40000000, RZ, 0xc0, !PT ;  /* 0x4000000021ff7812 */ /* 0x000fe2000782c0ff */
[----:B-1----:R-:W2:Y:S01]  /*153d70*/  LDL.LU R170, [R1+0x3148] ;  /* 0x0031480001aa7983 */ /* 0x002ea20000300800 */
[----:B------:R-:W-:Y:S01]  /*153d80*/  LOP3.LUT R12, R12, 0xfffffffb, RZ, 0xc0, !PT ;  /* 0xfffffffb0c0c7812 */ /* 0x000fe200078ec0ff */
[----:B------:R-:W-:-:S02]  /*153d90*/  IMAD.WIDE R6, R164, 0x4, R20 ;  /* 0x00000004a4067825 */ /* 0x000fc400078e0214 */
[----:B------:R-:W3:Y:S08]  /*153da0*/  LDL.LU R71, [R1+0x1124] ;  /* 0x0011240001477983 */ /* 0x000ef00000300800 */
[----:B------:R-:W-:Y:S01]  /*153db0*/  @P1 LOP3.LUT R12, R12, 0x4, RZ, 0xfc, !PT ;  /* 0x000000040c0c1812 */ /* 0x000fe200078efcff */
[----:B------:R1:W-:Y:S01]  /*153dc0*/  @P6 STG.E desc[UR32][R6.64], R169 ;  /* 0x000000a906006986 */ /* 0x0003e2000c101920 */
[----:B------:R-:W-:-:S03]  /*153dd0*/  LOP3.LUT P1, RZ, R33, 0x20000000, RZ, 0xc0, !PT ;  /* 0x2000000021ff7812 */ /* 0x000fc6000782c0ff */
[----:B------:R-:W4:Y:S01]  /*153de0*/  LDL.LU R171, [R1+0x1074] ;  /* 0x0010740001ab7983 */ /* 0x000f220000300800 */
[----:B-1----:R-:W-:-:S03]  /*153df0*/  IMAD.WIDE R6, R164, 0x4, R18 ;  /* 0x00000004a4067825 */ /* 0x002fc600078e0212 */
[----:B------:R-:W4:Y:S04]  /*153e00*/  LDL.LU R169, [R1+0x574] ;  /* 0x0005740001a97983 */ /* 0x000f280000300800 */
[----:B------:R1:W-:Y:S02]  /*153e10*/  @P0 STG.E desc[UR32][R6.64], R165 ;  /* 0x000000a506000986 */ /* 0x0003e4000c101920 */
[C---:B-1----:R-:W-:Y:S02]  /*153e20*/  IMAD.WIDE R6, R164.reuse, 0x4, R16 ;  /* 0x00000004a4067825 */ /* 0x042fe400078e0210 */
[----:B------:R-:W4:Y:S04]  /*153e30*/  LDL.LU R165, [R1+0x3a4] ;  /* 0x0003a40001a57983 */ /* 0x000f280000300800 */
[----:B------:R1:W-:Y:S02]  /*153e40*/  @P1 STG.E desc[UR32][R6.64], R166 ;  /* 0x000000a606001986 */ /* 0x0003e4000c101920 */
[----:B-1----:R-:W-:-:S02]  /*153e50*/  IMAD.WIDE R6, R164, 0x4, R14 ;  /* 0x00000004a4067825 */ /* 0x002fc400078e020e */
        /* <DEDUP_REMOVED lines=27> */
[C---:B------:R-:W-:Y:S01]  /*154010*/  LOP3.LUT P4, RZ, R34.reuse, 0x100, RZ, 0xc0, !PT ;  /* 0x0000010022ff7812 */ /* 0x040fe2000788c0ff */
[----:B-1----:R-:W-:Y:S01]  /*154020*/  IMAD.WIDE R6, R69, 0x4, R14 ;  /* 0x0000000445067825 */ /* 0x002fe200078e020e */
[C---:B------:R-:W-:Y:S01]  /*154030*/  LOP3.LUT P5, RZ, R34.reuse, 0x200, RZ, 0xc0, !PT ;  /* 0x0000020022ff7812 */ /* 0x040fe200078ac0ff */
[----:B------:R-:W4:Y:S04]  /*154040*/  LDL.LU R68, [R1+0x3154] ;  /* 0x0031540001447983 */ /* 0x000f280000300800 */
[----:B------:R2:W-:Y:S01]  /*154050*/  @P2 STG.E desc[UR32][R6.64], R70 ;  /* 0x0000004606002986 */ /* 0x0005e2000c101920 */
[C---:B------:R-:W-:Y:S02]  /*154060*/  LOP3.LUT P6, RZ, R34.reuse, 0x400, RZ, 0xc0, !PT ;  /* 0x0000040022ff7812 */ /* 0x040fe400078cc0ff */
[----:B------:R-:W-:Y:S01]  /*154070*/  LOP3.LUT P0, RZ, R34, 0x800, RZ, 0xc0, !PT ;  /* 0x0000080022ff7812 */ /* 0x000fe2000780c0ff */
[----:B--2---:R-:W-:-:S05]  /*154080*/  IMAD.WIDE R6, R170, 0x4, R20 ;  /* 0x00000004aa067825 */ /* 0x004fca00078e0214 */
[----:B---3--:R1:W-:Y:S02]  /*154090*/  @P3 STG.E desc[UR32][R6.64], R71 ;  /* 0x0000004706003986 */ /* 0x0083e4000c101920 */
[----:B-1----:R-:W-:-:S05]  /*1540a0*/  IMAD.WIDE R6, R170, 0x4, R18 ;  /* 0x00000004aa067825 */ /* 0x002fca00078e0212 */
[----:B----4-:R1:W-:Y:S02]  /*1540b0*/  @P4 STG.E desc[UR32][R6.64], R171 ;  /* 0x000000ab06004986 */ /* 0x0103e4000c101920 */
        /* <DEDUP_REMOVED lines=9> */
[----:B------:R-:W4:Y:S04]  /*154150*/  LDL.LU R117, [R1+0x1078] ;  /* 0x0010780001757983 */ /* 0x000f280000300800 */
[----:B------:R1:W-:Y:S04]  /*154160*/  @P0 STG.E desc[UR32][R6.64], R164 ;  /* 0x000000a406000986 */ /* 0x0003e8000c101920 */
[----:B------:R-:W4:Y:S04]  /*154170*/  LDL.LU R118, [R1+0x578] ;  /* 0x0005780001767983 */ /* 0x000f280000300800 */
[----:B-1----:R-:W4:Y:S01]  /*154180*/  LDL.LU R164, [R1+0x3150] ;  /* 0x0031500001a47983 */ /* 0x002f220000300800 */
[----:B------:R-:W-:-:S02]  /*154190*/  LOP3.LUT P1, RZ, R34, 0x1000000, RZ, 0xc0, !PT ;  /* 0x0100000022ff7812 */ /* 0x000fc4000782c0ff */
[----:B------:R-:W-:Y:S02]  /*1541a0*/  LOP3.LUT R3, R3, 0xfff7ffff, RZ, 0xc0, !PT ;  /* 0xfff7ffff03037812 */ /* 0x000fe400078ec0ff */
[C---:B------:R-:W-:Y:S02]  /*1541b0*/  LOP3.LUT P4, RZ, R34.reuse, 0x1000, RZ, 0xc0, !PT ;  /* 0x0000100022ff7812 */ /* 0x040fe4000788c0ff */
[----:B------:R-:W-:Y:S01]  /*1541c0*/  LOP3.LUT P5, RZ, R34, 0x2000, RZ, 0xc0, !PT ;  /* 0x0000200022ff7812 */ /* 0x000fe200078ac0ff */
[----:B------:R-:W-:Y:S01]  /*1541d0*/  IMAD.WIDE R6, R166, 0x4, R18 ;  /* 0x00000004a6067825 */ /* 0x000fe200078e0212 */
[----:B------:R-:W4:Y:S01]  /*1541e0*/  LDL.LU R119, [R1+0x1b7c] ;  /* 0x001b7c0001777983 */ /* 0x000f220000300800 */
[C---:B------:R-:W-:Y:S02]  /*1541f0*/  LOP3.LUT P6, RZ, R34.reuse, 0x4000, RZ, 0xc0, !PT ;  /* 0x0000400022ff7812 */ /* 0x040fe400078cc0ff */
[----:B------:R-:W-:Y:S01]  /*154200*/  LOP3.LUT P0, RZ, R34, 0x8000, RZ, 0xc0, !PT ;  /* 0x0000800022ff7812 */ /* 0x000fe2000780c0ff */
[----:B------:R-:W4:Y:S01]  /*154210*/  LDL.LU R62, [R1+0x1b3c] ;  /* 0x001b3c00013e7983 */ /* 0x000f220000300800 */
        /* <DEDUP_REMOVED lines=11> */
[----:B------:R-:W4:Y:S06]  /*1542d0*/  LDL.LU R169, [R1+0x3ac] ;  /* 0x0003ac0001a97983 */ /* 0x000f2c0000300800 */
        /* <DEDUP_REMOVED lines=31> */
[----:B------:R1:W-:Y:S01]  /*1544d0*/  @P1 STG.E desc[UR32][R6.64], R118 ;  /* 0x0000007606001986 */ /* 0x0003e2000c101920 */
[C---:B------:R-:W-:Y:S01]  /*1544e0*/  LOP3.LUT P1, RZ, R3.reuse, 0x2000000, RZ, 0xc0, !PT ;  /* 0x0200000003ff7812 */ /* 0x040fe2000782c0ff */
[----:B-1----:R-:W-:Y:S02]  /*1544f0*/  IMAD.WIDE R6, R164, 0x4, R14 ;  /* 0x00000004a4067825 */ /* 0x002fe400078e020e */
[----:B------:R-:W3:Y:S10]  /*154500*/  LDL.LU R164, [R1+0x1bc0] ;  /* 0x001bc00001a47983 */ /* 0x000ef40000300800 */
        /* <DEDUP_REMOVED lines=16> */
[----:B--2---:R1:W-:Y:S04]  /*154610*/  @P1 STG.E desc[UR32][R6.64], R35 ;  /* 0x0000002306001986 */ /* 0x0043e8000c101920 */
[----:B-1----:R-:W2:Y:S01]  /*154620*/  LDL.LU R35, [R1+0x54a8] ;  /* 0x0054a80001237983 */ /* 0x002ea20000300800 */
[----:B------:R-:W-:Y:S02]  /*154630*/  LOP3.LUT P1, RZ, R3, 0x80000, RZ, 0xc0, !PT ;  /* 0x0008000003ff7812 */ /* 0x000fe4000782c0ff */
[C---:B------:R-:W-:Y:S01]  /*154640*/  LOP3.LUT P2, RZ, R34.reuse, 0x2000000, RZ, 0xc0, !PT ;  /* 0x0200000022ff7812 */ /* 0x040fe2000784c0ff */
[----:B------:R-:W-:Y:S01]  /*154650*/  IMAD.WIDE R6, R171, 0x4, R18 ;  /* 0x00000004ab067825 */ /* 0x000fe200078e0212 */
[C---:B------:R-:W-:Y:S02]  /*154660*/  LOP3.LUT P3, RZ, R34.reuse, 0x4000000, RZ, 0xc0, !PT ;  /* 0x0400000022ff7812 */ /* 0x040fe4000786c0ff */
[----:B------:R-:W-:-:S07]  /*154670*/  LOP3.LUT P4, RZ, R34, 0x8000000, RZ, 0xc0, !PT ;  /* 0x0800000022ff7812 */ /* 0x000fce000788c0ff */
[----:B------:R1:W-:Y:S01]  /*154680*/  @P1 STG.E desc[UR32][R6.64], R70 ;  /* 0x0000004606001986 */ /* 0x0003e2000c101920 */
[----:B------:R-:W-:Y:S01]  /*154690*/  LOP3.LUT P5, RZ, R34, 0x10000000, RZ, 0xc0, !PT ;  /* 0x1000000022ff7812 */ /* 0x000fe200078ac0ff */
[----:B-1----:R-:W-:-:S05]  /*1546a0*/  IMAD.WIDE R6, R171, 0x4, R16 ;  /* 0x00000004ab067825 */ /* 0x002fca00078e0210 */
[----:B------:R1:W-:Y:S01]  /*1546b0*/  @P2 STG.E desc[UR32][R6.64], R71 ;  /* 0x0000004706002986 */ /* 0x0003e2000c101920 */
[----:B------:R-:W-:Y:S01]  /*1546c0*/  LOP3.LUT P6, RZ, R34, 0x20000000, RZ, 0xc0, !PT ;  /* 0x2000000022ff7812 */ /* 0x000fe200078cc0ff */
[----:B-1----:R-:W-:-:S05]  /*1546d0*/  IMAD.WIDE R6, R171, 0x4, R14 ;  /* 0x00000004ab067825 */ /* 0x002fca00078e020e */
[----:B------:R4:W-:Y:S02]  /*1546e0*/  @P3 STG.E desc[UR32][R6.64], R169 ;  /* 0x000000a906003986 */ /* 0x0009e4000c101920 */
[----:B----4-:R-:W-:-:S05]  /*1546f0*/  IMAD.WIDE R6, R166, 0x4, R20 ;  /* 0x00000004a6067825 */ /* 0x010fca00078e0214 */
[----:B------:R1:W-:Y:S02]  /*154700*/  @P4 STG.E desc[UR32][R6.64], R170 ;  /* 0x000000aa06004986 */ /* 0x0003e4000c101920 */
[----:B-1----:R-:W-:-:S05]  /*154710*/  IMAD.WIDE R6, R166, 0x4, R18 ;  /* 0x00000004a6067825 */ /* 0x002fca00078e0212 */
[----:B---3--:R1:W-:Y:S02]  /*154720*/  @P5 STG.E desc[UR32][R6.64], R165 ;  /* 0x000000a506005986 */ /* 0x0083e4000c101920 */
[----:B-1----:R-:W-:Y:S01]  /*154730*/  IMAD.WIDE R6, R166, 0x4, R16 ;  /* 0x00000004a6067825 */ /* 0x002fe200078e0210 */
[----:B------:R-:W-:-:S04]  /*154740*/  LOP3.LUT P0, RZ, R34, 0x40000000, RZ, 0xc0, !PT ;  /* 0x4000000022ff7812 */ /* 0x000fc8000780c0ff */
[----:B--2---:R1:W-:Y:S04]  /*154750*/  @P6 STG.E desc[UR32][R6.64], R35 ;  /* 0x0000002306006986 */ /* 0x0043e8000c101920 */
[----:B-1----:R-:W2:Y:S01]  /*154760*/  LDL.LU R35, [R1+0x54a4] ;  /* 0x0054a40001237983 */ /* 0x002ea20000300800 */
[----:B------:R-:W-:-:S03]  /*154770*/  IMAD.WIDE R6, R166, 0x4, R14 ;  /* 0x00000004a6067825 */ /* 0x000fc600078e020e */
[----:B------:R-:W3:Y:S04]  /*154780*/  LDL.LU R63, [R1+0x3168] ;  /* 0x00316800013f7983 */ /* 0x000ee80000300800 */
[----:B------:R-:W4:Y:S04]  /*154790*/  LDL.LU R169, [R1+0x1bb0] ;  /* 0x001bb00001a97983 */ /* 0x000f280000300800 */
[----:B------:R-:W3:Y:S04]  /*1547a0*/  LDL.LU R170, [R1+0x1ba0] ;  /* 0x001ba00001aa7983 */ /* 0x000ee80000300800 */
[----:B------:R-:W3:Y:S04]  /*1547b0*/  LDL.LU R165, [R1+0x1aa0] ;  /* 0x001aa00001a57983 */ /* 0x000ee80000300800 */
[----:B------:R-:W4:Y:S04]  /*1547c0*/  LDL.LU R166, [R1+0x3160] ;  /* 0x0031600001a67983 */ /* 0x000f280000300800 */
[----:B------:R-:W3:Y:S04]  /*1547d0*/  LDL.LU R37, [R1+0x12e0] ;  /* 0x0012e00001257983 */ /* 0x000ee80000300800 */
[----:B------:R1:W-:Y:S04]  /*1547e0*/  @P0 STG.E desc[UR32][R6.64], R164 ;  /* 0x000000a406000986 */ /* 0x0003e8000c101920 */
[----:B------:R-:W3:Y:S04]  /*1547f0*/  LDL.LU R0, [R1+0x1c24] ;  /* 0x001c240001007983 */ /* 0x000ee80000300800 */
[----:B-1----:R-:W3:Y:S04]  /*154800*/  LDL.LU R164, [R1+0x3164] ;  /* 0x0031640001a47983 */ /* 0x002ee80000300800 */
[----:B------:R-:W3:Y:S04]  /*154810*/  LDL.LU R116, [R1+0x1c04] ;  /* 0x001c040001747983 */ /* 0x000ee80000300800 */
[----:B------:R-:W3:Y:S01]  /*154820*/  LDL.LU R252, [R1+0x1bf4] ;  /* 0x001bf40001fc7983 */ /* 0x000ee20000300800 */
[----:B------:R-:W-:-:S03]  /*154830*/  LOP3.LUT R3, R3, 0xfffff7ff, RZ, 0xc0, !PT ;  /* 0xfffff7ff03037812 */ /* 0x000fc600078ec0ff */
[----:B------:R-:W3:Y:S04]  /*154840*/  LDL.LU R117, [R1+0x1bc4] ;  /* 0x001bc40001757983 */ /* 0x000ee80000300800 */
[----:B------:R-:W3:Y:S04]  /*154850*/  LDL.LU R118, [R1+0x1bb4] ;  /* 0x001bb40001767983 */ /* 0x000ee80000300800 */
[----:B------:R-:W3:Y:S01]  /*154860*/  LDL.LU R119, [R1+0x1ba4] ;  /* 0x001ba40001777983 */ /* 0x000ee20000300800 */
[----:B------:R-:W-:-:S03]  /*154870*/  LOP3.LUT P4, RZ, R34, 0x80000000, RZ, 0xc0, !PT ;  /* 0x8000000022ff7812 */ /* 0x000fc6000788c0ff */
[----:B------:R-:W3:Y:S04]  /*154880*/  LDL.LU R62, [R1+0x1aa4] ;  /* 0x001aa400013e7983 */ /* 0x000ee80000300800 */
[----:B------:R-:W3:Y:S04]  /*154890*/  LDL.LU R69, [R1+0x12e4] ;  /* 0x0012e40001457983 */ /* 0x000ee80000300800 */
[----:B------:R-:W3:Y:S04]  /*1548a0*/  LDL.LU R70, [R1+0x1c28] ;  /* 0x001c280001467983 */ /* 0x000ee80000300800 */
[----:B------:R-:W3:Y:S04]  /*1548b0*/  LDL.LU R71, [R1+0x1c08] ;  /* 0x001c080001477983 */ /* 0x000ee80000300800 */
[----:B------:R-:W3:Y:S01]  /*1548c0*/  LDL.LU R171, [R1+0x1bf8] ;  /* 0x001bf80001ab7983 */ /* 0x000ee20000300800 */
[----:B--2---:R-:W-:-:S13]  /*1548d0*/  LOP3.LUT P1, RZ, R35, 0x800, RZ, 0xc0, !PT ;  /* 0x0000080023ff7812 */ /* 0x004fda000782c0ff */
        /* <DEDUP_REMOVED lines=18> */
[C---:B------:R-:W-:Y:S01]  /*154a00*/  LOP3.LUT P5, RZ, R35.reuse, 0x1, RZ, 0xc0, !PT ;  /* 0x0000000123ff7812 */ /* 0x040fe200078ac0ff */
[----:B----4-:R-:W-:Y:S01]  /*154a10*/  IMAD.WIDE R6, R166, 0x4, R20 ;  /* 0x00000004a6067825 */ /* 0x010fe200078e0214 */
[----:B------:R-:W-:-:S07]  /*154a20*/  LOP3.LUT P6, RZ, R35, 0x2, RZ, 0xc0, !PT ;  /* 0x0000000223ff7812 */ /* 0x000fce00078cc0ff */
[----:B------:R-:W-:Y:S02]  /*154a30*/  @P1 LOP3.LUT R3, R3, 0x20000, RZ, 0xfc, !PT ;  /* 0x0002000003031812 */ /* 0x000fe400078efcff */
[C---:B------:R-:W-:Y:S01]  /*154a40*/  LOP3.LUT P1, RZ, R35.reuse, 0x10, RZ, 0xc0, !PT ;  /* 0x0000001023ff7812 */ /* 0x040fe2000782c0ff */
[----:B------:R1:W-:Y:S01]  /*154a50*/  @P4 STG.E desc[UR32][R6.64], R169 ;  /* 0x000000a906004986 */ /* 0x0003e2000c101920 */
[----:B------:R-:W-:Y:S02]  /*154a60*/  LOP3.LUT P0, RZ, R35, 0x4, RZ, 0xc0, !PT ;  /* 0x0000000423ff7812 */ /* 0x000fe4000780c0ff */
[----:B------:R-:W-:Y:S01]  /*154a70*/  LOP3.LUT R3, R3, 0xfffbffff, RZ, 0xc0, !PT ;  /* 0xfffbffff03037812 */ /* 0x000fe200078ec0ff */
[----:B-1----:R-:W-:-:S08]  /*154a80*/  IMAD.WIDE R6, R166, 0x4, R18 ;  /* 0x00000004a6067825 */ /* 0x002fd000078e0212 */
[----:B------:R-:W-:Y:S01]  /*154a90*/  @P1 LOP3.LUT R3, R3, 0x40000, RZ, 0xfc, !PT ;  /* 0x0004000003031812 */ /* 0x000fe200078efcff */
[----:B------:R-:W2:Y:S04]  /*154aa0*/  LDL.LU R169, [R1+0x316c] ;  /* 0x00316c0001a97983 */ /* 0x000ea80000300800 */
[----:B---3--:R1:W-:Y:S01]  /*154ab0*/  @P5 STG.E desc[UR32][R6.64], R170 ;  /* 0x000000aa06005986 */ /* 0x0083e2000c101920 */
[----:B------:R-:W-:Y:S01]  /*154ac0*/  LOP3.LUT P1, RZ, R35, 0x8, RZ, 0xc0, !PT ;  /* 0x0000000823ff7812 */ /* 0x000fe2000782c0ff */
[C---:B-1----:R-:W-:Y:S02]  /*154ad0*/  IMAD.WIDE R6, R166.reuse, 0x4, R16 ;  /* 0x00000004a6067825 */ /* 0x042fe400078e0210 */
[----:B------:R-:W3:Y:S04]  /*154ae0*/  LDL.LU R170, [R1+0x1bc8] ;  /* 0x001bc80001aa7983 */ /* 0x000ee80000300800 */
[----:B------:R1:W-:Y:S02]  /*154af0*/  @P6 STG.E desc[UR32][R6.64], R165 ;  /* 0x000000a506006986 */ /* 0x0003e4000c101920 */
[----:B-1----:R-:W-:-:S02]  /*154b00*/  IMAD.WIDE R6, R166, 0x4, R14 ;  /* 0x00000004a6067825 */ /* 0x002fc400078e020e */
        /* <DEDUP_REMOVED lines=33> */
[----:B------:R-:W-:-:S02]  /*154d20*/  LOP3.LUT P6, RZ, R35, 0x10000, RZ, 0xc0, !PT ;  /* 0x0001000023ff7812 */ /* 0x000fc400078cc0ff */
[----:B------:R-:W-:Y:S01]  /*154d30*/  LOP3.LUT P0, RZ, R35, 0x20000, RZ, 0xc0, !PT ;  /* 0x0002000023ff7812 */ /* 0x000fe2000780c0ff */
        /* <DEDUP_REMOVED lines=8> */
[----:B---3--:R4:W-:Y:S04]  /*154dc0*/  @P4 STG.E desc[UR32][R6.64], R170 ;  /* 0x000000aa06004986 */ /* 0x0089e8000c101920 */
[----:B------:R-:W3:Y:S01]  /*154dd0*/  LDL.LU R71, [R1+0x12e8] ;  /* 0x0012e80001477983 */ /* 0x000ee20000300800 */
[----:B----4-:R-:W-:-:S05]  /*154de0*/  IMAD.WIDE R6, R68, 0x4, R20 ;  /* 0x0000000444067825 */ /* 0x010fca00078e0214 */
[----:B------:R1:W-:Y:S02]  /*154df0*/  @P5 STG.E desc[UR32][R6.64], R165 ;  /* 0x000000a506005986 */ /* 0x0003e4000c101920 */
[----:B-1----:R-:W-:-:S05]  /*154e00*/  IMAD.WIDE R6, R68, 0x4, R18 ;  /* 0x0000000444067825 */ /* 0x002fca00078e0212 */
[----:B------:R1:W-:Y:S02]  /*154e10*/  @P6 STG.E desc[UR32][R6.64], R166 ;  /* 0x000000a606006986 */ /* 0x0003e4000c101920 */
[----:B-1----:R-:W-:Y:S02]  /*154e20*/  IMAD.WIDE R6, R68, 0x4, R16 ;  /* 0x0000000444067825 */ /* 0x002fe400078e0210 */
[----:B------:R-:W4:Y:S04]  /*154e30*/  LDL.LU R166, [R1+0x1c2c] ;  /* 0x001c2c0001a67983 */ /* 0x000f280000300800 */
[----:B------:R1:W-:Y:S04]  /*154e40*/  @P0 STG.E desc[UR32][R6.64], R164 ;  /* 0x000000a406000986 */ /* 0x0003e8000c101920 */
[----:B-1----:R-:W2:Y:S04]  /*154e50*/  LDL.LU R164, [R1+0x1c0c] ;  /* 0x001c0c0001a47983 */ /* 0x002ea80000300800 */
[----:B------:R-:W2:Y:S04]  /*154e60*/  LDL.LU R69, [R1+0x1bfc] ;  /* 0x001bfc0001457983 */ /* 0x000ea80000300800 */
[----:B------:R-:W4:Y:S04]  /*154e70*/  LDL.LU R70, [R1+0x3174] ;  /* 0x0031740001467983 */ /* 0x000f280000300800 */
[----:B------:R-:W2:Y:S04]  /*154e80*/  LDL.LU R169, [R1+0x1bcc] ;  /* 0x001bcc0001a97983 */ /* 0x000ea80000300800 */
[----:B------:R-:W2:Y:S01]  /*154e90*/  LDL.LU R170, [R1+0x1bbc] ;  /* 0x001bbc0001aa7983 */ /* 0x000ea20000300800 */
[----:B------:R-:W-:-:S03]  /*154ea0*/  LOP3.LUT P2, RZ, R35, 0x40000, RZ, 0xc0, !PT ;  /* 0x0004000023ff7812 */ /* 0x000fc6000784c0ff */
[----:B------:R-:W2:Y:S01]  /*154eb0*/  LDL.LU R165, [R1+0x1bac] ;  /* 0x001bac0001a57983 */ /* 0x000ea20000300800 */
[C---:B------:R-:W-:Y:S01]  /*154ec0*/  LOP3.LUT P5, RZ, R35.reuse, 0x80000, RZ, 0xc0, !PT ;  /* 0x0008000023ff7812 */ /* 0x040fe200078ac0ff */
[----:B------:R-:W-:Y:S01]  /*154ed0*/  IMAD.WIDE R6, R68, 0x4, R14 ;  /* 0x0000000444067825 */ /* 0x000fe200078e020e */
[C---:B------:R-:W-:Y:S02]  /*154ee0*/  LOP3.LUT P6, RZ, R35.reuse, 0x100000, RZ, 0xc0, !PT ;  /* 0x0010000023ff7812 */ /* 0x040fe400078cc0ff */
[C---:B------:R-:W-:Y:S02]  /*154ef0*/  LOP3.LUT P3, RZ, R35.reuse, 0x200000, RZ, 0xc0, !PT ;  /* 0x0020000023ff7812 */ /* 0x040fe4000786c0ff */
[----:B------:R-:W-:Y:S02]  /*154f00*/  LOP3.LUT P0, RZ, R35, 0x40000000, RZ, 0xc0, !PT ;  /* 0x4000000023ff7812 */ /* 0x000fe4000780c0ff */
[----:B------:R-:W-:-:S11]  /*154f10*/  LOP3.LUT R3, R3, 0xffffffef, RZ, 0xc0, !PT ;  /* 0xffffffef03037812 */ /* 0x000fd600078ec0ff */
[----:B------:R-:W-:Y:S02]  /*154f20*/  @P0 LOP3.LUT R3, R3, 0x10, RZ, 0xfc, !PT ;  /* 0x0000001003030812 */ /* 0x000fe400078efcff */
[----:B------:R-:W-:Y:S02]  /*154f30*/  LOP3.LUT P0, RZ, R35, 0x20000000, RZ, 0xc0, !PT ;  /* 0x2000000023ff7812 */ /* 0x000fe4000780c0ff */
[----:B------:R-:W-:Y:S01]  /*154f40*/  LOP3.LUT R3, R3, 0xffffffdf, RZ, 0xc0, !PT ;  /* 0xffffffdf03037812 */ /* 0x000fe200078ec0ff */
[----:B---3--:R1:W-:Y:S04]  /*154f50*/  @P2 STG.E desc[UR32][R6.64], R71 ;  /* 0x0000004706002986 */ /* 0x0083e8000c101920 */
[----:B-1----:R-:W3:Y:S01]  /*154f60*/  LDL.LU R71, [R1+0x1aac] ;  /* 0x001aac0001477983 */ /* 0x002ee20000300800 */
[----:B----4-:R-:W-:-:S05]  /*154f70*/  IMAD.WIDE R6, R70, 0x4, R20 ;  /* 0x0000000446067825 */ /* 0x010fca00078e0214 */
[----:B------:R1:W-:Y:S02]  /*154f80*/  @P5 STG.E desc[UR32][R6.64], R166 ;  /* 0x000000a606005986 */ /* 0x0003e4000c101920 */
[----:B-1----:R-:W-:-:S05]  /*154f90*/  IMAD.WIDE R6, R70, 0x4, R18 ;  /* 0x0000000446067825 */ /* 0x002fca00078e0212 */
[----:B--2---:R1:W-:Y:S04]  /*154fa0*/  @P6 STG.E desc[UR32][R6.64], R164 ;  /* 0x000000a406006986 */ /* 0x0043e8000c101920 */
[----:B-1----:R-:W2:Y:S04]  /*154fb0*/  LDL.LU R164, [R1+0x12ec] ;  /* 0x0012ec0001a47983 */ /* 0x002ea80000300800 */
[----:B------:R-:W4:Y:S04]  /*154fc0*/  LDL.LU R166, [R1+0x317c] ;  /* 0x00317c0001a67983 */ /* 0x000f280000300800 */
[----:B------:R-:W4:Y:S01]  /*154fd0*/  LDL.LU R68, [R1+0x1c30] ;  /* 0x001c300001447983 */ /* 0x000f220000300800 */
[----:B------:R-:W-:-:S05]  /*154fe0*/  IMAD.WIDE R6, R70, 0x4, R16 ;  /* 0x0000000446067825 */ /* 0x000fca00078e0210 */
[----:B------:R1:W-:Y:S02]  /*154ff0*/  @P3 STG.E desc[UR32][R6.64], R69 ;  /* 0x0000004506003986 */ /* 0x0003e4000c101920 */
[----:B-1----:R-:W-:Y:S02]  /*155000*/  IMAD.WIDE R6, R70, 0x4, R14 ;  /* 0x0000000446067825 */ /* 0x002fe400078e020e */
[----:B------:R-:W4:Y:S01]  /*155010*/  LDL.LU R70, [R1+0x1c10] ;  /* 0x001c100001467983 */ /* 0x000f220000300800 */
[----:B------:R-:W-:Y:S02]  /*155020*/  @P0 LOP3.LUT R3, R3, 0x20, RZ, 0xfc, !PT ;  /* 0x0000002003030812 */ /* 0x000fe400078efcff */
[----:B------:R-:W-:Y:S01]  /*155030*/  LOP3.LUT P0, RZ, R35, 0x10000000, RZ, 0xc0, !PT ;  /* 0x1000000023ff7812 */ /* 0x000fe2000780c0ff */
[----:B------:R-:W4:Y:S01]  /*155040*/  LDL.LU R119, [R1+0x1be0] ;  /* 0x001be00001777983 */ /* 0x000f220000300800 */
[----:B------:R-:W-:Y:S02]  /*155050*/  LOP3.LUT R3, R3, 0xffffffbf, RZ, 0xc0, !PT ;  /* 0xffffffbf03037812 */ /* 0x000fe400078ec0ff */
[----:B------:R-:W-:Y:S01]  /*155060*/  LOP3.LUT P4, RZ, R35, 0x400000, RZ, 0xc0, !PT ;  /* 0x0040000023ff7812 */ /* 0x000fe2000788c0ff */
        /* <DEDUP_REMOVED lines=13> */
[----:B------:R-:W-:Y:S01]  /*155140*/  @P4 STG.E desc[UR32][R6.64], R169 ;  /* 0x000000a906004986 */ /* 0x000fe2000c101920 */
[----:B------:R-:W-:-:S09]  /*155150*/  LOP3.LUT P3, RZ, R4, 0x10, RZ, 0xc0, !PT ;  /* 0x0000001004ff7812 */ /* 0x000fd2000786c0ff */
[----:B------:R-:W-:Y:S02]  /*155160*/  @P0 LOP3.LUT R3, R3, 0x400, RZ, 0xfc, !PT ;  /* 0x0000040003030812 */ /* 0x000fe400078efcff */
[----:B------:R-:W-:Y:S02]  /*155170*/  LOP3.LUT P0, RZ, R35, 0x800000, RZ, 0xc0, !PT ;  /* 0x0080000023ff7812 */ /* 0x000fe4000780c0ff */
[----:B------:R-:W-:Y:S01]  /*155180*/  LOP3.LUT P4, RZ, R4, 0x20, RZ, 0xc0, !PT ;  /* 0x0000002004ff7812 */ /* 0x000fe2000788c0ff */
[----:B------:R-:W-:-:S10]  /*155190*/  IMAD.WIDE R4, R171, 0x4, R20 ;  /* 0x00000004ab047825 */ /* 0x000fd400078e0214 */
[----:B------:R1:W-:Y:S01]  /*1551a0*/  @P0 STG.E desc[UR32][R4.64], R170 ;  /* 0x000000aa04000986 */ /* 0x0003e2000c101920 */
[----:B------:R-:W-:Y:S01]  /*1551b0*/  LOP3.LUT P0, RZ, R3, 0x400, RZ, 0xc0, !PT ;  /* 0x0000040003ff7812 */ /* 0x000fe2000780c0ff */
[----:B-1----:R-:W-:Y:S02]  /*1551c0*/  IMAD.WIDE R4, R171, 0x4, R18 ;  /* 0x00000004ab047825 */ /* 0x002fe400078e0212 */
[----:B------:R-:W4:Y:S10]  /*1551d0*/  LDL.LU R170, [R1+0x3240] ;  /* 0x0032400001aa7983 */ /* 0x000f340000300800 */
[----:B------:R1:W-:Y:S01]  /*1551e0*/  @P0 STG.E desc[UR32][R4.64], R165 ;  /* 0x000000a504000986 */ /* 0x0003e2000c101920 */
[----:B------:R-:W-:-:S03]  /*1551f0*/  LOP3.LUT P0, RZ, R3, 0x200, RZ, 0xc0, !PT ;  /* 0x0000020003ff7812 */ /* 0x000fc6000780c0ff */
[----:B------:R-:W4:Y:S01]  /*155200*/  LDL R169, [R1+0x3454] ;  /* 0x0034540001a97983 */ /* 0x000f220000100800 */
[----:B-1----:R-:W-:-:S03]  /*155210*/  IMAD.WIDE R4, R171, 0x4, R16 ;  /* 0x00000004ab047825 */ /* 0x002fc600078e0210 */
[----:B------:R-:W4:Y:S04]  /*155220*/  LDL R165, [R1+0x3460] ;  /* 0x0034600001a57983 */ /* 0x000f280000100800 */
[----:B------:R-:W4:Y:S04]  /*155230*/  LDL.LU R62, [R1+0x1110] ;  /* 0x00111000013e7983 */ /* 0x000f280000300800 */
[----:B------:R-:W4:Y:S04]  /*155240*/  LDL.LU R9, [R1+0x4ca0] ;  /* 0x004ca00001097983 */ /* 0x000f280000300800 */
[----:B------:R-:W4:Y:S04]  /*155250*/  LDL.LU R63, [R1+0x1060] ;  /* 0x00106000013f7983 */ /* 0x000f280000300800 */
[----:B------:R-:W4:Y:S04]  /*155260*/  LDL.LU R0, [R1+0x52ac] ;  /* 0x0052ac0001007983 */ /* 0x000f280000300800 */
[----:B---3--:R1:W-:Y:S01]  /*155270*/  @P0 STG.E desc[UR32][R4.64], R71 ;  /* 0x0000004704000986 */ /* 0x0083e2000c101920 */
[----:B------:R-:W-:Y:S01]  /*155280*/  LOP3.LUT P0, RZ, R3, 0x100, RZ, 0xc0, !PT ;  /* 0x0000010003ff7812 */ /* 0x000fe2000780c0ff */
[----:B-1----:R-:W-:-:S02]  /*155290*/  IMAD.WIDE R4, R171, 0x4, R14 ;  /* 0x00000004ab047825 */ /* 0x002fc400078e020e */
[----:B------:R-:W3:Y:S04]  /*1552a0*/  LDL.LU R71, [R1+0x560] ;  /* 0x0005600001477983 */ /* 0x000ee80000300800 */
[----:B------:R-:W3:Y:S06]  /*1552b0*/  LDL.LU R171, [R1+0x3244] ;  /* 0x0032440001ab7983 */ /* 0x000eec0000300800 */
[----:B--2---:R4:W-:Y:S01]  /*1552c0*/  @P0 STG.E desc[UR32][R4.64], R164 ;  /* 0x000000a404000986 */ /* 0x0049e2000c101920 */
[----:B------:R-:W-:Y:S01]  /*1552d0*/  LOP3.LUT P0, RZ, R3, 0x80, RZ, 0xc0, !PT ;  /* 0x0000008003ff7812 */ /* 0x000fe2000780c0ff */
[----:B----4-:R-:W-:-:S02]  /*1552e0*/  IMAD.WIDE R4, R166, 0x4, R20 ;  /* 0x00000004a6047825 */ /* 0x010fc400078e0214 */
[----:B------:R-:W2:Y:S10]  /*1552f0*/  LDL.LU R164, [R1+0x3248] ;  /* 0x0032480001a47983 */ /* 0x000eb40000300800 */
[----:B------:R1:W-:Y:S01]  /*155300*/  @P0 STG.E desc[UR32][R4.64], R68 ;  /* 0x0000004404000986 */ /* 0x0003e2000c101920 */
[----:B------:R-:W-:-:S03]  /*155310*/  LOP3.LUT P0, RZ, R3, 0x40, RZ, 0xc0, !PT ;  /* 0x0000004003ff7812 */ /* 0x000fc6000780c0ff */
[----:B------:R-:W4:Y:S01]  /*155320*/  LDL.LU R118, [R1+0x390] ;  /* 0x0003900001767983 */ /* 0x000f220000300800 */
[----:B-1----:R-:W-:-:S03]  /*155330*/  IMAD.WIDE R4, R166, 0x4, R18 ;  /* 0x00000004a6047825 */ /* 0x002fc600078e0212 */
[----:B------:R-:W2:Y:S06]  /*155340*/  LDL.LU R68, [R1+0x1c34] ;  /* 0x001c340001447983 */ /* 0x000eac0000300800 */
[----:B------:R1:W-:Y:S04]  /*155350*/  @P0 STG.E desc[UR32][R4.64], R70 ;  /* 0x0000004604000986 */ /* 0x0003e8000c101920 */
[----:B-1----:R-:W2:Y:S01]  /*155360*/  LDL.LU R70, [R1+0x1c14] ;  /* 0x001c140001467983 */ /* 0x002ea20000300800 */
[----:B------:R-:W-:Y:S01]  /*155370*/  LOP3.LUT P0, RZ, R3, 0x20, RZ, 0xc0, !PT ;  /* 0x0000002003ff7812 */ /* 0x000fe2000780c0ff */
[----:B------:R-:W-:Y:S01]  /*155380*/  IMAD.WIDE R4, R166, 0x4, R16 ;  /* 0x00000004a6047825 */ /* 0x000fe200078e0210 */
[----:B------:R-:W-:-:S02]  /*155390*/  LOP3.LUT P2, RZ, R35, 0x80000000, RZ, 0xc0, !PT ;  /* 0x8000000023ff7812 */ /* 0x000fc4000784c0ff */
[----:B------:R-:W-:-:S09]  /*1553a0*/  LOP3.LUT P5, RZ, R3, 0x1, RZ, 0xc0, !PT ;  /* 0x0000000103ff7812 */ /* 0x000fd200078ac0ff */
[----:B------:R1:W-:Y:S01]  /*1553b0*/  @P0 STG.E desc[UR32][R4.64], R119 ;  /* 0x0000007704000986 */ /* 0x0003e2000c101920 */
[C---:B------:R-:W-:Y:S02]  /*1553c0*/  LOP3.LUT P0, RZ, R3.reuse, 0x10, RZ, 0xc0, !PT ;  /* 0x0000001003ff7812 */ /* 0x040fe4000780c0ff */
[C---:B------:R-:W-:Y:S02]  /*1553d0*/  LOP3.LUT P6, RZ, R3.reuse, 0x2, RZ, 0xc0, !PT ;  /* 0x0000000203ff7812 */ /* 0x040fe400078cc0ff */
[C---:B------:R-:W-:Y:S01]  /*1553e0*/  LOP3.LUT P1, RZ, R3.reuse, 0x4, RZ, 0xc0, !PT ;  /* 0x0000000403ff7812 */ /* 0x040fe2000782c0ff */
[----:B-1----:R-:W-:Y:S02]  /*1553f0*/  IMAD.WIDE R4, R166, 0x4, R14 ;  /* 0x00000004a6047825 */ /* 0x002fe400078e020e */
[----:B------:R-:W2:Y:S06]  /*155400*/  LDL.LU R166, [R1+0x1114] ;  /* 0x0011140001a67983 */ /* 0x000eac0000300800 */
[----:B------:R1:W-:Y:S01]  /*155410*/  @P0 STG.E desc[UR32][R4.64], R69 ;  /* 0x0000004504000986 */ /* 0x0003e2000c101920 */
[----:B------:R-:W-:-:S03]  /*155420*/  LOP3.LUT P0, RZ, R3, 0x8, RZ, 0xc0, !PT ;  /* 0x0000000803ff7812 */ /* 0x000fc6000780c0ff */
[----:B------:R-:W2:Y:S04]  /*155430*/  LDL.LU R8, [R1+0x52b8] ;  /* 0x0052b80001087983 */ /* 0x000ea80000300800 */
[----:B------:R-:W2:Y:S04]  /*155440*/  LDL.LU R119, [R1+0x1be4] ;  /* 0x001be40001777983 */ /* 0x000ea80000300800 */
[----:B-1----:R-:W2:Y:S01]  /*155450*/  LDL.LU R69, [R1+0x1bd4] ;  /* 0x001bd40001457983 */ /* 0x002ea20000300800 */
[----:B------:R-:W-:-:S04]  /*155460*/  IMAD.WIDE R2, R170, 0x4, R20 ;  /* 0x00000004aa027825 */ /* 0x000fc800078e0214 */
[----:B------:R-:W-:-:S04]  /*155470*/  IMAD.WIDE R4, R170, 0x4, R18 ;  /* 0x00000004aa047825 */ /* 0x000fc800078e0212 */
[----:B------:R-:W-:Y:S01]  /*155480*/  IMAD.WIDE R6, R170, 0x4, R16 ;  /* 0x00000004aa067825 */ /* 0x000fe200078e0210 */
[----:B------:R1:W-:Y:S04]  /*155490*/  @P2 STG.E desc[UR32][R2.64], R62 ;  /* 0x0000003e02002986 */ /* 0x0003e8000c101920 */
[----:B------:R1:W-:Y:S01]  /*1554a0*/  @P5 STG.E desc[UR32][R4.64], R63 ;  /* 0x0000003f04005986 */ /* 0x0003e2000c101920 */
[----:B------:R-:W-:-:S03]  /*1554b0*/  ISETP.GE.AND P5, PT, R0, UR6, PT ;  /* 0x0000000600007c0c */ /* 0x000fc6000bfa6270 */
[----:B------:R-:W2:Y:S01]  /*1554c0*/  LDL.LU R0, [R1+0x52bc] ;  /* 0x0052bc0001007983 */ /* 0x000ea20000300800 */
[----:B-1----:R-:W-:-:S03]  /*1554d0*/  IMAD.WIDE R2, R170, 0x4, R14 ;  /* 0x00000004aa027825 */ /* 0x002fc600078e020e */
[----:B------:R-:W2:Y:S04]  /*1554e0*/  LDL.LU R62, [R1+0x1064] ;  /* 0x00106400013e7983 */ /* 0x000ea80000300800 */
[----:B------:R-:W2:Y:S04]  /*1554f0*/  LDL.LU R63, [R1+0x564] ;  /* 0x00056400013f7983 */ /* 0x000ea80000300800 */
[----:B---3--:R1:W-:Y:S01]  /*155500*/  @P6 STG.E desc[UR32][R6.64], R71 ;  /* 0x0000004706006986 */ /* 0x0083e2000c101920 */
[----:B------:R-:W-:-:S03]  /*155510*/  IMAD.WIDE R4, R171, 0x4, R20 ;  /* 0x00000004ab047825 */ /* 0x000fc600078e0214 */
[----:B-1----:R-:W3:Y:S01]  /*155520*/  LDL.LU R71, [R1+0x394] ;  /* 0x0003940001477983 */ /* 0x002ee20000300800 */
[----:B------:R-:W-:-:S03]  /*155530*/  IMAD.WIDE R6, R171, 0x4, R18 ;  /* 0x00000004ab067825 */ /* 0x000fc600078e0212 */
[----:B------:R-:W3:Y:S04]  /*155540*/  LDL.LU R170, [R1+0x324c] ;  /* 0x00324c0001aa7983 */ /* 0x000ee80000300800 */
[----:B----4-:R-:W-:Y:S04]  /*155550*/  @P1 STG.E desc[UR32][R2.64], R118 ;  /* 0x0000007602001986 */ /* 0x010fe8000c101920 */
[----:B--2---:R1:W-:Y:S04]  /*155560*/  @P3 STG.E desc[UR32][R4.64], R68 ;  /* 0x0000004404003986 */ /* 0x0043e8000c101920 */
[----:B-1----:R-:W2:Y:S04]  /*155570*/  LDL.LU R68, [R1+0x1c38] ;  /* 0x001c380001447983 */ /* 0x002ea80000300800 */
[----:B------:R1:W-:Y:S04]  /*155580*/  @P4 STG.E desc[UR32][R6.64], R70 ;  /* 0x0000004606004986 */ /* 0x0003e8000c101920 */
[----:B-1----:R-:W4:Y:S01]  /*155590*/  LDL.LU R70, [R1+0x1c18] ;  /* 0x001c180001467983 */ /* 0x002f220000300800 */
[----:B------:R-:W-:-:S02]  /*1555a0*/  ISETP.LT.AND P2, PT, R167, R9, !P0 ;  /* 0x00000009a700720c */ /* 0x000fc40004741270 */
[----:B------:R-:W-:Y:S02]  /*1555b0*/  ISETP.LT.AND P0, PT, R165, UR5, !P0 ;  /* 0x00000005a5007c0c */ /* 0x000fe4000c701270 */
[----:B------:R-:W-:Y:S01]  /*1555c0*/  ISETP.LT.AND P6, PT, R169, UR5, !P5 ;  /* 0x00000005a9007c0c */ /* 0x000fe2000efc1270 */
[----:B------:R-:W-:Y:S01]  /*1555d0*/  IMAD.WIDE R2, R171, 0x4, R16 ;  /* 0x00000004ab027825 */ /* 0x000fe200078e0210 */
[----:B------:R-:W-:Y:S02]  /*1555e0*/  ISETP.LT.AND P1, PT, R168, UR5, !P5 ;  /* 0x00000005a8007c0c */ /* 0x000fe4000ef21270 */
[----:B------:R-:W-:Y:S01]  /*1555f0*/  ISETP.LT.AND P4, PT, R167, UR5, !P5 ;  /* 0x00000005a7007c0c */ /* 0x000fe2000ef81270 */
[----:B------:R-:W-:Y:S01]  /*155600*/  IMAD.WIDE R4, R171, 0x4, R14 ;  /* 0x00000004ab047825 */ /* 0x000fe200078e020e */
[----:B------:R-:W-:Y:S01]  /*155610*/  ISETP.LT.AND P5, PT, R165, UR5, !P5 ;  /* 0x00000005a5007c0c */ /* 0x000fe2000efa1270 */
[----:B------:R-:W4:Y:S02]  /*155620*/  LDL.LU R171, [R1+0x3250] ;  /* 0x0032500001ab7983 */ /* 0x000f240000300800 */
[----:B------:R-:W-:-:S02]  /*155630*/  IMAD.WIDE R6, R164, 0x4, R20 ;  /* 0x00000004a4067825 */ /* 0x000fc400078e0214 */
[----:B------:R-:W4:Y:S04]  /*155640*/  LDL.LU R11, [R1+0x52b0] ;  /* 0x0052b000010b7983 */ /* 0x000f280000300800 */
[----:B------:R-:W4:Y:S01]  /*155650*/  LDL.LU R117, [R1+0x1be8] ;  /* 0x001be80001757983 */ /* 0x000f220000300800 */
[----:B------:R-:W-:-:S03]  /*155660*/  ISETP.GE.AND P3, PT, R8, UR6, PT ;  /* 0x0000000608007c0c */ /* 0x000fc6000bf66270 */
[----:B------:R1:W-:Y:S01]  /*155670*/  @P2 STG.E desc[UR32][R2.64], R119 ;  /* 0x0000007702002986 */ /* 0x0003e2000c101920 */
[----:B------:R-:W-:-:S03]  /*155680*/  ISETP.LT.AND P2, PT, R169, UR5, !P3 ;  /* 0x00000005a9007c0c */ /* 0x000fc6000df41270 */
[----:B------:R1:W-:Y:S04]  /*155690*/  @P0 STG.E desc[UR32][R4.64], R69 ;  /* 0x0000004504000986 */ /* 0x0003e8000c101920 */
[----:B------:R1:W-:Y:S01]  /*1556a0*/  @P6 STG.E desc[UR32][R6.64], R166 ;  /* 0x000000a606006986 */ /* 0x0003e2000c101920 */
[----:B------:R-:W-:Y:S01]  /*1556b0*/  ISETP.LT.AND P6, PT, R168, UR5, !P3 ;  /* 0x00000005a8007c0c */ /* 0x000fe2000dfc1270 */
[C---:B-1----:R-:W-:Y:S02]  /*1556c0*/  IMAD.WIDE R2, R164.reuse, 0x4, R18 ;  /* 0x00000004a4027825 */ /* 0x042fe400078e0212 */
[----:B------:R-:W4:Y:S02]  /*1556d0*/  LDL.LU R119, [R1+0x1bd8] ;  /* 0x001bd80001777983 */ /* 0x000f240000300800 */
[----:B------:R-:W-:-:S02]  /*1556e0*/  IMAD.WIDE R4, R164, 0x4, R16 ;  /* 0x00000004a4047825 */ /* 0x000fc400078e0210 */
[----:B------:R-:W4:Y:S02]  /*1556f0*/  LDL.LU R69, [R1+0x1118] ;  /* 0x0011180001457983 */ /* 0x000f240000300800 */
[----:B------:R-:W-:Y:S02]  /*155700*/  IMAD.WIDE R6, R164, 0x4, R14 ;  /* 0x00000004a4067825 */ /* 0x000fe400078e020e */
[----:B------:R-:W4:Y:S04]  /*155710*/  LDL.LU R164, [R1+0x1068] ;  /* 0x0010680001a47983 */ /* 0x000f280000300800 */
[----:B------:R-:W4:Y:S04]  /*155720*/  LDL.LU R166, [R1+0x3254] ;  /* 0x0032540001a67983 */ /* 0x000f280000300800 */
[----:B------:R-:W4:Y:S04]  /*155730*/  LDL.LU R10, [R1+0x52b4] ;  /* 0x0052b400010a7983 */ /* 0x000f280000300800 */
[----:B------:R1:W-:Y:S04]  /*155740*/  @P1 STG.E desc[UR32][R2.64], R62 ;  /* 0x0000003e02001986 */ /* 0x0003e8000c101920 */
[----:B------:R1:W-:Y:S01]  /*155750*/  @P4 STG.E desc[UR32][R4.64], R63 ;  /* 0x0000003f04004986 */ /* 0x0003e2000c101920 */
[----:B------:R-:W-:-:S03]  /*155760*/  ISETP.GE.AND P0, PT, R0, UR6, PT ;  /* 0x0000000600007c0c */ /* 0x000fc6000bf06270 */
[----:B---3--:R3:W-:Y:S01]  /*155770*/  @P5 STG.E desc[UR32][R6.64], R71 ;  /* 0x0000004706005986 */ /* 0x0087e2000c101920 */
[----:B-1----:R-:W-:-:S04]  /*155780*/  IMAD.WIDE R2, R170, 0x4, R20 ;  /* 0x00000004aa027825 */ /* 0x002fc800078e0214 */
[C---:B------:R-:W-:Y:S01]  /*155790*/  IMAD.WIDE R4, R170.reuse, 0x4, R18 ;  /* 0x00000004aa047825 */ /* 0x040fe200078e0212 */
[----:B---3--:R-:W3:Y:S04]  /*1557a0*/  LDL.LU R71, [R1+0x568] ;  /* 0x0005680001477983 */ /* 0x008ee80000300800 */
[----:B--2---:R1:W-:Y:S02]  /*1557b0*/  @P2 STG.E desc[UR32][R2.64], R68 ;  /* 0x0000004402002986 */ /* 0x0043e4000c101920 */
[C---:B-1----:R-:W-:Y:S02]  /*1557c0*/  IMAD.WIDE R2, R170.reuse, 0x4, R16 ;  /* 0x00000004aa027825 */ /* 0x042fe400078e0210 */
[----:B----4-:R1:W-:Y:S02]  /*1557d0*/  @P6 STG.E desc[UR32][R4.64], R70 ;  /* 0x0000004604006986 */ /* 0x0103e4000c101920 */
[----:B-1----:R-:W-:-:S02]  /*1557e0*/  IMAD.WIDE R4, R170, 0x4, R14 ;  /* 0x00000004aa047825 */ /* 0x002fc400078e020e */
[----:B------:R-:W2:Y:S04]  /*1557f0*/  LDL.LU R170, [R1+0x398] ;  /* 0x0003980001aa7983 */ /* 0x000ea80000300800 */
[----:B------:R-:W4:Y:S04]  /*155800*/  LDL.LU R0, [R1+0x52c0] ;  /* 0x0052c00001007983 */ /* 0x000f280000300800 */
[----:B------:R-:W4:Y:S04]  /*155810*/  LDL.LU R118, [R1+0x1c3c] ;  /* 0x001c3c0001767983 */ /* 0x000f280000300800 */
[----:B------:R-:W4:Y:S04]  /*155820*/  LDL.LU R63, [R1+0x1c1c] ;  /* 0x001c1c00013f7983 */ /* 0x000f280000300800 */
[----:B------:R-:W4:Y:S01]  /*155830*/  LDL.LU R68, [R1+0x1bec] ;  /* 0x001bec0001447983 */ /* 0x000f220000300800 */
[----:B------:R-:W-:-:S02]  /*155840*/  ISETP.LT.AND P1, PT, R167, UR5, !P3 ;  /* 0x00000005a7007c0c */ /* 0x000fc4000df21270 */
[----:B------:R-:W-:Y:S02]  /*155850*/  ISETP.LT.AND P3, PT, R165, UR5, !P3 ;  /* 0x00000005a5007c0c */ /* 0x000fe4000df61270 */
[----:B------:R-:W-:Y:S01]  /*155860*/  ISETP.LT.AND P4, PT, R169, UR5, !P0 ;  /* 0x00000005a9007c0c */ /* 0x000fe2000c781270 */
[----:B------:R-:W-:Y:S01]  /*155870*/  IMAD.WIDE R6, R171, 0x4, R20 ;  /* 0x00000004ab067825 */ /* 0x000fe200078e0214 */
[----:B------:R-:W-:Y:S01]  /*155880*/  ISETP.LT.AND P5, PT, R168, UR5, !P0 ;  /* 0x00000005a8007c0c */ /* 0x000fe2000c7a1270 */
[----:B------:R-:W4:Y:S01]  /*155890*/  LDL.LU R62, [R1+0x3258] ;  /* 0x00325800013e7983 */ /* 0x000f220000300800 */
[----:B------:R-:W-:Y:S01]  /*1558a0*/  ISETP.LT.AND P2, PT, R167, UR5, !P0 ;  /* 0x00000005a7007c0c */ /* 0x000fe2000c741270 */
[----:B------:R-:W-:Y:S01]  /*1558b0*/  IMAD.WIDE R8, R171, 0x4, R18 ;  /* 0x00000004ab087825 */ /* 0x000fe200078e0212 */
[----:B------:R-:W-:Y:S01]  /*1558c0*/  ISETP.LT.AND P0, PT, R165, UR5, !P0 ;  /* 0x00000005a5007c0c */ /* 0x000fe2000c701270 */
[----:B------:R-:W4:Y:S04]  /*1558d0*/  LDL.LU R70, [R1+0x325c] ;  /* 0x00325c0001467983 */ /* 0x000f280000300800 */
[----:B------:R1:W-:Y:S04]  /*1558e0*/  @P1 STG.E desc[UR32][R2.64], R117 ;  /* 0x0000007502001986 */ /* 0x0003e8000c101920 */
[----:B------:R1:W-:Y:S04]  /*1558f0*/  @P3 STG.E desc[UR32][R4.64], R119 ;  /* 0x0000007704003986 */ /* 0x0003e8000c101920 */
[----:B------:R-:W-:Y:S01]  /*155900*/  @P4 STG.E desc[UR32][R6.64], R69 ;  /* 0x0000004506004986 */ /* 0x000fe2000c101920 */
[----:B-1----:R-:W-:-:S03]  /*155910*/  IMAD.WIDE R2, R171, 0x4, R16 ;  /* 0x00000004ab027825 */ /* 0x002fc600078e0210 */
[----:B------:R1:W-:Y:S04]  /*155920*/  @P5 STG.E desc[UR32][R8.64], R164 ;  /* 0x000000a408005986 */ /* 0x0003e8000c101920 */
[----:B------:R-:W4:Y:S01]  /*155930*/  LDL.LU R119, [R1+0x1bdc] ;  /* 0x001bdc0001777983 */ /* 0x000f220000300800 */
[----:B------:R-:W-:-:S03]  /*155940*/  ISETP.GE.AND P6, PT, R11, UR6, PT ;  /* 0x000000060b007c0c */ /* 0x000fc6000bfc6270 */
[----:B-1----:R-:W4:Y:S01]  /*155950*/  LDL.LU R164, [R1+0x111c] ;  /* 0x00111c0001a47983 */ /* 0x002f220000300800 */
[----:B------:R-:W-:Y:S02]  /*155960*/  ISETP.LT.AND P1, PT, R169, UR5, !P6 ;  /* 0x00000005a9007c0c */ /* 0x000fe4000f721270 */
[----:B------:R-:W-:Y:S02]  /*155970*/  ISETP.LT.AND P3, PT, R168, UR5, !P6 ;  /* 0x00000005a8007c0c */ /* 0x000fe4000f761270 */
[----:B------:R-:W-:Y:S01]  /*155980*/  ISETP.LT.AND P5, PT, R167, UR5, !P6 ;  /* 0x00000005a7007c0c */ /* 0x000fe2000f7a1270 */
[----:B------:R-:W-:-:S04]  /*155990*/  IMAD.WIDE R4, R166, 0x4, R20 ;  /* 0x00000004a6047825 */ /* 0x000fc800078e0214 */
[----:B------:R-:W-:Y:S01]  /*1559a0*/  IMAD.WIDE R6, R166, 0x4, R18 ;  /* 0x00000004a6067825 */ /* 0x000fe200078e0212 */
[----:B------:R-:W-:-:S03]  /*1559b0*/  ISETP.GE.AND P4, PT, R10, UR6, PT ;  /* 0x000000060a007c0c */ /* 0x000fc6000bf86270 */
[----:B------:R-:W-:Y:S01]  /*1559c0*/  IMAD.WIDE R8, R166, 0x4, R16 ;  /* 0x00000004a6087825 */ /* 0x000fe200078e0210 */
[----:B---3--:R1:W-:Y:S03]  /*1559d0*/  @P2 STG.E desc[UR32][R2.64], R71 ;  /* 0x0000004702002986 */ /* 0x0083e6000c101920 */
[----:B-1----:R-:W-:Y:S01]  /*1559e0*/  IMAD.WIDE R2, R171, 0x4, R14 ;  /* 0x00000004ab027825 */ /* 0x002fe200078e020e */
[----:B------:R-:W3:Y:S04]  /*1559f0*/  LDL.LU R71, [R1+0x106c] ;  /* 0x00106c0001477983 */ /* 0x000ee80000300800 */
[----:B------:R-:W3:Y:S04]  /*155a00*/  LDL.LU R11, [R1+0x52c8] ;  /* 0x0052c800010b7983 */ /* 0x000ee80000300800 */
[----:B------:R-:W3:Y:S04]  /*155a10*/  LDL.LU R69, [R1+0x56c] ;  /* 0x00056c0001457983 */ /* 0x000ee80000300800 */
[----:B--2---:R1:W-:Y:S04]  /*155a20*/  @P0 STG.E desc[UR32][R2.64], R170 ;  /* 0x000000aa02000986 */ /* 0x0043e8000c101920 */
[----:B-1----:R-:W2:Y:S04]  /*155a30*/  LDL.LU R170, [R1+0x39c] ;  /* 0x00039c0001aa7983 */ /* 0x002ea80000300800 */
[----:B------:R-:W2:Y:S04]  /*155a40*/  LDL.LU R171, [R1+0x1cd0] ;  /* 0x001cd00001ab7983 */ /* 0x000ea80000300800 */
[----:B----4-:R-:W-:Y:S04]  /*155a50*/  @P1 STG.E desc[UR32][R4.64], R118 ;  /* 0x0000007604001986 */ /* 0x010fe8000c101920 */
[----:B------:R1:W-:Y:S04]  /*155a60*/  @P3 STG.E desc[UR32][R6.64], R63 ;  /* 0x0000003f06003986 */ /* 0x0003e8000c101920 */
[----:B------:R-:W4:Y:S04]  /*155a70*/  LDL.LU R10, [R1+0x52d0] ;  /* 0x0052d000010a7983 */ /* 0x000f280000300800 */
[----:B------:R1:W-:Y:S04]  /*155a80*/  @P5 STG.E desc[UR32][R8.64], R68 ;  /* 0x0000004408005986 */ /* 0x0003e8000c101920 */
[----:B-1----:R-:W4:Y:S04]  /*155a90*/  LDL.LU R63, [R1+0x1cb0] ;  /* 0x001cb000013f7983 */ /* 0x002f280000300800 */
        /* <DEDUP_REMOVED lines=9> */
[----:B------:R-:W-:-:S03]  /*155b30*/  ISETP.GE.AND P0, PT, R0, UR6, PT ;  /* 0x0000000600007c0c */ /* 0x000fc6000bf06270 */
[----:B------:R1:W-:Y:S01]  /*155b40*/  @P2 STG.E desc[UR32][R2.64], R119 ;  /* 0x0000007702002986 */ /* 0x0003e2000c101920 */
[----:B------:R-:W-:Y:S01]  /*155b50*/  ISETP.LT.AND P5, PT, R169, UR5, !P0 ;  /* 0x00000005a9007c0c */ /* 0x000fe2000c7a1270 */
[C---:B------:R-:W-:Y:S02]  /*155b60*/  IMAD.WIDE R6, R62.reuse, 0x4, R14 ;  /* 0x000000043e067825 */ /* 0x040fe400078e020e */
[----:B------:R1:W-:Y:S02]  /*155b70*/  @P6 STG.E desc[UR32][R4.64], R164 ;  /* 0x000000a404006986 */ /* 0x0003e4000c101920 */
[C---:B-1----:R-:W-:Y:S02]  /*155b80*/  IMAD.WIDE R2, R62.reuse, 0x4, R18 ;  /* 0x000000043e027825 */ /* 0x042fe400078e0212 */
[----:B------:R-:W4:Y:S02]  /*155b90*/  LDL.LU R164, [R1+0x1c60] ;  /* 0x001c600001a47983 */ /* 0x000f240000300800 */
[----:B------:R-:W-:-:S02]  /*155ba0*/  IMAD.WIDE R4, R62, 0x4, R16 ;  /* 0x000000043e047825 */ /* 0x000fc400078e0210 */
[----:B------:R-:W4:Y:S02]  /*155bb0*/  LDL.LU R0, [R1+0x52c4] ;  /* 0x0052c40001007983 */ /* 0x000f240000300800 */
[----:B------:R-:W-:Y:S02]  /*155bc0*/  IMAD.WIDE R8, R70, 0x4, R20 ;  /* 0x0000000446087825 */ /* 0x000fe400078e0214 */
[----:B------:R-:W4:Y:S01]  /*155bd0*/  LDL.LU R119, [R1+0x1c50] ;  /* 0x001c500001777983 */ /* 0x000f220000300800 */
[----:B------:R-:W-:Y:S02]  /*155be0*/  ISETP.LT.AND P2, PT, R168, UR5, !P0 ;  /* 0x00000005a8007c0c */ /* 0x000fe4000c741270 */
[----:B------:R-:W-:Y:S01]  /*155bf0*/  ISETP.LT.AND P6, PT, R167, UR5, !P0 ;  /* 0x00000005a7007c0c */ /* 0x000fe2000c7c1270 */
[----:B---3--:R1:W-:Y:S04]  /*155c00*/  @P3 STG.E desc[UR32][R2.64], R71 ;  /* 0x0000004702003986 */ /* 0x0083e8000c101920 */
[----:B------:R3:W-:Y:S04]  /*155c10*/  @P1 STG.E desc[UR32][R4.64], R69 ;  /* 0x0000004504001986 */ /* 0x0007e8000c101920 */
[----:B-1----:R-:W4:Y:S01]  /*155c20*/  LDL.LU R71, [R1+0x1c40] ;  /* 0x001c400001477983 */ /* 0x002f220000300800 */
[----:B------:R-:W-:-:S04]  /*155c30*/  IMAD.WIDE R2, R70, 0x4, R18 ;  /* 0x0000000446027825 */ /* 0x000fc800078e0212 */
[C---:B---3--:R-:W-:Y:S01]  /*155c40*/  IMAD.WIDE R4, R70.reuse, 0x4, R16 ;  /* 0x0000000446047825 */ /* 0x048fe200078e0210 */
[----:B--2---:R1:W-:Y:S04]  /*155c50*/  @P4 STG.E desc[UR32][R6.64], R170 ;  /* 0x000000aa06004986 */ /* 0x0043e8000c101920 */
[----:B------:R2:W-:Y:S04]  /*155c60*/  @P5 STG.E desc[UR32][R8.64], R171 ;  /* 0x000000ab08005986 */ /* 0x0005e8000c101920 */
[----:B-1----:R-:W3:Y:S04]  /*155c70*/  LDL.LU R170, [R1+0x3264] ;  /* 0x0032640001aa7983 */ /* 0x002ee80000300800 */
[----:B------:R-:W3:Y:S04]  /*155c80*/  LDL.LU R62, [R1+0x1ab0] ;  /* 0x001ab000013e7983 */ /* 0x000ee80000300800 */
[----:B------:R-:W3:Y:S04]  /*155c90*/  LDL.LU R69, [R1+0x12d0] ;  /* 0x0012d00001457983 */ /* 0x000ee80000300800 */
[----:B--2---:R-:W2:Y:S04]  /*155ca0*/  LDL.LU R171, [R1+0x1cd4] ;  /* 0x001cd40001ab7983 */ /* 0x004ea80000300800 */
[----:B----4-:R1:W-:Y:S04]  /*155cb0*/  @P2 STG.E desc[UR32][R2.64], R63 ;  /* 0x0000003f02002986 */ /* 0x0103e8000c101920 */
[----:B------:R4:W-:Y:S01]  /*155cc0*/  @P6 STG.E desc[UR32][R4.64], R68 ;  /* 0x0000004404006986 */ /* 0x0009e2000c101920 */
[----:B-1----:R-:W-:-:S03]  /*155cd0*/  IMAD.WIDE R2, R70, 0x4, R14 ;  /* 0x0000000446027825 */ /* 0x002fc600078e020e */
[----:B------:R-:W2:Y:S04]  /*155ce0*/  LDL.LU R70, [R1+0x1cb4] ;  /* 0x001cb40001467983 */ /* 0x000ea80000300800 */
[----:B------:R-:W2:Y:S04]  /*155cf0*/  LDL.LU R8, [R1+0x52cc] ;  /* 0x0052cc0001087983 */ /* 0x000ea80000300800 */
[----:B------:R-:W2:Y:S04]  /*155d00*/  LDL.LU R63, [R1+0x1ca4] ;  /* 0x001ca400013f7983 */ /* 0x000ea80000300800 */
[----:B----4-:R-:W4:Y:S01]  /*155d10*/  LDL.LU R68, [R1+0x1c64] ;  /* 0x001c640001447983 */ /* 0x010f220000300800 */
[----:B------:R-:W-:-:S02]  /*155d20*/  ISETP.LT.AND P0, PT, R165, UR5, !P0 ;  /* 0x00000005a5007c0c */ /* 0x000fc4000c701270 */
[----:B------:R-:W-:-:S04]  /*155d30*/  ISETP.GE.AND P3, PT, R11, UR6, PT ;  /* 0x000000060b007c0c */ /* 0x000fc8000bf66270 */
[----:B------:R-:W-:Y:S02]  /*155d40*/  ISETP.LT.AND P1, PT, R169, UR5, !P3 ;  /* 0x00000005a9007c0c */ /* 0x000fe4000df21270 */
[----:B------:R-:W-:Y:S02]  /*155d50*/  ISETP.LT.AND P5, PT, R168, UR5, !P3 ;  /* 0x00000005a8007c0c */ /* 0x000fe4000dfa1270 */
[----:B------:R-:W-:Y:S02]  /*155d60*/  ISETP.GE.AND P4, PT, R10, UR6, PT ;  /* 0x000000060a007c0c */ /* 0x000fe4000bf86270 */
[----:B------:R-:W-:Y:S02]  /*155d70*/  ISETP.LT.AND P2, PT, R167, UR5, !P3 ;  /* 0x00000005a7007c0c */ /* 0x000fe4000df41270 */
[----:B------:R-:W-:Y:S01]  /*155d80*/  ISETP.LT.AND P3, PT, R165, UR5, !P3 ;  /* 0x00000005a5007c0c */ /* 0x000fe2000df61270 */
[C---:B------:R-:W-:Y:S01]  /*155d90*/  IMAD.WIDE R4, R166.reuse, 0x4, R20 ;  /* 0x00000004a6047825 */ /* 0x040fe200078e0214 */
[----:B------:R-:W-:Y:S01]  /*155da0*/  ISETP.LT.AND P6, PT, R169, UR5, !P4 ;  /* 0x00000005a9007c0c */ /* 0x000fe2000e7c1270 */
[----:B------:R1:W-:Y:S02]  /*155db0*/  @P0 STG.E desc[UR32][R2.64], R164 ;  /* 0x000000a402000986 */ /* 0x0003e4000c101920 */
[----:B------:R-:W-:Y:S01]  /*155dc0*/  IMAD.WIDE R6, R166, 0x4, R18 ;  /* 0x00000004a6067825 */ /* 0x000fe200078e0212 */
[----:B------:R-:W-:Y:S01]  /*155dd0*/  ISETP.GE.AND P0, PT, R0, UR6, PT ;  /* 0x0000000600007c0c */ /* 0x000fe2000bf06270 */
[----:B------:R1:W-:Y:S04]  /*155de0*/  @P1 STG.E desc[UR32][R4.64], R119 ;  /* 0x0000007704001986 */ /* 0x0003e8000c101920 */
[----:B-1----:R-:W4:Y:S01]  /*155df0*/  LDL.LU R164, [R1+0x3268] ;  /* 0x0032680001a47983 */ /* 0x002f220000300800 */
[----:B------:R-:W-:-:S03]  /*155e00*/  IMAD.WIDE R2, R166, 0x4, R16 ;  /* 0x00000004a6027825 */ /* 0x000fc600078e0210 */
[----:B------:R-:W4:Y:S01]  /*155e10*/  LDL.LU R0, [R1+0x52d4] ;  /* 0x0052d40001007983 */ /* 0x000f220000300800 */
[----:B------:R-:W-:-:S03]  /*155e20*/  IMAD.WIDE R4, R166, 0x4, R14 ;  /* 0x00000004a6047825 */ /* 0x000fc600078e020e */
[----:B------:R-:W4:Y:S04]  /*155e30*/  LDL.LU R118, [R1+0x1c54] ;  /* 0x001c540001767983 */ /* 0x000f280000300800 */
[----:B------:R-:W4:Y:S01]  /*155e40*/  LDL.LU R119, [R1+0x1c44] ;  /* 0x001c440001777983 */ /* 0x000f220000300800 */
[----:B------:R-:W-:-:S03]  /*155e50*/  ISETP.LT.AND P1, PT, R167, UR5, !P4 ;  /* 0x00000005a7007c0c */ /* 0x000fc6000e721270 */
[----:B------:R1:W-:Y:S01]  /*155e60*/  @P5 STG.E desc[UR32][R6.64], R71 ;  /* 0x0000004706005986 */ /* 0x0003e2000c101920 */
[----:B------:R-:W-:-:S03]  /*155e70*/  ISETP.LT.AND P5, PT, R168, UR5, !P4 ;  /* 0x00000005a8007c0c */ /* 0x000fc6000e7a1270 */
[----:B-1----:R-:W4:Y:S04]  /*155e80*/  LDL.LU R71, [R1+0x1ab4] ;  /* 0x001ab40001477983 */ /* 0x002f280000300800 */
[----:B------:R-:W4:Y:S01]  /*155e90*/  LDL.LU R166, [R1+0x326c] ;  /* 0x00326c0001a67983 */ /* 0x000f220000300800 */
[----:B------:R-:W-:Y:S01]  /*155ea0*/  ISETP.LT.AND P4, PT, R165, UR5, !P4 ;  /* 0x00000005a5007c0c */ /* 0x000fe2000e781270 */
[C---:B---3--:R-:W-:Y:S02]  /*155eb0*/  IMAD.WIDE R6, R170.reuse, 0x4, R20 ;  /* 0x00000004aa067825 */ /* 0x048fe400078e0214 */
[----:B------:R-:W-:Y:S04]  /*155ec0*/  @P2 STG.E desc[UR32][R2.64], R62 ;  /* 0x0000003e02002986 */ /* 0x000fe8000c101920 */
[----:B------:R1:W-:Y:S04]  /*155ed0*/  @P3 STG.E desc[UR32][R4.64], R69 ;  /* 0x0000004504003986 */ /* 0x0003e8000c101920 */
[----:B--2---:R2:W-:Y:S04]  /*155ee0*/  @P6 STG.E desc[UR32][R6.64], R171 ;  /* 0x000000ab06006986 */ /* 0x0045e8000c101920 */
[----:B-1----:R-:W3:Y:S04]  /*155ef0*/  LDL.LU R69, [R1+0x12d4] ;  /* 0x0012d40001457983 */ /* 0x002ee80000300800 */
[----:B--2---:R-:W2:Y:S01]  /*155f00*/  LDL.LU R171, [R1+0x1cd8] ;  /* 0x001cd80001ab7983 */ /* 0x004ea20000300800 */
[----:B------:R-:W-:-:S04]  /*155f10*/  IMAD.WIDE R2, R170, 0x4, R18 ;  /* 0x00000004aa027825 */ /* 0x000fc800078e0212 */
[C---:B------:R-:W-:Y:S01]  /*155f20*/  IMAD.WIDE R4, R170.reuse, 0x4, R16 ;  /* 0x00000004aa047825 */ /* 0x040fe200078e0210 */
[----:B------:R1:W-:Y:S03]  /*155f30*/  @P5 STG.E desc[UR32][R2.64], R70 ;  /* 0x0000004602005986 */ /* 0x0003e6000c101920 */
[----:B------:R-:W-:Y:S02]  /*155f40*/  IMAD.WIDE R6, R170, 0x4, R14 ;  /* 0x00000004aa067825 */ /* 0x000fe400078e020e */
[----:B------:R-:W2:Y:S04]  /*155f50*/  LDL.LU R170, [R1+0x3270] ;  /* 0x0032700001aa7983 */ /* 0x000ea80000300800 */
[----:B------:R4:W-:Y:S04]  /*155f60*/  @P1 STG.E desc[UR32][R4.64], R63 ;  /* 0x0000003f04001986 */ /* 0x0009e8000c101920 */
[----:B-1----:R-:W2:Y:S04]  /*155f70*/  LDL.LU R70, [R1+0x1c58] ;  /* 0x001c580001467983 */ /* 0x002ea80000300800 */
[----:B------:R-:W2:Y:S04]  /*155f80*/  LDL.LU R11, [R1+0x52dc] ;  /* 0x0052dc00010b7983 */ /* 0x000ea80000300800 */
[----:B------:R-:W2:Y:S04]  /*155f90*/  LDL.LU R62, [R1+0x1cb8] ;  /* 0x001cb800013e7983 */ /* 0x000ea80000300800 */
[----:B----4-:R1:W-:Y:S04]  /*155fa0*/  @P4 STG.E desc[UR32][R6.64], R68 ;  /* 0x0000004406004986 */ /* 0x0103e8000c101920 */
[----:B------:R-:W4:Y:S04]  /*155fb0*/  LDL.LU R63, [R1+0x1ca8] ;  /* 0x001ca800013f7983 */ /* 0x000f280000300800 */
[----:B-1----:R-:W4:Y:S01]  /*155fc0*/  LDL.LU R68, [R1+0x1c68] ;  /* 0x001c680001447983 */ /* 0x002f220000300800 */
[----:B------:R-:W-:-:S02]  /*155fd0*/  ISETP.LT.AND P2, PT, R169, UR5, !P0 ;  /* 0x00000005a9007c0c */ /* 0x000fc4000c741270 */
[----:B------:R-:W-:Y:S01]  /*155fe0*/  ISETP.LT.AND P3, PT, R168, UR5, !P0 ;  /* 0x00000005a8007c0c */ /* 0x000fe2000c761270 */
[----:B------:R-:W4:Y:S01]  /*155ff0*/  LDL.LU R10, [R1+0x52e4] ;  /* 0x0052e400010a7983 */ /* 0x000f220000300800 */
[----:B------:R-:W-:Y:S02]  /*156000*/  ISETP.LT.AND P6, PT, R167, UR5, !P0 ;  /* 0x00000005a7007c0c */ /* 0x000fe4000c7c1270 */
[----:B------:R-:W-:Y:S02]  /*156010*/  ISETP.GE.AND P5, PT, R8, UR6, PT ;  /* 0x0000000608007c0c */ /* 0x000fe4000bfa6270 */
[----:B------:R-:W-:Y:S01]  /*156020*/  ISETP.LT.AND P0, PT, R165, UR5, !P0 ;  /* 0x00000005a5007c0c */ /* 0x000fe2000c701270 */
[----:B------:R-:W-:Y:S01]  /*156030*/  IMAD.WIDE R2, R164, 0x4, R20 ;  /* 0x00000004a4027825 */ /* 0x000fe200078e0214 */
[----:B------:R-:W-:-:S03]  /*156040*/  ISETP.LT.AND P4, PT, R169, UR5, !P5 ;  /* 0x00000005a9007c0c */ /* 0x000fc6000ef81270 */
[C---:B------:R-:W-:Y:S01]  /*156050*/  IMAD.WIDE R4, R164.reuse, 0x4, R18 ;  /* 0x00000004a4047825 */ /* 0x040fe200078e0212 */
[----:B------:R1:W-:Y:S03]  /*156060*/  @P2 STG.E desc[UR32][R2.64], R118 ;  /* 0x0000007602002986 */ /* 0x0003e6000c101920 */
[----:B------:R-:W-:Y:S01]  /*156070*/  IMAD.WIDE R6, R164, 0x4, R16 ;  /* 0x00000004a4067825 */ /* 0x000fe200078e0210 */
[----:B------:R1:W-:Y:S01]  /*156080*/  @P3 STG.E desc[UR32][R4.64], R119 ;  /* 0x0000007704003986 */ /* 0x0003e2000c101920 */
[----:B------:R-:W-:Y:S02]  /*156090*/  ISETP.GE.AND P1, PT, R0, UR6, PT ;  /* 0x0000000600007c0c */ /* 0x000fe4000bf26270 */
[----:B-1----:R-:W-:Y:S01]  /*1560a0*/  IMAD.WIDE R2, R164, 0x4, R14 ;  /* 0x00000004a4027825 */ /* 0x002fe200078e020e */
[----:B------:R-:W-:Y:S02]  /*1560b0*/  ISETP.LT.AND P2, PT, R168, UR5, !P5 ;  /* 0x00000005a8007c0c */ /* 0x000fe4000ef41270 */
[----:B------:R-:W-:-:S02]  /*1560c0*/  ISETP.LT.AND P3, PT, R167, UR5, !P5 ;  /* 0x00000005a7007c0c */ /* 0x000fc4000ef61270 */
[----:B------:R-:W-:Y:S01]  /*1560d0*/  ISETP.LT.AND P5, PT, R165, UR5, !P5 ;  /* 0x00000005a5007c0c */ /* 0x000fe2000efa1270 */
[----:B------:R1:W-:Y:S01]  /*1560e0*/  @P6 STG.E desc[UR32][R6.64], R71 ;  /* 0x0000004706006986 */ /* 0x0003e2000c101920 */
[----:B------:R-:W-:-:S03]  /*1560f0*/  IMAD.WIDE R4, R166, 0x4, R20 ;  /* 0x00000004a6047825 */ /* 0x000fc600078e0214 */
[----:B-1----:R-:W4:Y:S04]  /*156100*/  LDL.LU R71, [R1+0x1c48] ;  /* 0x001c480001477983 */ /* 0x002f280000300800 */
[----:B------:R-:W4:Y:S01]  /*156110*/  LDL.LU R164, [R1+0x3274] ;  /* 0x0032740001a47983 */ /* 0x000f220000300800 */
[C---:B------:R-:W-:Y:S01]  /*156120*/  IMAD.WIDE R6, R166.reuse, 0x4, R14 ;  /* 0x00000004a6067825 */ /* 0x040fe200078e020e */
[----:B------:R-:W-:Y:S02]  /*156130*/  ISETP.LT.AND P6, PT, R169, UR5, !P1 ;  /* 0x00000005a9007c0c */ /* 0x000fe4000cfc1270 */
[----:B---3--:R1:W-:Y:S04]  /*156140*/  @P0 STG.E desc[UR32][R2.64], R69 ;  /* 0x0000004502000986 */ /* 0x0083e8000c101920 */
[----:B--2---:R2:W-:Y:S01]  /*156150*/  @P4 STG.E desc[UR32][R4.64], R171 ;  /* 0x000000ab04004986 */ /* 0x0045e2000c101920 */
[----:B-1----:R-:W-:-:S03]  /*156160*/  IMAD.WIDE R2, R166, 0x4, R18 ;  /* 0x00000004a6027825 */ /* 0x002fc600078e0212 */
[----:B--2---:R-:W2:Y:S01]  /*156170*/  LDL.LU R171, [R1+0x1ab8] ;  /* 0x001ab80001ab7983 */ /* 0x004ea20000300800 */
[----:B------:R-:W-:-:S03]  /*156180*/  IMAD.WIDE R4, R166, 0x4, R16 ;  /* 0x00000004a6047825 */ /* 0x000fc600078e0210 */
[----:B------:R-:W3:Y:S04]  /*156190*/  LDL.LU R0, [R1+0x52d8] ;  /* 0x0052d80001007983 */ /* 0x000ee80000300800 */
[----:B------:R-:W3:Y:S04]  /*1561a0*/  LDL.LU R119, [R1+0x12d8] ;  /* 0x0012d80001777983 */ /* 0x000ee80000300800 */
[----:B------:R-:W3:Y:S04]  /*1561b0*/  LDL.LU R166, [R1+0x1cdc] ;  /* 0x001cdc0001a67983 */ /* 0x000ee80000300800 */
[----:B------:R-:W3:Y:S01]  /*1561c0*/  LDL.LU R69, [R1+0x1cbc] ;  /* 0x001cbc0001457983 */ /* 0x000ee20000300800 */
[----:B------:R-:W-:-:S03]  /*1561d0*/  IMAD.WIDE R8, R170, 0x4, R20 ;  /* 0x00000004aa087825 */ /* 0x000fc600078e0214 */
[----:B------:R1:W-:Y:S04]  /*1561e0*/  @P2 STG.E desc[UR32][R2.64], R62 ;  /* 0x0000003e02002986 */ /* 0x0003e8000c101920 */
[----:B----4-:R-:W-:Y:S04]  /*1561f0*/  @P3 STG.E desc[UR32][R4.64], R63 ;  /* 0x0000003f04003986 */ /* 0x010fe8000c101920 */
[----:B------:R4:W-:Y:S04]  /*156200*/  @P5 STG.E desc[UR32][R6.64], R68 ;  /* 0x0000004406005986 */ /* 0x0009e8000c101920 */
[----:B-1----:R-:W3:Y:S04]  /*156210*/  LDL.LU R62, [R1+0x1cac] ;  /* 0x001cac00013e7983 */ /* 0x002ee80000300800 */
[----:B------:R1:W-:Y:S04]  /*156220*/  @P6 STG.E desc[UR32][R8.64], R70 ;  /* 0x0000004608006986 */ /* 0x0003e8000c101920 */
[----:B----4-:R-:W4:Y:S04]  /*156230*/  LDL.LU R68, [R1+0x1c6c] ;  /* 0x001c6c0001447983 */ /* 0x010f280000300800 */
[----:B-1----:R-:W4:Y:S01]  /*156240*/  LDL.LU R70, [R1+0x3278] ;  /* 0x0032780001467983 */ /* 0x002f220000300800 */
[----:B------:R-:W-:-:S02]  /*156250*/  ISETP.LT.AND P0, PT, R168, UR5, !P1 ;  /* 0x00000005a8007c0c */ /* 0x000fc4000cf01270 */
[----:B------:R-:W-:Y:S02]  /*156260*/  ISETP.GE.AND P4, PT, R11, UR6, PT ;  /* 0x000000060b007c0c */ /* 0x000fe4000bf86270 */
[----:B------:R-:W-:Y:S01]  /*156270*/  ISETP.LT.AND P2, PT, R167, UR5, !P1 ;  /* 0x00000005a7007c0c */ /* 0x000fe2000cf41270 */
[C---:B------:R-:W-:Y:S01]  /*156280*/  IMAD.WIDE R2, R170.reuse, 0x4, R18 ;  /* 0x00000004aa027825 */ /* 0x040fe200078e0212 */
[----:B------:R-:W-:Y:S02]  /*156290*/  ISETP.LT.AND P1, PT, R165, UR5, !P1 ;  /* 0x00000005a5007c0c */ /* 0x000fe4000cf21270 */
[----:B------:R-:W-:Y:S01]  /*1562a0*/  ISETP.LT.AND P3, PT, R169, UR5, !P4 ;  /* 0x00000005a9007c0c */ /* 0x000fe2000e761270 */
[----:B------:R-:W-:Y:S01]  /*1562b0*/  IMAD.WIDE R4, R170, 0x4, R14 ;  /* 0x00000004aa047825 */ /* 0x000fe200078e020e */
[----:B------:R-:W-:Y:S02]  /*1562c0*/  ISETP.LT.AND P5, PT, R168, UR5, !P4 ;  /* 0x00000005a8007c0c */ /* 0x000fe4000e7a1270 */
[----:B------:R-:W-:Y:S01]  /*1562d0*/  ISETP.GE.AND P6, PT, R10, UR6, PT ;  /* 0x000000060a007c0c */ /* 0x000fe2000bfc6270 */
[----:B------:R1:W-:Y:S01]  /*1562e0*/  @P0 STG.E desc[UR32][R2.64], R71 ;  /* 0x0000004702000986 */ /* 0x0003e2000c101920 */
[----:B------:R-:W-:-:S04]  /*1562f0*/  IMAD.WIDE R6, R164, 0x4, R20 ;  /* 0x00000004a4067825 */ /* 0x000fc800078e0214 */
[----:B-1----:R-:W-:Y:S02]  /*156300*/  IMAD.WIDE R2, R170, 0x4, R16 ;  /* 0x00000004aa027825 */ /* 0x002fe400078e0210 */
[----:B------:R-:W4:Y:S04]  /*156310*/  LDL.LU R170, [R1+0x1c5c] ;  /* 0x001c5c0001aa7983 */ /* 0x000f280000300800 */
[----:B------:R-:W4:Y:S01]  /*156320*/  LDL.LU R10, [R1+0x52e0] ;  /* 0x0052e000010a7983 */ /* 0x000f220000300800 */
[----:B------:R-:W-:-:S03]  /*156330*/  IMAD.WIDE R8, R164, 0x4, R18 ;  /* 0x00000004a4087825 */ /* 0x000fc600078e0212 */
[----:B------:R-:W4:Y:S04]  /*156340*/  LDL.LU R63, [R1+0x1c4c] ;  /* 0x001c4c00013f7983 */ /* 0x000f280000300800 */
[----:B------:R-:W4:Y:S01]  /*156350*/  LDL.LU R71, [R1+0x1abc] ;  /* 0x001abc0001477983 */ /* 0x000f220000300800 */
[----:B------:R-:W-:Y:S02]  /*156360*/  ISETP.LT.AND P0, PT, R167, UR5, !P4 ;  /* 0x00000005a7007c0c */ /* 0x000fe4000e701270 */
[----:B------:R-:W-:Y:S01]  /*156370*/  ISETP.LT.AND P4, PT, R165, UR5, !P4 ;  /* 0x00000005a5007c0c */ /* 0x000fe2000e781270 */
[----:B--2---:R1:W-:Y:S04]  /*156380*/  @P2 STG.E desc[UR32][R2.64], R171 ;  /* 0x000000ab02002986 */ /* 0x0043e8000c101920 */
[----:B---3--:R2:W-:Y:S04]  /*156390*/  @P1 STG.E desc[UR32][R4.64], R119 ;  /* 0x0000007704001986 */ /* 0x0085e8000c101920 */
[----:B-1----:R-:W3:Y:S04]  /*1563a0*/  LDL.LU R171, [R1+0x12dc] ;  /* 0x0012dc0001ab7983 */ /* 0x002ee80000300800 */
[----:B------:R1:W-:Y:S01]  /*1563b0*/  @P3 STG.E desc[UR32][R6.64], R166 ;  /* 0x000000a606003986 */ /* 0x0003e2000c101920 */
[----:B------:R-:W-:Y:S01]  /*1563c0*/  IMAD.WIDE R2, R164, 0x4, R16 ;  /* 0x00000004a4027825 */ /* 0x000fe200078e0210 */
[----:B------:R-:W-:-:S02]  /*1563d0*/  ISETP.GE.AND P2, PT, R0, UR6, PT ;  /* 0x0000000600007c0c */ /* 0x000fc4000bf46270 */
[----:B------:R1:W-:Y:S01]  /*1563e0*/  @P5 STG.E desc[UR32][R8.64], R69 ;  /* 0x0000004508005986 */ /* 0x0003e2000c101920 */
[----:B--2---:R-:W-:-:S03]  /*1563f0*/  IMAD.WIDE R4, R164, 0x4, R14 ;  /* 0x00000004a4047825 */ /* 0x004fc600078e020e */
[----:B-1----:R-:W2:Y:S04]  /*156400*/  LDL.LU R166, [R1+0x327c] ;  /* 0x00327c0001a67983 */ /* 0x002ea80000300800 */
[----:B------:R-:W2:Y:S04]  /*156410*/  LDL.LU R119, [R1+0x1cc0] ;  /* 0x001cc00001777983 */ /* 0x000ea80000300800 */
[----:B------:R-:W2:Y:S04]  /*156420*/  LDL.LU R69, [R1+0x1c90] ;  /* 0x001c900001457983 */ /* 0x000ea80000300800 */
[----:B------:R-:W2:Y:S04]  /*156430*/  LDL.LU R164, [R1+0x3280] ;  /* 0x0032800001a47983 */ /* 0x000ea80000300800 */
[----:B------:R-:W2:Y:S04]  /*156440*/  LDL.LU R0, [R1+0x52e8] ;  /* 0x0052e80001007983 */ /* 0x000ea80000300800 */
[----:B------:R1:W-:Y:S01]  /*156450*/  @P0 STG.E desc[UR32][R2.64], R62 ;  /* 0x0000003e02000986 */ /* 0x0003e2000c101920 */
[----:B----4-:R-:W-:-:S03]  /*156460*/  IMAD.WIDE R6, R70, 0x4, R16 ;  /* 0x0000000446067825 */ /* 0x010fc600078e0210 */
[----:B------:R4:W-:Y:S01]  /*156470*/  @P4 STG.E desc[UR32][R4.64], R68 ;  /* 0x0000004404004986 */ /* 0x0009e2000c101920 */
[----:B------:R-:W-:-:S03]  /*156480*/  IMAD.WIDE R8, R70, 0x4, R14 ;  /* 0x0000000446087825 */ /* 0x000fc600078e020e */
[----:B-1----:R-:W2:Y:S01]  /*156490*/  LDL.LU R62, [R1+0x1c80] ;  /* 0x001c8000013e7983 */ /* 0x002ea20000300800 */
[----:B------:R-:W-:-:S03]  /*1564a0*/  IMAD.WIDE R2, R70, 0x4, R20 ;  /* 0x0000000446027825 */ /* 0x000fc600078e0214 */
[----:B----4-:R-:W4:Y:S01]  /*1564b0*/  LDL.LU R68, [R1+0x1c70] ;  /* 0x001c700001447983 */ /* 0x010f220000300800 */
[----:B------:R-:W-:-:S03]  /*1564c0*/  IMAD.WIDE R4, R70, 0x4, R18 ;  /* 0x0000000446047825 */ /* 0x000fc600078e0212 */
[----:B------:R-:W4:Y:S01]  /*1564d0*/  LDL.LU R70, [R1+0x1100] ;  /* 0x0011000001467983 */ /* 0x000f220000300800 */
[----:B------:R-:W-:Y:S02]  /*1564e0*/  ISETP.LT.AND P3, PT, R169, UR5, !P6 ;  /* 0x00000005a9007c0c */ /* 0x000fe4000f761270 */
[C---:B------:R-:W-:Y:S02]  /*1564f0*/  ISETP.LT.AND P1, PT, R168.reuse, UR5, !P6 ;  /* 0x00000005a8007c0c */ /* 0x040fe4000f721270 */
[----:B------:R-:W-:Y:S02]  /*156500*/  ISETP.LT.AND P5, PT, R167, UR5, !P6 ;  /* 0x00000005a7007c0c */ /* 0x000fe4000f7a1270 */
[----:B------:R-:W-:Y:S02]  /*156510*/  ISETP.LT.AND P6, PT, R165, UR5, !P6 ;  /* 0x00000005a5007c0c */ /* 0x000fe4000f7c1270 */
[----:B------:R-:W-:Y:S02]  /*156520*/  ISETP.LT.AND P0, PT, R169, UR5, !P2 ;  /* 0x00000005a9007c0c */ /* 0x000fe4000d701270 */
[----:B------:R-:W-:-:S03]  /*156530*/  ISETP.LT.AND P4, PT, R168, UR5, !P2 ;  /* 0x00000005a8007c0c */ /* 0x000fc6000d781270 */
[----:B------:R1:W-:Y:S01]  /*156540*/  @P3 STG.E desc[UR32][R2.64], R170 ;  /* 0x000000aa02003986 */ /* 0x0003e2000c101920 */
[----:B------:R-:W-:-:S03]  /*156550*/  ISETP.GE.AND P3, PT, R10, UR6, PT ;  /* 0x000000060a007c0c */ /* 0x000fc6000bf66270 */
[----:B------:R1:W-:Y:S04]  /*156560*/  @P1 STG.E desc[UR32][R4.64], R63 ;  /* 0x0000003f04001986 */ /* 0x0003e8000c101920 */
[----:B-1----:R-:W4:Y:S04]  /*156570*/  LDL.LU R170, [R1+0x1050] ;  /* 0x0010500001aa7983 */ /* 0x002f280000300800 */
[----:B------:R-:W-:Y:S04]  /*156580*/  @P5 STG.E desc[UR32][R6.64], R71 ;  /* 0x0000004706005986 */ /* 0x000fe8000c101920 */
[----:B------:R-:W4:Y:S04]  /*156590*/  LDL.LU R10, [R1+0x52f0] ;  /* 0x0052f000010a7983 */ /* 0x000f280000300800 */
[----:B------:R-:W4:Y:S01]  /*1565a0*/  LDL.LU R63, [R1+0x550] ;  /* 0x00055000013f7983 */ /* 0x000f220000300800 */
[----:B------:R-:W-:-:S02]  /*1565b0*/  ISETP.LT.AND P1, PT, R167, UR5, !P2 ;  /* 0x00000005a7007c0c */ /* 0x000fc4000d721270 */
[----:B------:R-:W-:Y:S02]  /*1565c0*/  ISETP.LT.AND P2, PT, R165, UR5, !P2 ;  /* 0x00000005a5007c0c */ /* 0x000fe4000d741270 */
[----:B------:R-:W-:Y:S01]  /*1565d0*/  ISETP.LT.AND P5, PT, R169, UR5, !P3 ;  /* 0x00000005a9007c0c */ /* 0x000fe2000dfa1270 */
[----:B---3--:R1:W-:Y:S04]  /*1565e0*/  @P6 STG.E desc[UR32][R8.64], R171 ;  /* 0x000000ab08006986 */ /* 0x0083e8000c101920 */
[----:B-1----:R-:W3:Y:S01]  /*1565f0*/  LDL.LU R171, [R1+0x380] ;  /* 0x0003800001ab7983 */ /* 0x002ee20000300800 */
[----:B--2---:R-:W-:-:S03]  /*156600*/  IMAD.WIDE R2, R166, 0x4, R20 ;  /* 0x00000004a6027825 */ /* 0x004fc600078e0214 */
[----:B------:R-:W2:Y:S01]  /*156610*/  LDL.LU R71, [R1+0x3284] ;  /* 0x0032840001477983 */ /* 0x000ea20000300800 */
[----:B------:R-:W-:-:S03]  /*156620*/  IMAD.WIDE R4, R166, 0x4, R18 ;  /* 0x00000004a6047825 */ /* 0x000fc600078e0212 */
[----:B------:R1:W-:Y:S04]  /*156630*/  @P0 STG.E desc[UR32][R2.64], R119 ;  /* 0x0000007702000986 */ /* 0x0003e8000c101920 */
[----:B------:R1:W-:Y:S04]  /*156640*/  @P4 STG.E desc[UR32][R4.64], R69 ;  /* 0x0000004504004986 */ /* 0x0003e8000c101920 */
[----:B------:R-:W2:Y:S01]  /*156650*/  LDL.LU R118, [R1+0x1cc4] ;  /* 0x001cc40001767983 */ /* 0x000ea20000300800 */
[----:B------:R-:W-:-:S03]  /*156660*/  ISETP.GE.AND P4, PT, R0, UR6, PT ;  /* 0x0000000600007c0c */ /* 0x000fc6000bf86270 */
[----:B------:R-:W2:Y:S01]  /*156670*/  LDL.LU R0, [R1+0x52f8] ;  /* 0x0052f80001007983 */ /* 0x000ea20000300800 */
[----:B-1----:R-:W-:-:S03]  /*156680*/  IMAD.WIDE R2, R166, 0x4, R16 ;  /* 0x00000004a6027825 */ /* 0x002fc600078e0210 */
[----:B------:R-:W2:Y:S01]  /*156690*/  LDL.LU R119, [R1+0x1c94] ;  /* 0x001c940001777983 */ /* 0x000ea20000300800 */
[----:B------:R-:W-:-:S03]  /*1566a0*/  IMAD.WIDE R4, R166, 0x4, R14 ;  /* 0x00000004a6047825 */ /* 0x000fc600078e020e */
[----:B------:R-:W2:Y:S01]  /*1566b0*/  LDL.LU R69, [R1+0x1c84] ;  /* 0x001c840001457983 */ /* 0x000ea20000300800 */
[----:B------:R-:W-:-:S03]  /*1566c0*/  IMAD.WIDE R6, R164, 0x4, R20 ;  /* 0x00000004a4067825 */ /* 0x000fc600078e0214 */
[----:B------:R-:W2:Y:S04]  /*1566d0*/  LDL.LU R166, [R1+0x3288] ;  /* 0x0032880001a67983 */ /* 0x000ea80000300800 */
[----:B------:R1:W-:Y:S04]  /*1566e0*/  @P1 STG.E desc[UR32][R2.64], R62 ;  /* 0x0000003e02001986 */ /* 0x0003e8000c101920 */
[----:B----4-:R4:W-:Y:S04]  /*1566f0*/  @P2 STG.E desc[UR32][R4.64], R68 ;  /* 0x0000004404002986 */ /* 0x0109e8000c101920 */
[----:B------:R4:W-:Y:S04]  /*156700*/  @P5 STG.E desc[UR32][R6.64], R70 ;  /* 0x0000004606005986 */ /* 0x0009e8000c101920 */
[----:B-1----:R-:W2:Y:S04]  /*156710*/  LDL.LU R62, [R1+0x1c74] ;  /* 0x001c7400013e7983 */ /* 0x002ea80000300800 */
[----:B----4-:R-:W4:Y:S04]  /*156720*/  LDL.LU R68, [R1+0x1104] ;  /* 0x0011040001447983 */ /* 0x010f280000300800 */
[----:B------:R-:W4:Y:S01]  /*156730*/  LDL.LU R70, [R1+0x1054] ;  /* 0x0010540001467983 */ /* 0x000f220000300800 */
[----:B------:R-:W-:-:S02]  /*156740*/  ISETP.LT.AND P6, PT, R168, UR5, !P3 ;  /* 0x00000005a8007c0c */ /* 0x000fc4000dfc1270 */
[----:B------:R-:W-:Y:S02]  /*156750*/  ISETP.LT.AND P0, PT, R167, UR5, !P3 ;  /* 0x00000005a7007c0c */ /* 0x000fe4000df01270 */
[----:B------:R-:W-:Y:S01]  /*156760*/  ISETP.LT.AND P3, PT, R165, UR5, !P3 ;  /* 0x00000005a5007c0c */ /* 0x000fe2000df61270 */
[----:B------:R-:W-:Y:S01]  /*156770*/  IMAD.WIDE R8, R164, 0x4, R18 ;  /* 0x00000004a4087825 */ /* 0x000fe200078e0212 */
[----:B------:R-:W-:-:S03]  /*156780*/  ISETP.LT.AND P5, PT, R169, UR5, !P4 ;  /* 0x00000005a9007c0c */ /* 0x000fc6000e7a1270 */
[----:B------:R-:W-:Y:S01]  /*156790*/  IMAD.WIDE R2, R164, 0x4, R16 ;  /* 0x00000004a4027825 */ /* 0x000fe200078e0210 */
[----:B------:R-:W-:-:S03]  /*1567a0*/  ISETP.LT.AND P1, PT, R168, UR5, !P4 ;  /* 0x00000005a8007c0c */ /* 0x000fc6000e721270 */
[----:B------:R-:W-:Y:S01]  /*1567b0*/  IMAD.WIDE R4, R164, 0x4, R14 ;  /* 0x00000004a4047825 */ /* 0x000fe200078e020e */
[----:B------:R1:W-:Y:S01]  /*1567c0*/  @P6 STG.E desc[UR32][R8.64], R170 ;  /* 0x000000aa08006986 */ /* 0x0003e2000c101920 */
[----:B------:R-:W-:-:S03]  /*1567d0*/  ISETP.LT.AND P6, PT, R167, UR5, !P4 ;  /* 0x00000005a7007c0c */ /* 0x000fc6000e7c1270 */
[----:B-1----:R-:W4:Y:S04]  /*1567e0*/  LDL.LU R170, [R1+0x1cc8] ;  /* 0x001cc80001aa7983 */ /* 0x002f280000300800 */
[----:B------:R-:W4:Y:S01]  /*1567f0*/  LDL.LU R164, [R1+0x328c] ;  /* 0x00328c0001a47983 */ /* 0x000f220000300800 */
[----:B------:R-:W-:-:S03]  /*156800*/  ISETP.GE.AND P2, PT, R10, UR6, PT ;  /* 0x000000060a007c0c */ /* 0x000fc6000bf46270 */
[----:B------:R1:W-:Y:S04]  /*156810*/  @P0 STG.E desc[UR32][R2.64], R63 ;  /* 0x0000003f02000986 */ /* 0x0003e8000c101920 */
[----:B------:R-:W4:Y:S01]  /*156820*/  LDL.LU R8, [R1+0x52ec] ;  /* 0x0052ec0001087983 */ /* 0x000f220000300800 */
[----:B------:R-:W-:-:S03]  /*156830*/  ISETP.LT.AND P0, PT, R165, UR5, !P4 ;  /* 0x00000005a5007c0c */ /* 0x000fc6000e701270 */
[----:B-1----:R-:W4:Y:S01]  /*156840*/  LDL.LU R63, [R1+0x554] ;  /* 0x00055400013f7983 */ /* 0x002f220000300800 */
[----:B------:R-:W-:-:S03]  /*156850*/  ISETP.LT.AND P4, PT, R168, UR5, !P2 ;  /* 0x00000005a8007c0c */ /* 0x000fc6000d781270 */
[----:B---3--:R1:W-:Y:S01]  /*156860*/  @P3 STG.E desc[UR32][R4.64], R171 ;  /* 0x000000ab04003986 */ /* 0x0083e2000c101920 */
[----:B------:R-:W-:Y:S01]  /*156870*/  ISETP.LT.AND P3, PT, R169, UR5, !P2 ;  /* 0x00000005a9007c0c */ /* 0x000fe2000d761270 */
[C---:B--2---:R-:W-:Y:S02]  /*156880*/  IMAD.WIDE R2, R71.reuse, 0x4, R20 ;  /* 0x0000000447027825 */ /* 0x044fe400078e0214 */
[----:B-1----:R-:W2:Y:S02]  /*156890*/  LDL.LU R171, [R1+0x384] ;  /* 0x0003840001ab7983 */ /* 0x002ea40000300800 */
[----:B------:R-:W-:-:S04]  /*1568a0*/  IMAD.WIDE R4, R71, 0x4, R18 ;  /* 0x0000000447047825 */ /* 0x000fc800078e0212 */
[----:B------:R-:W-:Y:S01]  /*1568b0*/  IMAD.WIDE R6, R71, 0x4, R16 ;  /* 0x0000000447067825 */ /* 0x000fe200078e0210 */
[----:B------:R1:W-:Y:S01]  /*1568c0*/  @P5 STG.E desc[UR32][R2.64], R118 ;  /* 0x0000007602005986 */ /* 0x0003e2000c101920 */
[----:B------:R-:W-:-:S03]  /*1568d0*/  ISETP.GE.AND P5, PT, R0, UR6, PT ;  /* 0x0000000600007c0c */ /* 0x000fc6000bfa6270 */
[----:B------:R-:W3:Y:S04]  /*1568e0*/  LDL.LU R0, [R1+0x52f4] ;  /* 0x0052f40001007983 */ /* 0x000ee80000300800 */
[----:B------:R1:W-:Y:S02]  /*1568f0*/  @P1 STG.E desc[UR32][R4.64], R119 ;  /* 0x0000007704001986 */ /* 0x0003e4000c101920 */
[----:B-1----:R-:W-:Y:S02]  /*156900*/  IMAD.WIDE R2, R71, 0x4, R14 ;  /* 0x0000000447027825 */ /* 0x002fe400078e020e */
[----:B------:R-:W3:Y:S04]  /*156910*/  LDL.LU R118, [R1+0x1c98] ;  /* 0x001c980001767983 */ /* 0x000ee80000300800 */
[----:B------:R1:W-:Y:S04]  /*156920*/  @P6 STG.E desc[UR32][R6.64], R69 ;  /* 0x0000004506006986 */ /* 0x0003e8000c101920 */
[----:B------:R-:W3:Y:S01]  /*156930*/  LDL.LU R119, [R1+0x1c88] ;  /* 0x001c880001777983 */ /* 0x000ee20000300800 */
[----:B------:R-:W-:-:S03]  /*156940*/  IMAD.WIDE R4, R166, 0x4, R20 ;  /* 0x00000004a6047825 */ /* 0x000fc600078e0214 */
[----:B-1----:R-:W3:Y:S01]  /*156950*/  LDL.LU R69, [R1+0x1c78] ;  /* 0x001c780001457983 */ /* 0x002ee20000300800 */
[----:B------:R-:W-:-:S03]  /*156960*/  IMAD.WIDE R6, R166, 0x4, R18 ;  /* 0x00000004a6067825 */ /* 0x000fc600078e0212 */
[----:B------:R-:W3:Y:S04]  /*156970*/  LDL.LU R71, [R1+0x3290] ;  /* 0x0032900001477983 */ /* 0x000ee80000300800 */
[----:B------:R-:W-:Y:S04]  /*156980*/  @P0 STG.E desc[UR32][R2.64], R62 ;  /* 0x0000003e02000986 */ /* 0x000fe8000c101920 */
[----:B----4-:R1:W-:Y:S04]  /*156990*/  @P3 STG.E desc[UR32][R4.64], R68 ;  /* 0x0000004404003986 */ /* 0x0103e8000c101920 */
[----:B------:R4:W-:Y:S04]  /*1569a0*/  @P4 STG.E desc[UR32][R6.64], R70 ;  /* 0x0000004606004986 */ /* 0x0009e8000c101920 */
[----:B-1----:R-:W3:Y:S04]  /*1569b0*/  LDL.LU R68, [R1+0x1108] ;  /* 0x0011080001447983 */ /* 0x002ee80000300800 */
[----:B----4-:R-:W4:Y:S01]  /*1569c0*/  LDL.LU R70, [R1+0x1058] ;  /* 0x0010580001467983 */ /* 0x010f220000300800 */
[----:B------:R-:W-:-:S02]  /*1569d0*/  ISETP.LT.AND P1, PT, R167, UR5, !P2 ;  /* 0x00000005a7007c0c */ /* 0x000fc4000d721270 */
[----:B------:R-:W-:Y:S02]  /*1569e0*/  ISETP.LT.AND P2, PT, R165, UR5, !P2 ;  /* 0x00000005a5007c0c */ /* 0x000fe4000d741270 */
[----:B------:R-:W-:Y:S01]  /*1569f0*/  ISETP.LT.AND P6, PT, R169, UR5, !P5 ;  /* 0x00000005a9007c0c */ /* 0x000fe2000efc1270 */
[----:B------:R-:W-:-:S04]  /*156a00*/  IMAD.WIDE R2, R166, 0x4, R16 ;  /* 0x00000004a6027825 */ /* 0x000fc800078e0210 */
[----:B------:R-:W-:Y:S02]  /*156a10*/  IMAD.WIDE R4, R166, 0x4, R14 ;  /* 0x00000004a6047825 */ /* 0x000fe400078e020e */
[----:B------:R-:W4:Y:S01]  /*156a20*/  LDL.LU R166, [R1+0x3294] ;  /* 0x0032940001a67983 */ /* 0x000f220000300800 */
[----:B------:R-:W-:-:S03]  /*156a30*/  ISETP.LT.AND P0, PT, R168, UR5, !P5 ;  /* 0x00000005a8007c0c */ /* 0x000fc6000ef01270 */
[----:B------:R-:W4:Y:S01]  /*156a40*/  LDL.LU R11, [R1+0x52fc] ;  /* 0x0052fc00010b7983 */ /* 0x000f220000300800 */
[----:B------:R-:W-:-:S03]  /*156a50*/  ISETP.LT.AND P4, PT, R167, UR5, !P5 ;  /* 0x00000005a7007c0c */ /* 0x000fc6000ef81270 */
[----:B------:R-:W4:Y:S01]  /*156a60*/  LDL.LU R62, [R1+0x558] ;  /* 0x00055800013e7983 */ /* 0x000f220000300800 */
[----:B------:R-:W-:Y:S01]  /*156a70*/  ISETP.LT.AND P5, PT, R165, UR5, !P5 ;  /* 0x00000005a5007c0c */ /* 0x000fe2000efa1270 */
[----:B------:R-:W-:Y:S01]  /*156a80*/  IMAD.WIDE R6, R164, 0x4, R20 ;  /* 0x00000004a4067825 */ /* 0x000fe200078e0214 */
[----:B------:R-:W-:Y:S01]  /*156a90*/  ISETP.GE.AND P3, PT, R8, UR6, PT ;  /* 0x0000000608007c0c */ /* 0x000fe2000bf66270 */
[----:B------:R1:W-:Y:S04]  /*156aa0*/  @P1 STG.E desc[UR32][R2.64], R63 ;  /* 0x0000003f02001986 */ /* 0x0003e8000c101920 */
[----:B-1----:R-:W4:Y:S01]  /*156ab0*/  LDL.LU R63, [R1+0x388] ;  /* 0x00038800013f7983 */ /* 0x002f220000300800 */
[----:B------:R-:W-:-:S03]  /*156ac0*/  IMAD.WIDE R2, R164, 0x4, R18 ;  /* 0x00000004a4027825 */ /* 0x000fc600078e0212 */
[----:B--2---:R1:W-:Y:S04]  /*156ad0*/  @P2 STG.E desc[UR32][R4.64], R171 ;  /* 0x000000ab04002986 */ /* 0x0043e8000c101920 */
[----:B------:R2:W-:Y:S01]  /*156ae0*/  @P6 STG.E desc[UR32][R6.64], R170 ;  /* 0x000000aa06006986 */ /* 0x0005e2000c101920 */
[----:B------:R-:W-:Y:S02]  /*156af0*/  ISETP.LT.AND P2, PT, R169, UR5, !P3 ;  /* 0x00000005a9007c0c */ /* 0x000fe4000df41270 */
[----:B------:R-:W-:Y:S01]  /*156b00*/  ISETP.LT.AND P6, PT, R168, UR5, !P3 ;  /* 0x00000005a8007c0c */ /* 0x000fe2000dfc1270 */
[----:B-1----:R-:W4:Y:S04]  /*156b10*/  LDL.LU R171, [R1+0x1ccc] ;  /* 0x001ccc0001ab7983 */ /* 0x002f280000300800 */
[----:B--2---:R-:W2:Y:S01]  /*156b20*/  LDL.LU R170, [R1+0x1c9c] ;  /* 0x001c9c0001aa7983 */ /* 0x004ea20000300800 */
[----:B------:R-:W-:-:S04]  /*156b30*/  IMAD.WIDE R4, R164, 0x4, R16 ;  /* 0x00000004a4047825 */ /* 0x000fc800078e0210 */
[----:B------:R-:W-:Y:S01]  /*156b40*/  IMAD.WIDE R6, R164, 0x4, R14 ;  /* 0x00000004a4067825 */ /* 0x000fe200078e020e */
[----:B---3--:R1:W-:Y:S04]  /*156b50*/  @P0 STG.E desc[UR32][R2.64], R118 ;  /* 0x0000007602000986 */ /* 0x0083e8000c101920 */
[----:B------:R-:W3:Y:S04]  /*156b60*/  LDL.LU R164, [R1+0x3298] ;  /* 0x0032980001a47983 */ /* 0x000ee80000300800 */
[----:B------:R1:W-:Y:S04]  /*156b70*/  @P4 STG.E desc[UR32][R4.64], R119 ;  /* 0x0000007704004986 */ /* 0x0003e8000c101920 */
[----:B------:R-:W3:Y:S04]  /*156b80*/  LDL.LU R10, [R1+0x5304] ;  /* 0x00530400010a7983 */ /* 0x000ee80000300800 */
[----:B------:R1:W-:Y:S02]  /*156b90*/  @P5 STG.E desc[UR32][R6.64], R69 ;  /* 0x0000004506005986 */ /* 0x0003e4000c101920 */
[----:B-1----:R-:W-:-:S04]  /*156ba0*/  IMAD.WIDE R2, R71, 0x4, R20 ;  /* 0x0000000447027825 */ /* 0x002fc800078e0214 */
[C---:B------:R-:W-:Y:S01]  /*156bb0*/  IMAD.WIDE R4, R71.reuse, 0x4, R18 ;  /* 0x0000000447047825 */ /* 0x040fe200078e0212 */
[----:B------:R-:W3:Y:S04]  /*156bc0*/  LDL.LU R69, [R1+0x1c8c] ;  /* 0x001c8c0001457983 */ /* 0x000ee80000300800 */
[----:B------:R1:W-:Y:S04]  /*156bd0*/  @P2 STG.E desc[UR32][R2.64], R68 ;  /* 0x0000004402002986 */ /* 0x0003e8000c101920 */
[----:B----4-:R4:W-:Y:S01]  /*156be0*/  @P6 STG.E desc[UR32][R4.64], R70 ;  /* 0x0000004604006986 */ /* 0x0109e2000c101920 */
[----:B-1----:R-:W-:-:S04]  /*156bf0*/  IMAD.WIDE R2, R71, 0x4, R16 ;  /* 0x0000000447027825 */ /* 0x002fc800078e0210 */
[----:B----4-:R-:W-:Y:S02]  /*156c00*/  IMAD.WIDE R4, R71, 0x4, R14 ;  /* 0x0000000447047825 */ /* 0x010fe400078e020e */
[----:B------:R-:W4:Y:S01]  /*156c10*/  LDL.LU R71, [R1+0x1c7c] ;  /* 0x001c7c0001477983 */ /* 0x000f220000300800 */
[----:B------:R-:W-:Y:S02]  /*156c20*/  ISETP.GE.AND P1, PT, R0, UR6, PT ;  /* 0x0000000600007c0c */ /* 0x000fe4000bf26270 */
[----:B------:R-:W-:Y:S01]  /*156c30*/  ISETP.LT.AND P0, PT, R167, UR5, !P3 ;  /* 0x00000005a7007c0c */ /* 0x000fe2000df01270 */
[----:B------:R-:W-:Y:S01]  /*156c40*/  IMAD.WIDE R6, R166, 0x4, R20 ;  /* 0x00000004a6067825 */ /* 0x000fe200078e0214 */
[----:B------:R-:W-:Y:S01]  /*156c50*/  ISETP.LT.AND P3, PT, R165, UR5, !P3 ;  /* 0x00000005a5007c0c */ /* 0x000fe2000df61270 */
[----:B------:R-:W4:Y:S01]  /*156c60*/  LDL.LU R0, [R1+0x530c] ;  /* 0x00530c0001007983 */ /* 0x000f220000300800 */
[----:B------:R-:W-:Y:S02]  /*156c70*/  ISETP.LT.AND P4, PT, R169, UR5, !P1 ;  /* 0x00000005a9007c0c */ /* 0x000fe4000cf81270 */
[----:B------:R-:W-:Y:S01]  /*156c80*/  ISETP.LT.AND P5, PT, R168, UR5, !P1 ;  /* 0x00000005a8007c0c */ /* 0x000fe2000cfa1270 */
[----:B------:R-:W-:Y:S01]  /*156c90*/  IMAD.WIDE R8, R166, 0x4, R18 ;  /* 0x00000004a6087825 */ /* 0x000fe200078e0212 */
[----:B------:R-:W4:Y:S01]  /*156ca0*/  LDL.LU R118, [R1+0x110c] ;  /* 0x00110c0001767983 */ /* 0x000f220000300800 */
[----:B------:R-:W-:-:S03]  /*156cb0*/  ISETP.LT.AND P2, PT, R167, UR5, !P1 ;  /* 0x00000005a7007c0c */ /* 0x000fc6000cf41270 */
[----:B------:R-:W4:Y:S04]  /*156cc0*/  LDL.LU R68, [R1+0x105c] ;  /* 0x00105c0001447983 */ /* 0x000f280000300800 */
[----:B------:R1:W-:Y:S04]  /*156cd0*/  @P0 STG.E desc[UR32][R2.64], R62 ;  /* 0x0000003e02000986 */ /* 0x0003e8000c101920 */
[----:B------:R-:W4:Y:S01]  /*156ce0*/  LDL.LU R70, [R1+0x55c] ;  /* 0x00055c0001467983 */ /* 0x000f220000300800 */
[----:B------:R-:W-:-:S03]  /*156cf0*/  ISETP.LT.AND P1, PT, R165, UR5, !P1 ;  /* 0x00000005a5007c0c */ /* 0x000fc6000cf21270 */
[----:B-1----:R-:W4:Y:S01]  /*156d00*/  LDL.LU R62, [R1+0x38c] ;  /* 0x00038c00013e7983 */ /* 0x002f220000300800 */
[C---:B------:R-:W-:Y:S01]  /*156d10*/  IMAD.WIDE R2, R166.reuse, 0x4, R16 ;  /* 0x00000004a6027825 */ /* 0x040fe200078e0210 */
[----:B------:R-:W-:Y:S02]  /*156d20*/  ISETP.GE.AND P6, PT, R11, UR6, PT ;  /* 0x000000060b007c0c */ /* 0x000fe4000bfc6270 */
[----:B------:R-:W-:Y:S04]  /*156d30*/  @P3 STG.E desc[UR32][R4.64], R63 ;  /* 0x0000003f04003986 */ /* 0x000fe8000c101920 */
[----:B------:R-:W-:Y:S04]  /*156d40*/  @P4 STG.E desc[UR32][R6.64], R171 ;  /* 0x000000ab06004986 */ /* 0x000fe8000c101920 */
[----:B--2---:R1:W-:Y:S04]  /*156d50*/  @P5 STG.E desc[UR32][R8.64], R170 ;  /* 0x000000aa08005986 */ /* 0x0043e8000c101920 */
[----:B-1----:R-:W2:Y:S04]  /*156d60*/  LDL.LU R170, [R1+0x1d40] ;  /* 0x001d400001aa7983 */ /* 0x002ea80000300800 */
[----:B------:R-:W2:Y:S04]  /*156d70*/  LDL.LU R63, [R1+0x329c] ;  /* 0x00329c00013f7983 */ /* 0x000ea80000300800 */
[----:B------:R-:W2:Y:S04]  /*156d80*/  LDL.LU R171, [R1+0x32a0] ;  /* 0x0032a00001ab7983 */ /* 0x000ea80000300800 */
[----:B---3--:R1:W-:Y:S02]  /*156d90*/  @P2 STG.E desc[UR32][R2.64], R69 ;  /* 0x0000004502002986 */ /* 0x0083e4000c101920 */
[----:B-1----:R-:W-:-:S02]  /*156da0*/  IMAD.WIDE R2, R166, 0x4, R14 ;  /* 0x00000004a6027825 */ /* 0x002fc400078e020e */
[----:B------:R-:W3:Y:S04]  /*156db0*/  LDL.LU R166, [R1+0x1d30] ;  /* 0x001d300001a67983 */ /* 0x000ee80000300800 */
[----:B------:R-:W3:Y:S04]  /*156dc0*/  LDL.LU R11, [R1+0x5300] ;  /* 0x00530000010b7983 */ /* 0x000ee80000300800 */
[----:B------:R-:W3:Y:S04]  /*156dd0*/  LDL.LU R119, [R1+0x1d70] ;  /* 0x001d700001777983 */ /* 0x000ee80000300800 */
[----:B------:R-:W3:Y:S04]  /*156de0*/  LDL.LU R69, [R1+0x1d10] ;  /* 0x001d100001457983 */ /* 0x000ee80000300800 */
[----:B----4-:R1:W-:Y:S04]  /*156df0*/  @P1 STG.E desc[UR32][R2.64], R71 ;  /* 0x0000004702001986 */ /* 0x0103e8000c101920 */
[----:B-1----:R-:W4:Y:S01]  /*156e00*/  LDL.LU R71, [R1+0x1cf0] ;  /* 0x001cf00001477983 */ /* 0x002f220000300800 */
[----:B------:R-:W-:-:S02]  /*156e10*/  ISETP.LT.AND P0, PT, R169, UR5, !P6 ;  /* 0x00000005a9007c0c */ /* 0x000fc4000f701270 */
[----:B------:R-:W-:Y:S02]  /*156e20*/  ISETP.LT.AND P3, PT, R168, UR5, !P6 ;  /* 0x00000005a8007c0c */ /* 0x000fe4000f761270 */
[----:B------:R-:W-:Y:S01]  /*156e30*/  ISETP.LT.AND P5, PT, R167, UR5, !P6 ;  /* 0x00000005a7007c0c */ /* 0x000fe2000f7a1270 */
[----:B------:R-:W-:Y:S01]  /*156e40*/  IMAD.WIDE R4, R164, 0x4, R20 ;  /* 0x00000004a4047825 */ /* 0x000fe200078e0214 */
[----:B------:R-:W-:Y:S02]  /*156e50*/  ISETP.GE.AND P4, PT, R10, UR6, PT ;  /* 0x000000060a007c0c */ /* 0x000fe4000bf86270 */
[----:B------:R-:W-:Y:S01]  /*156e60*/  ISETP.LT.AND P2, PT, R165, UR5, !P6 ;  /* 0x00000005a5007c0c */ /* 0x000fe2000f741270 */
[C---:B------:R-:W-:Y:S01]  /*156e70*/  IMAD.WIDE R6, R164.reuse, 0x4, R18 ;  /* 0x00000004a4067825 */ /* 0x040fe200078e0212 */
[----:B------:R-:W-:Y:S01]  /*156e80*/  ISETP.LT.AND P6, PT, R169, UR5, !P4 ;  /* 0x00000005a9007c0c */ /* 0x000fe2000e7c1270 */
[----:B------:R-:W4:Y:S02]  /*156e90*/  LDL.LU R10, [R1+0x5308] ;  /* 0x00530800010a7983 */ /* 0x000f240000300800 */
[----:B------:R-:W-:-:S02]  /*156ea0*/  IMAD.WIDE R8, R164, 0x4, R16 ;  /* 0x00000004a4087825 */ /* 0x000fc400078e0210 */
[----:B------:R-:W-:Y:S04]  /*156eb0*/  @P0 STG.E desc[UR32][R4.64], R118 ;  /* 0x0000007604000986 */ /* 0x000fe8000c101920 */
[----:B------:R1:W-:Y:S01]  /*156ec0*/  @P3 STG.E desc[UR32][R6.64], R68 ;  /* 0x0000004406003986 */ /* 0x0003e2000c101920 */
[----:B------:R-:W-:Y:S01]  /*156ed0*/  IMAD.WIDE R2, R164, 0x4, R14 ;  /* 0x00000004a4027825 */ /* 0x000fe200078e020e */
[----:B------:R-:W-:Y:S02]  /*156ee0*/  ISETP.LT.AND P3, PT, R168, UR5, !P4 ;  /* 0x00000005a8007c0c */ /* 0x000fe4000e761270 */
[----:B------:R1:W-:Y:S01]  /*156ef0*/  @P5 STG.E desc[UR32][R8.64], R70 ;  /* 0x0000004608005986 */ /* 0x0003e2000c101920 */
[----:B------:R-:W-:-:S03]  /*156f00*/  ISETP.GE.AND P1, PT, R0, UR6, PT ;  /* 0x0000000600007c0c */ /* 0x000fc6000bf26270 */
[----:B-1----:R-:W4:Y:S01]  /*156f10*/  LDL.LU R68, [R1+0x1ce0] ;  /* 0x001ce00001447983 */ /* 0x002f220000300800 */
[----:B------:R-:W-:-:S03]  /*156f20*/  ISETP.LT.AND P0, PT, R167, UR5, !P4 ;  /* 0x00000005a7007c0c */ /* 0x000fc6000e701270 */
[----:B------:R-:W4:Y:S01]  /*156f30*/  LDL.LU R70, [R1+0x1ad0] ;  /* 0x001ad00001467983 */ /* 0x000f220000300800 */
[----:B------:R-:W-:Y:S02]  /*156f40*/  ISETP.LT.AND P4, PT, R165, UR5, !P4 ;  /* 0x00000005a5007c0c */ /* 0x000fe4000e781270 */
[----:B------:R-:W-:Y:S01]  /*156f50*/  ISETP.LT.AND P5, PT, R169, UR5, !P1 ;  /* 0x00000005a9007c0c */ /* 0x000fe2000cfa1270 */
[----:B------:R1:W-:Y:S04]  /*156f60*/  @P2 STG.E desc[UR32][R2.64], R62 ;  /* 0x0000003e02002986 */ /* 0x0003e8000c101920 */
[----:B------:R-:W4:Y:S01]  /*156f70*/  LDL.LU R164, [R1+0x32a4] ;  /* 0x0032a40001a47983 */ /* 0x000f220000300800 */
[----:B--2---:R-:W-:-:S05]  /*156f80*/  IMAD.WIDE R4, R63, 0x4, R20 ;  /* 0x000000043f047825 */ /* 0x004fca00078e0214 */
[----:B------:R2:W-:Y:S01]  /*156f90*/  @P6 STG.E desc[UR32][R4.64], R170 ;  /* 0x000000aa04006986 */ /* 0x0005e2000c101920 */
[----:B-1----:R-:W-:-:S04]  /*156fa0*/  IMAD.WIDE R2, R63, 0x4, R18 ;  /* 0x000000043f027825 */ /* 0x002fc800078e0212 */
[C---:B------:R-:W-:Y:S01]  /*156fb0*/  IMAD.WIDE R6, R63.reuse, 0x4, R14 ;  /* 0x000000043f067825 */ /* 0x040fe200078e020e */
[----:B--2---:R-:W2:Y:S03]  /*156fc0*/  LDL.LU R170, [R1+0x12c0] ;  /* 0x0012c00001aa7983 */ /* 0x004ea60000300800 */
[----:B------:R-:W-:Y:S01]  /*156fd0*/  IMAD.WIDE R4, R63, 0x4, R16 ;  /* 0x000000043f047825 */ /* 0x000fe200078e0210 */
[----:B------:R-:W2:Y:S03]  /*156fe0*/  LDL.LU R0, [R1+0x5310] ;  /* 0x0053100001007983 */ /* 0x000ea60000300800 */
[----:B------:R-:W-:Y:S01]  /*156ff0*/  IMAD.WIDE R8, R171, 0x4, R20 ;  /* 0x00000004ab087825 */ /* 0x000fe200078e0214 */
[----:B------:R-:W2:Y:S04]  /*157000*/  LDL.LU R62, [R1+0x1d44] ;  /* 0x001d4400013e7983 */ /* 0x000ea80000300800 */
[----:B------:R-:W2:Y:S04]  /*157010*/  LDL.LU R63, [R1+0x1d34] ;  /* 0x001d3400013f7983 */ /* 0x000ea80000300800 */
[----:B---3--:R1:W-:Y:S04]  /*157020*/  @P3 STG.E desc[UR32][R2.64], R166 ;  /* 0x000000a602003986 */ /* 0x0083e8000c101920 */
[----:B------:R3:W-:Y:S04]  /*157030*/  @P0 STG.E desc[UR32][R4.64], R119 ;  /* 0x0000007704000986 */ /* 0x0007e8000c101920 */
[----:B-1----:R-:W2:Y:S04]  /*157040*/  LDL.LU R166, [R1+0x32a8] ;  /* 0x0032a80001a67983 */ /* 0x002ea80000300800 */
[----:B------:R1:W-:Y:S04]  /*157050*/  @P4 STG.E desc[UR32][R6.64], R69 ;  /* 0x0000004506004986 */ /* 0x0003e8000c101920 */
[----:B---3--:R-:W3:Y:S04]  /*157060*/  LDL.LU R119, [R1+0x1d74] ;  /* 0x001d740001777983 */ /* 0x008ee80000300800 */
[----:B----4-:R4:W-:Y:S04]  /*157070*/  @P5 STG.E desc[UR32][R8.64], R71 ;  /* 0x0000004708005986 */ /* 0x0109e8000c101920 */
[----:B-1----:R-:W3:Y:S04]  /*157080*/  LDL.LU R69, [R1+0x1d14] ;  /* 0x001d140001457983 */ /* 0x002ee80000300800 */
[----:B----4-:R-:W4:Y:S01]  /*157090*/  LDL.LU R71, [R1+0x1cf4] ;  /* 0x001cf40001477983 */ /* 0x010f220000300800 */
[----:B------:R-:W-:-:S02]  /*1570a0*/  ISETP.LT.AND P2, PT, R168, UR5, !P1 ;  /* 0x00000005a8007c0c */ /* 0x000fc4000cf41270 */
[----:B------:R-:W-:Y:S01]  /*1570b0*/  ISETP.LT.AND P6, PT, R167, UR5, !P1 ;  /* 0x00000005a7007c0c */ /* 0x000fe2000cfc1270 */
[----:B------:R-:W-:Y:S01]  /*1570c0*/  IMAD.WIDE R2, R171, 0x4, R18 ;  /* 0x00000004ab027825 */ /* 0x000fe200078e0212 */
[----:B------:R-:W-:Y:S02]  /*1570d0*/  ISETP.LT.AND P1, PT, R165, UR5, !P1 ;  /* 0x00000005a5007c0c */ /* 0x000fe4000cf21270 */
[----:B------:R-:W-:Y:S01]  /*1570e0*/  ISETP.GE.AND P3, PT, R11, UR6, PT ;  /* 0x000000060b007c0c */ /* 0x000fe2000bf66270 */
[----:B------:R-:W-:-:S03]  /*1570f0*/  IMAD.WIDE R4, R171, 0x4, R16 ;  /* 0x00000004ab047825 */ /* 0x000fc600078e0210 */
[----:B------:R-:W-:Y:S02]  /*157100*/  ISETP.LT.AND P0, PT, R169, UR5, !P3 ;  /* 0x00000005a9007c0c */ /* 0x000fe4000df01270 */
[----:B------:R-:W-:Y:S01]  /*157110*/  ISETP.LT.AND P5, PT, R168, UR5, !P3 ;  /* 0x00000005a8007c0c */ /* 0x000fe2000dfa1270 */
[----:B------:R1:W-:Y:S01]  /*157120*/  @P2 STG.E desc[UR32][R2.64], R68 ;  /* 0x0000004402002986 */ /* 0x0003e2000c101920 */
[----:B------:R-:W-:-:S03]  /*157130*/  ISETP.GE.AND P4, PT, R10, UR6, PT ;  /* 0x000000060a007c0c */ /* 0x000fc6000bf86270 */
[----:B------:R1:W-:Y:S01]  /*157140*/  @P6 STG.E desc[UR32][R4.64], R70 ;  /* 0x0000004604006986 */ /* 0x0003e2000c101920 */
[----:B------:R-:W-:Y:S01]  /*157150*/  ISETP.LT.AND P2, PT, R167, UR5, !P3 ;  /* 0x00000005a7007c0c */ /* 0x000fe2000df41270 */
[----:B-1----:R-:W-:Y:S02]  /*157160*/  IMAD.WIDE R2, R171, 0x4, R14 ;  /* 0x00000004ab027825 */ /* 0x002fe400078e020e */
[----:B------:R-:W4:Y:S04]  /*157170*/  LDL.LU R171, [R1+0x1ce4] ;  /* 0x001ce40001ab7983 */ /* 0x000f280000300800 */
[----:B------:R-:W4:Y:S04]  /*157180*/  LDL.LU R8, [R1+0x531c] ;  /* 0x00531c0001087983 */ /* 0x000f280000300800 */
[----:B------:R-:W4:Y:S01]  /*157190*/  LDL.LU R68, [R1+0x1ad4] ;  /* 0x001ad40001447983 */ /* 0x000f220000300800 */
[----:B------:R-:W-:-:S03]  /*1571a0*/  ISETP.LT.AND P3, PT, R165, UR5, !P3 ;  /* 0x00000005a5007c0c */ /* 0x000fc6000df61270 */
[----:B------:R-:W4:Y:S01]  /*1571b0*/  LDL.LU R70, [R1+0x12c4] ;  /* 0x0012c40001467983 */ /* 0x000f220000300800 */
[----:B------:R-:W-:Y:S01]  /*1571c0*/  ISETP.LT.AND P6, PT, R169, UR5, !P4 ;  /* 0x00000005a9007c0c */ /* 0x000fe2000e7c1270 */
[----:B------:R-:W-:-:S04]  /*1571d0*/  IMAD.WIDE R4, R164, 0x4, R20 ;  /* 0x00000004a4047825 */ /* 0x000fc800078e0214 */
[----:B------:R-:W-:Y:S01]  /*1571e0*/  IMAD.WIDE R6, R164, 0x4, R18 ;  /* 0x00000004a4067825 */ /* 0x000fe200078e0212 */
[----:B--2---:R1:W-:Y:S01]  /*1571f0*/  @P1 STG.E desc[UR32][R2.64], R170 ;  /* 0x000000aa02001986 */ /* 0x0043e2000c101920 */
[----:B------:R-:W-:-:S03]  /*157200*/  ISETP.GE.AND P1, PT, R0, UR6, PT ;  /* 0x0000000600007c0c */ /* 0x000fc6000bf26270 */
[----:B-1----:R-:W2:Y:S01]  /*157210*/  LDL.LU R170, [R1+0x32ac] ;  /* 0x0032ac0001aa7983 */ /* 0x002ea20000300800 */
[----:B------:R-:W-:-:S03]  /*157220*/  IMAD.WIDE R2, R164, 0x4, R16 ;  /* 0x00000004a4027825 */ /* 0x000fc600078e0210 */
[----:B------:R-:W2:Y:S04]  /*157230*/  LDL.LU R0, [R1+0x5320] ;  /* 0x0053200001007983 */ /* 0x000ea80000300800 */
[----:B------:R1:W-:Y:S04]  /*157240*/  @P0 STG.E desc[UR32][R4.64], R62 ;  /* 0x0000003e04000986 */ /* 0x0003e8000c101920 */
[----:B------:R-:W2:Y:S04]  /*157250*/  LDL.LU R118, [R1+0x1d48] ;  /* 0x001d480001767983 */ /* 0x000ea80000300800 */
[----:B------:R3:W-:Y:S01]  /*157260*/  @P5 STG.E desc[UR32][R6.64], R63 ;  /* 0x0000003f06005986 */ /* 0x0007e2000c101920 */
[----:B-1----:R-:W-:-:S03]  /*157270*/  IMAD.WIDE R4, R164, 0x4, R14 ;  /* 0x00000004a4047825 */ /* 0x002fc600078e020e */
[----:B------:R-:W2:Y:S04]  /*157280*/  LDL.LU R62, [R1+0x1d38] ;  /* 0x001d3800013e7983 */ /* 0x000ea80000300800 */
[----:B---3--:R-:W-:Y:S01]  /*157290*/  @P2 STG.E desc[UR32][R2.64], R119 ;  /* 0x0000007702002986 */ /* 0x008fe2000c101920 */
[----:B------:R-:W-:-:S03]  /*1572a0*/  IMAD.WIDE R6, R166, 0x4, R20 ;  /* 0x00000004a6067825 */ /* 0x000fc600078e0214 */
[----:B------:R-:W3:Y:S04]  /*1572b0*/  LDL.LU R63, [R1+0x1d78] ;  /* 0x001d7800013f7983 */ /* 0x000ee80000300800 */
[----:B------:R-:W3:Y:S04]  /*1572c0*/  LDL.LU R164, [R1+0x32b0] ;  /* 0x0032b00001a47983 */ /* 0x000ee80000300800 */
[----:B------:R1:W-:Y:S04]  /*1572d0*/  @P3 STG.E desc[UR32][R4.64], R69 ;  /* 0x0000004504003986 */ /* 0x0003e8000c101920 */
[----:B----4-:R4:W-:Y:S04]  /*1572e0*/  @P6 STG.E desc[UR32][R6.64], R71 ;  /* 0x0000004706006986 */ /* 0x0109e8000c101920 */
[----:B-1----:R-:W3:Y:S04]  /*1572f0*/  LDL.LU R69, [R1+0x1d18] ;  /* 0x001d180001457983 */ /* 0x002ee80000300800 */
[----:B----4-:R-:W4:Y:S01]  /*157300*/  LDL.LU R71, [R1+0x1cf8] ;  /* 0x001cf80001477983 */ /* 0x010f220000300800 */
[----:B------:R-:W-:-:S02]  /*157310*/  ISETP.LT.AND P5, PT, R168, UR5, !P4 ;  /* 0x00000005a8007c0c */ /* 0x000fc4000e7a1270 */
[----:B------:R-:W-:Y:S02]  /*157320*/  ISETP.LT.AND P0, PT, R167, UR5, !P4 ;  /* 0x00000005a7007c0c */ /* 0x000fe4000e701270 */
[----:B------:R-:W-:Y:S01]  /*157330*/  ISETP.LT.AND P4, PT, R165, UR5, !P4 ;  /* 0x00000005a5007c0c */ /* 0x000fe2000e781270 */
[----:B------:R-:W-:Y:S01]  /*157340*/  IMAD.WIDE R2, R166, 0x4, R18 ;  /* 0x00000004a6027825 */ /* 0x000fe200078e0212 */
[----:B------:R-:W-:-:S03]  /*157350*/  ISETP.LT.AND P2, PT, R169, UR5, !P1 ;  /* 0x00000005a9007c0c */ /* 0x000fc6000cf41270 */
[----:B------:R-:W-:Y:S01]  /*157360*/  IMAD.WIDE R4, R166, 0x4, R16 ;  /* 0x00000004a6047825 */ /* 0x000fe200078e0210 */
[----:B------:R-:W-:-:S03]  /*157370*/  ISETP.LT.AND P3, PT, R168, UR5, !P1 ;  /* 0x00000005a8007c0c */ /* 0x000fc6000cf61270 */
[----:B------:R-:W-:Y:S02]  /*157380*/  IMAD.WIDE R6, R166, 0x4, R14 ;  /* 0x00000004a6067825 */ /* 0x000fe400078e020e */
[----:B------:R-:W4:Y:S04]  /*157390*/  LDL.LU R166, [R1+0x32b4] ;  /* 0x0032b40001a67983 */ /* 0x000f280000300800 */
[----:B------:R1:W-:Y:S01]  /*1573a0*/  @P5 STG.E desc[UR32][R2.64], R171 ;  /* 0x000000ab02005986 */ /* 0x0003e2000c101920 */
[----:B------:R-:W-:Y:S02]  /*1573b0*/  ISETP.LT.AND P6, PT, R167, UR5, !P1 ;  /* 0x00000005a7007c0c */ /* 0x000fe4000cfc1270 */
[----:B------:R-:W-:Y:S01]  /*1573c0*/  ISETP.GE.AND P5, PT, R8, UR6, PT ;  /* 0x0000000608007c0c */ /* 0x000fe2000bfa6270 */
[----:B------:R1:W-:Y:S04]  /*1573d0*/  @P0 STG.E desc[UR32][R4.64], R68 ;  /* 0x0000004404000986 */ /* 0x0003e8000c101920 */
[----:B-1----:R-:W4:Y:S04]  /*1573e0*/  LDL.LU R171, [R1+0x1d4c] ;  /* 0x001d4c0001ab7983 */ /* 0x002f280000300800 */
[----:B------:R-:W4:Y:S04]  /*1573f0*/  LDL.LU R11, [R1+0x5314] ;  /* 0x00531400010b7983 */ /* 0x000f280000300800 */
[----:B------:R-:W4:Y:S04]  /*157400*/  LDL.LU R119, [R1+0x1ce8] ;  /* 0x001ce80001777983 */ /* 0x000f280000300800 */
[----:B------:R1:W-:Y:S04]  /*157410*/  @P4 STG.E desc[UR32][R6.64], R70 ;  /* 0x0000004606004986 */ /* 0x0003e8000c101920 */
[----:B------:R-:W4:Y:S01]  /*157420*/  LDL.LU R68, [R1+0x1ad8] ;  /* 0x001ad80001447983 */ /* 0x000f220000300800 */
[----:B------:R-:W-:-:S02]  /*157430*/  ISETP.LT.AND P1, PT, R165, UR5, !P1 ;  /* 0x00000005a5007c0c */ /* 0x000fc4000cf21270 */
[----:B------:R-:W-:Y:S01]  /*157440*/  ISETP.LT.AND P4, PT, R169, UR5, !P5 ;  /* 0x00000005a9007c0c */ /* 0x000fe2000ef81270 */
[----:B-1----:R-:W4:Y:S04]  /*157450*/  LDL.LU R70, [R1+0x12c8] ;  /* 0x0012c80001467983 */ /* 0x002f280000300800 */
[----:B------:R-:W4:Y:S01]  /*157460*/  LDL.LU R10, [R1+0x5318] ;  /* 0x00531800010a7983 */ /* 0x000f220000300800 */
[----:B--2---:R-:W-:-:S04]  /*157470*/  IMAD.WIDE R2, R170, 0x4, R20 ;  /* 0x00000004aa027825 */ /* 0x004fc800078e0214 */
[----:B------:R-:W-:-:S04]  /*157480*/  IMAD.WIDE R4, R170, 0x4, R18 ;  /* 0x00000004aa047825 */ /* 0x000fc800078e0212 */
[----:B------:R-:W-:Y:S01]  /*157490*/  IMAD.WIDE R6, R170, 0x4, R16 ;  /* 0x00000004aa067825 */ /* 0x000fe200078e0210 */
[----:B------:R1:W-:Y:S01]  /*1574a0*/  @P2 STG.E desc[UR32][R2.64], R118 ;  /* 0x0000007602002986 */ /* 0x0003e2000c101920 */
[----:B------:R-:W-:-:S03]  /*1574b0*/  ISETP.GE.AND P0, PT, R0, UR6, PT ;  /* 0x0000000600007c0c */ /* 0x000fc6000bf06270 */
[----:B------:R2:W-:Y:S01]  /*1574c0*/  @P3 STG.E desc[UR32][R4.64], R62 ;  /* 0x0000003e04003986 */ /* 0x0005e2000c101920 */
[----:B-1----:R-:W-:-:S03]  /*1574d0*/  IMAD.WIDE R2, R170, 0x4, R14 ;  /* 0x00000004aa027825 */ /* 0x002fc600078e020e */
[----:B---3--:R1:W-:Y:S04]  /*1574e0*/  @P6 STG.E desc[UR32][R6.64], R63 ;  /* 0x0000003f06006986 */ /* 0x0083e8000c101920 */
[----:B--2---:R-:W2:Y:S01]  /*1574f0*/  LDL.LU R62, [R1+0x1d3c] ;  /* 0x001d3c00013e7983 */ /* 0x004ea20000300800 */
[----:B------:R-:W-:-:S03]  /*157500*/  IMAD.WIDE R4, R164, 0x4, R20 ;  /* 0x00000004a4047825 */ /* 0x000fc600078e0214 */
[----:B------:R-:W3:Y:S04]  /*157510*/  LDL.LU R170, [R1+0x32b8] ;  /* 0x0032b80001aa7983 */ /* 0x000ee80000300800 */
[----:B-1----:R-:W3:Y:S04]  /*157520*/  LDL.LU R63, [R1+0x1d7c] ;  /* 0x001d7c00013f7983 */ /* 0x002ee80000300800 */
[----:B------:R-:W3:Y:S04]  /*157530*/  LDL.LU R0, [R1+0x5324] ;  /* 0x0053240001007983 */ /* 0x000ee80000300800 */
[----:B------:R-:W-:Y:S04]  /*157540*/  @P1 STG.E desc[UR32][R2.64], R69 ;  /* 0x0000004502001986 */ /* 0x000fe8000c101920 */
[----:B----4-:R1:W-:Y:S04]  /*157550*/  @P4 STG.E desc[UR32][R4.64], R71 ;  /* 0x0000004704004986 */ /* 0x0103e8000c101920 */
[----:B-1----:R-:W4:Y:S01]  /*157560*/  LDL.LU R71, [R1+0x1d1c] ;  /* 0x001d1c0001477983 */ /* 0x002f220000300800 */
[----:B------:R-:W-:Y:S01]  /*157570*/  IMAD.WIDE R2, R164, 0x4, R18 ;  /* 0x00000004a4027825 */ /* 0x000fe200078e0212 */
[----:B------:R-:W-:-:S03]  /*157580*/  ISETP.LT.AND P2, PT, R168, UR5, !P5 ;  /* 0x00000005a8007c0c */ /* 0x000fc6000ef41270 */
[----:B------:R-:W-:Y:S01]  /*157590*/  IMAD.WIDE R4, R164, 0x4, R16 ;  /* 0x00000004a4047825 */ /* 0x000fe200078e0210 */
[----:B------:R-:W-:-:S03]  /*1575a0*/  ISETP.LT.AND P3, PT, R167, UR5, !P5 ;  /* 0x00000005a7007c0c */ /* 0x000fc6000ef61270 */
[----:B------:R-:W-:Y:S02]  /*1575b0*/  IMAD.WIDE R6, R164, 0x4, R14 ;  /* 0x00000004a4067825 */ /* 0x000fe400078e020e */
[----:B------:R-:W4:Y:S01]  /*1575c0*/  LDL.LU R164, [R1+0x1cfc] ;  /* 0x001cfc0001a47983 */ /* 0x000f220000300800 */
[----:B------:R-:W-:-:S03]  /*1575d0*/  ISETP.LT.AND P5, PT, R165, UR5, !P5 ;  /* 0x00000005a5007c0c */ /* 0x000fc6000efa1270 */
[----:B------:R-:W4:Y:S01]  /*1575e0*/  LDL.LU R69, [R1+0x1cec] ;  /* 0x001cec0001457983 */ /* 0x000f220000300800 */
[----:B------:R-:W-:Y:S02]  /*1575f0*/  ISETP.LT.AND P6, PT, R169, UR5, !P0 ;  /* 0x00000005a9007c0c */ /* 0x000fe4000c7c1270 */
[----:B------:R-:W-:Y:S01]  /*157600*/  ISETP.LT.AND P1, PT, R168, UR5, !P0 ;  /* 0x00000005a8007c0c */ /* 0x000fe2000c721270 */
[----:B------:R-:W-:Y:S01]  /*157610*/  IMAD.WIDE R8, R166, 0x4, R20 ;  /* 0x00000004a6087825 */ /* 0x000fe200078e0214 */
[----:B------:R-:W-:Y:S01]  /*157620*/  @P2 STG.E desc[UR32][R2.64], R119 ;  /* 0x0000007702002986 */ /* 0x000fe2000c101920 */
[----:B------:R-:W-:-:S03]  /*157630*/  ISETP.LT.AND P2, PT, R167, UR5, !P0 ;  /* 0x00000005a7007c0c */ /* 0x000fc6000c741270 */
[----:B------:R1:W-:Y:S01]  /*157640*/  @P3 STG.E desc[UR32][R4.64], R68 ;  /* 0x0000004404003986 */ /* 0x0003e2000c101920 */
[----:B------:R-:W-:-:S03]  /*157650*/  ISETP.LT.AND P0, PT, R165, UR5, !P0 ;  /* 0x00000005a5007c0c */ /* 0x000fc6000c701270 */
[----:B------:R1:W-:Y:S04]  /*157660*/  @P5 STG.E desc[UR32][R6.64], R70 ;  /* 0x0000004606005986 */ /* 0x0003e8000c101920 */
[----:B-1----:R-:W4:Y:S01]  /*157670*/  LDL.LU R68, [R1+0x1adc] ;  /* 0x001adc0001447983 */ /* 0x002f220000300800 */
[----:B------:R-:W-:-:S03]  /*157680*/  IMAD.WIDE R2, R166, 0x4, R18 ;  /* 0x00000004a6027825 */ /* 0x000fc600078e0212 */
[----:B------:R-:W4:Y:S01]  /*157690*/  LDL.LU R70, [R1+0x12cc] ;  /* 0x0012cc0001467983 */ /* 0x000f220000300800 */
[----:B------:R-:W-:-:S03]  /*1576a0*/  IMAD.WIDE R4, R166, 0x4, R14 ;  /* 0x00000004a6047825 */ /* 0x000fc600078e020e */
[----:B------:R1:W-:Y:S01]  /*1576b0*/  @P6 STG.E desc[UR32][R8.64], R171 ;  /* 0x000000ab08006986 */ /* 0x0003e2000c101920 */
[----:B------:R-:W-:-:S03]  /*1576c0*/  ISETP.GE.AND P6, PT, R10, UR6, PT ;  /* 0x000000060a007c0c */ /* 0x000fc6000bfc6270 */
[----:B-1----:R-:W4:Y:S04]  /*1576d0*/  LDL.LU R171, [R1+0x32c0] ;  /* 0x0032c00001ab7983 */ /* 0x002f280000300800 */
[----:B--2---:R1:W-:Y:S02]  /*1576e0*/  @P1 STG.E desc[UR32][R2.64], R62 ;  /* 0x0000003e02001986 */ /* 0x0043e4000c101920 */
[----:B-1----:R-:W-:Y:S02]  /*1576f0*/  IMAD.WIDE R2, R166, 0x4, R16 ;  /* 0x00000004a6027825 */ /* 0x002fe400078e0210 */
[----:B------:R-:W2:Y:S04]  /*157700*/  LDL.LU R166, [R1+0x1d60] ;  /* 0x001d600001a67983 */ /* 0x000ea80000300800 */
[----:B------:R-:W2:Y:S04]  /*157710*/  LDL.LU R10, [R1+0x532c] ;  /* 0x00532c00010a7983 */ /* 0x000ea80000300800 */
[----:B---3--:R1:W-:Y:S04]  /*157720*/  @P2 STG.E desc[UR32][R2.64], R63 ;  /* 0x0000003f02002986 */ /* 0x0083e8000c101920 */
[----:B------:R-:W3:Y:S04]  /*157730*/  LDL.LU R118, [R1+0x1d20] ;  /* 0x001d200001767983 */ /* 0x000ee80000300800 */
[----:B----4-:R4:W-:Y:S04]  /*157740*/  @P0 STG.E desc[UR32][R4.64], R71 ;  /* 0x0000004704000986 */ /* 0x0109e8000c101920 */
[----:B-1----:R-:W3:Y:S04]  /*157750*/  LDL.LU R63, [R1+0x1d50] ;  /* 0x001d5000013f7983 */ /* 0x002ee80000300800 */
[----:B----4-:R-:W4:Y:S01]  /*157760*/  LDL.LU R71, [R1+0x1d00] ;  /* 0x001d000001477983 */ /* 0x010f220000300800 */
[----:B------:R-:W-:-:S04]  /*157770*/  ISETP.GE.AND P4, PT, R11, UR6, PT ;  /* 0x000000060b007c0c */ /* 0x000fc8000bf86270 */
[----:B------:R-:W-:Y:S02]  /*157780*/  ISETP.LT.AND P3, PT, R169, UR5, !P4 ;  /* 0x00000005a9007c0c */ /* 0x000fe4000e761270 */
[----:B------:R-:W-:Y:S01]  /*157790*/  ISETP.LT.AND P5, PT, R168, UR5, !P4 ;  /* 0x00000005a8007c0c */ /* 0x000fe2000e7a1270 */
[----:B------:R-:W-:Y:S01]  /*1577a0*/  IMAD.WIDE R6, R170, 0x4, R20 ;  /* 0x00000004aa067825 */ /* 0x000fe200078e0214 */
[----:B------:R-:W-:-:S03]  /*1577b0*/  ISETP.LT.AND P1, PT, R167, UR5, !P4 ;  /* 0x00000005a7007c0c */ /* 0x000fc6000e721270 */
[----:B------:R-:W-:Y:S01]  /*1577c0*/  IMAD.WIDE R8, R170, 0x4, R18 ;  /* 0x00000004aa087825 */ /* 0x000fe200078e0212 */
[----:B------:R-:W-:-:S05]  /*1577d0*/  ISETP.LT.AND P4, PT, R165, UR5, !P4 ;  /* 0x00000005a5007c0c */ /* 0x000fca000e781270 */
[----:B------:R1:W-:Y:S01]  /*1577e0*/  @P3 STG.E desc[UR32][R6.64], R164 ;  /* 0x000000a406003986 */ /* 0x0003e2000c101920 */
[----:B------:R-:W-:Y:S01]  /*1577f0*/  IMAD.WIDE R2, R170, 0x4, R16 ;  /* 0x00000004aa027825 */ /* 0x000fe200078e0210 */
[----:B------:R-:W-:Y:S02]  /*157800*/  ISETP.GE.AND P2, PT, R0, UR6, PT ;  /* 0x0000000600007c0c */ /* 0x000fe4000bf46270 */
[----:B------:R1:W-:Y:S01]  /*157810*/  @P5 STG.E desc[UR32][R8.64], R69 ;  /* 0x0000004508005986 */ /* 0x0003e2000c101920 */
[----:B------:R-:W-:-:S03]  /*157820*/  IMAD.WIDE R4, R170, 0x4, R14 ;  /* 0x00000004aa047825 */ /* 0x000fc600078e020e */
[----:B-1----:R-:W4:Y:S04]  /*157830*/  LDL.LU R164, [R1+0x32c4] ;  /* 0x0032c40001a47983 */ /* 0x002f280000300800 */
[----:B------:R-:W4:Y:S04]  /*157840*/  LDL.LU R119, [R1+0x10f0] ;  /* 0x0010f00001777983 */ /* 0x000f280000300800 */
[----:B------:R-:W4:Y:S04]  /*157850*/  LDL.LU R69, [R1+0x1040] ;  /* 0x0010400001457983 */ /* 0x000f280000300800 */
[----:B------:R-:W4:Y:S04]  /*157860*/  LDL.LU R170, [R1+0x32c8] ;  /* 0x0032c80001aa7983 */ /* 0x000f280000300800 */
[----:B------:R-:W4:Y:S01]  /*157870*/  LDL.LU R0, [R1+0x5334] ;  /* 0x0053340001007983 */ /* 0x000f220000300800 */
[----:B------:R-:W-:-:S03]  /*157880*/  ISETP.LT.AND P3, PT, R169, UR5, !P6 ;  /* 0x00000005a9007c0c */ /* 0x000fc6000f761270 */
[----:B------:R1:W-:Y:S04]  /*157890*/  @P1 STG.E desc[UR32][R2.64], R68 ;  /* 0x0000004402001986 */ /* 0x0003e8000c101920 */
[----:B------:R-:W4:Y:S01]  /*1578a0*/  LDL.LU R62, [R1+0x370] ;  /* 0x00037000013e7983 */ /* 0x000f220000300800 */
[----:B------:R-:W-:-:S03]  /*1578b0*/  ISETP.LT.AND P0, PT, R168, UR5, !P6 ;  /* 0x00000005a8007c0c */ /* 0x000fc6000f701270 */
[----:B------:R1:W-:Y:S04]  /*1578c0*/  @P4 STG.E desc[UR32][R4.64], R70 ;  /* 0x0000004604004986 */ /* 0x0003e8000c101920 */
[----:B-1----:R-:W4:Y:S01]  /*1578d0*/  LDL.LU R68, [R1+0x540] ;  /* 0x0005400001447983 */ /* 0x002f220000300800 */
[----:B------:R-:W-:Y:S02]  /*1578e0*/  ISETP.LT.AND P5, PT, R167, UR5, !P6 ;  /* 0x00000005a7007c0c */ /* 0x000fe4000f7a1270 */
[----:B------:R-:W-:Y:S01]  /*1578f0*/  ISETP.LT.AND P6, PT, R165, UR5, !P6 ;  /* 0x00000005a5007c0c */ /* 0x000fe2000f7c1270 */
[----:B------:R-:W4:Y:S01]  /*157900*/  LDL.LU R70, [R1+0x1d64] ;  /* 0x001d640001467983 */ /* 0x000f220000300800 */
[----:B------:R-:W-:-:S04]  /*157910*/  IMAD.WIDE R2, R171, 0x4, R20 ;  /* 0x00000004ab027825 */ /* 0x000fc800078e0214 */
[----:B------:R-:W-:-:S04]  /*157920*/  IMAD.WIDE R4, R171, 0x4, R18 ;  /* 0x00000004ab047825 */ /* 0x000fc800078e0212 */
[----:B------:R-:W-:-:S04]  /*157930*/  IMAD.WIDE R6, R171, 0x4, R16 ;  /* 0x00000004ab067825 */ /* 0x000fc800078e0210 */
[----:B------:R-:W-:Y:S02]  /*157940*/  IMAD.WIDE R8, R171, 0x4, R14 ;  /* 0x00000004ab087825 */ /* 0x000fe400078e020e */
[----:B------:R-:W4:Y:S04]  /*157950*/  LDL.LU R171, [R1+0x1d24] ;  /* 0x001d240001ab7983 */ /* 0x000f280000300800 */
[----:B--2---:R1:W-:Y:S01]  /*157960*/  @P3 STG.E desc[UR32][R2.64], R166 ;  /* 0x000000a602003986 */ /* 0x0043e2000c101920 */
[----:B------:R-:W-:-:S03]  /*157970*/  ISETP.GE.AND P3, PT, R10, UR6, PT ;  /* 0x000000060a007c0c */ /* 0x000fc6000bf66270 */
[----:B-1----:R-:W2:Y:S04]  /*157980*/  LDL.LU R166, [R1+0x32cc] ;  /* 0x0032cc0001a67983 */ /* 0x002ea80000300800 */
[----:B---3--:R-:W-:Y:S04]  /*157990*/  @P0 STG.E desc[UR32][R4.64], R118 ;  /* 0x0000007604000986 */ /* 0x008fe8000c101920 */
[----:B------:R-:W3:Y:S04]  /*1579a0*/  LDL.LU R10, [R1+0x5328] ;  /* 0x00532800010a7983 */ /* 0x000ee80000300800 */
[----:B------:R1:W-:Y:S04]  /*1579b0*/  @P5 STG.E desc[UR32][R6.64], R63 ;  /* 0x0000003f06005986 */ /* 0x0003e8000c101920 */
[----:B----4-:R4:W-:Y:S04]  /*1579c0*/  @P6 STG.E desc[UR32][R8.64], R71 ;  /* 0x0000004708006986 */ /* 0x0109e8000c101920 */
[----:B-1----:R-:W2:Y:S04]  /*1579d0*/  LDL.LU R63, [R1+0x1d54] ;  /* 0x001d5400013f7983 */ /* 0x002ea80000300800 */
[----:B----4-:R-:W4:Y:S01]  /*1579e0*/  LDL.LU R71, [R1+0x1d04] ;  /* 0x001d040001477983 */ /* 0x010f220000300800 */
[----:B------:R-:W-:-:S02]  /*1579f0*/  ISETP.LT.AND P1, PT, R169, UR5, !P2 ;  /* 0x00000005a9007c0c */ /* 0x000fc4000d721270 */
[----:B------:R-:W-:Y:S01]  /*157a00*/  ISETP.LT.AND P4, PT, R168, UR5, !P2 ;  /* 0x00000005a8007c0c */ /* 0x000fe2000d781270 */
[----:B------:R-:W3:Y:S01]  /*157a10*/  LDL.LU R118, [R1+0x10f4] ;  /* 0x0010f40001767983 */ /* 0x000ee20000300800 */
[----:B------:R-:W-:Y:S02]  /*157a20*/  ISETP.LT.AND P0, PT, R167, UR5, !P2 ;  /* 0x00000005a7007c0c */ /* 0x000fe4000d701270 */
[----:B------:R-:W-:Y:S02]  /*157a30*/  ISETP.LT.AND P2, PT, R165, UR5, !P2 ;  /* 0x00000005a5007c0c */ /* 0x000fe4000d741270 */
[----:B------:R-:W-:Y:S01]  /*157a40*/  ISETP.LT.AND P5, PT, R169, UR5, !P3 ;  /* 0x00000005a9007c0c */ /* 0x000fe2000dfa1270 */
[----:B------:R-:W-:-:S04]  /*157a50*/  IMAD.WIDE R2, R164, 0x4, R20 ;  /* 0x00000004a4027825 */ /* 0x000fc800078e0214 */
[----:B------:R-:W-:Y:S01]  /*157a60*/  IMAD.WIDE R4, R164, 0x4, R18 ;  /* 0x00000004a4047825 */ /* 0x000fe200078e0212 */
[----:B------:R1:W-:Y:S04]  /*157a70*/  @P1 STG.E desc[UR32][R2.64], R119 ;  /* 0x0000007702001986 */ /* 0x0003e8000c101920 */
[----:B------:R1:W-:Y:S01]  /*157a80*/  @P4 STG.E desc[UR32][R4.64], R69 ;  /* 0x0000004504004986 */ /* 0x0003e2000c101920 */
[----:B------:R-:W-:-:S03]  /*157a90*/  ISETP.GE.AND P4, PT, R0, UR6, PT ;  /* 0x0000000600007c0c */ /* 0x000fc6000bf86270 */
[----:B------:R-:W3:Y:S01]  /*157aa0*/  LDL.LU R0, [R1+0x5330] ;  /* 0x0053300001007983 */ /* 0x000ee20000300800 */
[----:B-1----:R-:W-:-:S03]  /*157ab0*/  IMAD.WIDE R2, R164, 0x4, R16 ;  /* 0x00000004a4027825 */ /* 0x002fc600078e0210 */
[----:B------:R-:W3:Y:S01]  /*157ac0*/  LDL.LU R119, [R1+0x1044] ;  /* 0x0010440001777983 */ /* 0x000ee20000300800 */
[----:B------:R-:W-:-:S03]  /*157ad0*/  IMAD.WIDE R4, R164, 0x4, R14 ;  /* 0x00000004a4047825 */ /* 0x000fc600078e020e */
[----:B------:R-:W3:Y:S01]  /*157ae0*/  LDL.LU R69, [R1+0x374] ;  /* 0x0003740001457983 */ /* 0x000ee20000300800 */
[----:B------:R-:W-:-:S03]  /*157af0*/  IMAD.WIDE R6, R170, 0x4, R20 ;  /* 0x00000004aa067825 */ /* 0x000fc600078e0214 */
[----:B------:R-:W3:Y:S01]  /*157b00*/  LDL.LU R164, [R1+0x32d0] ;  /* 0x0032d00001a47983 */ /* 0x000ee20000300800 */
[----:B------:R-:W-:-:S03]  /*157b10*/  ISETP.LT.AND P6, PT, R168, UR5, !P3 ;  /* 0x00000005a8007c0c */ /* 0x000fc6000dfc1270 */
[----:B------:R1:W-:Y:S04]  /*157b20*/  @P0 STG.E desc[UR32][R2.64], R62 ;  /* 0x0000003e02000986 */ /* 0x0003e8000c101920 */
[----:B------:R1:W-:Y:S04]  /*157b30*/  @P2 STG.E desc[UR32][R4.64], R68 ;  /* 0x0000004404002986 */ /* 0x0003e8000c101920 */
[----:B------:R1:W-:Y:S04]  /*157b40*/  @P5 STG.E desc[UR32][R6.64], R70 ;  /* 0x0000004606005986 */ /* 0x0003e8000c101920 */
[----:B-1----:R-:W3:Y:S04]  /*157b50*/  LDL.LU R62, [R1+0x544] ;  /* 0x00054400013e7983 */ /* 0x002ee80000300800 */
[----:B------:R-:W3:Y:S01]  /*157b60*/  LDL.LU R68, [R1+0x1d68] ;  /* 0x001d680001447983 */ /* 0x000ee20000300800 */
[----:B------:R-:W-:-:S03]  /*157b70*/  ISETP.LT.AND P1, PT, R167, UR5, !P3 ;  /* 0x00000005a7007c0c */ /* 0x000fc6000df21270 */
[----:B------:R-:W3:Y:S01]  /*157b80*/  LDL.LU R70, [R1+0x1d28] ;  /* 0x001d280001467983 */ /* 0x000ee20000300800 */
[----:B------:R-:W-:Y:S01]  /*157b90*/  ISETP.LT.AND P3, PT, R165, UR5, !P3 ;  /* 0x00000005a5007c0c */ /* 0x000fe2000df61270 */
[----:B------:R-:W-:-:S04]  /*157ba0*/  IMAD.WIDE R8, R170, 0x4, R18 ;  /* 0x00000004aa087825 */ /* 0x000fc800078e0212 */
[C---:B------:R-:W-:Y:S01]  /*157bb0*/  IMAD.WIDE R2, R170.reuse, 0x4, R16 ;  /* 0x00000004aa027825 */ /* 0x040fe200078e0210 */
[----:B------:R1:W-:Y:S03]  /*157bc0*/  @P6 STG.E desc[UR32][R8.64], R171 ;  /* 0x000000ab08006986 */ /* 0x0003e6000c101920 */
[----:B------:R-:W-:Y:S01]  /*157bd0*/  IMAD.WIDE R4, R170, 0x4, R14 ;  /* 0x00000004aa047825 */ /* 0x000fe200078e020e */
[----:B-1----:R-:W3:Y:S04]  /*157be0*/  LDL.LU R171, [R1+0x10f8] ;  /* 0x0010f80001ab7983 */ /* 0x002ee80000300800 */
[----:B------:R-:W3:Y:S04]  /*157bf0*/  LDL.LU R170, [R1+0x32d4] ;  /* 0x0032d40001aa7983 */ /* 0x000ee80000300800 */
[----:B------:R-:W3:Y:S04]  /*157c00*/  LDL.LU R8, [R1+0x533c] ;  /* 0x00533c0001087983 */ /* 0x000ee80000300800 */
[----:B--2---:R1:W-:Y:S04]  /*157c10*/  @P1 STG.E desc[UR32][R2.64], R63 ;  /* 0x0000003f02001986 */ /* 0x0043e8000c101920 */
[----:B----4-:R2:W-:Y:S04]  /*157c20*/  @P3 STG.E desc[UR32][R4.64], R71 ;  /* 0x0000004704003986 */ /* 0x0105e8000c101920 */
[----:B-1----:R-:W4:Y:S04]  /*157c30*/  LDL.LU R63, [R1+0x1d58] ;  /* 0x001d5800013f7983 */ /* 0x002f280000300800 */
[----:B--2---:R-:W2:Y:S01]  /*157c40*/  LDL.LU R71, [R1+0x1d08] ;  /* 0x001d080001477983 */ /* 0x004ea20000300800 */
[----:B------:R-:W-:-:S02]  /*157c50*/  ISETP.LT.AND P5, PT, R169, UR5, !P4 ;  /* 0x00000005a9007c0c */ /* 0x000fc4000e7a1270 */
[----:B------:R-:W-:Y:S02]  /*157c60*/  ISETP.LT.AND P0, PT, R168, UR5, !P4 ;  /* 0x00000005a8007c0c */ /* 0x000fe4000e701270 */
[----:B------:R-:W-:Y:S02]  /*157c70*/  ISETP.LT.AND P6, PT, R167, UR5, !P4 ;  /* 0x00000005a7007c0c */ /* 0x000fe4000e7c1270 */
[----:B---3--:R-:W-:Y:S01]  /*157c80*/  ISETP.GE.AND P2, PT, R10, UR6, PT ;  /* 0x000000060a007c0c */ /* 0x008fe2000bf46270 */
[C---:B------:R-:W-:Y:S01]  /*157c90*/  IMAD.WIDE R2, R166.reuse, 0x4, R20 ;  /* 0x00000004a6027825 */ /* 0x040fe200078e0214 */
[----:B------:R-:W-:Y:S02]  /*157ca0*/  ISETP.LT.AND P1, PT, R165, UR5, !P4 ;  /* 0x00000005a5007c0c */ /* 0x000fe4000e721270 */
[----:B------:R-:W-:Y:S01]  /*157cb0*/  ISETP.LT.AND P3, PT, R169, UR5, !P2 ;  /* 0x00000005a9007c0c */ /* 0x000fe2000d761270 */
[----:B------:R-:W-:Y:S01]  /*157cc0*/  IMAD.WIDE R4, R166, 0x4, R18 ;  /* 0x00000004a6047825 */ /* 0x000fe200078e0212 */
[----:B------:R-:W-:Y:S01]  /*157cd0*/  ISETP.LT.AND P4, PT, R168, UR5, !P2 ;  /* 0x00000005a8007c0c */ /* 0x000fe2000d781270 */
[----:B------:R1:W-:Y:S02]  /*157ce0*/  @P5 STG.E desc[UR32][R2.64], R118 ;  /* 0x0000007602005986 */ /* 0x0003e4000c101920 */
[----:B------:R-:W-:Y:S01]  /*157cf0*/  IMAD.WIDE R6, R166, 0x4, R16 ;  /* 0x00000004a6067825 */ /* 0x000fe200078e0210 */
[----:B------:R-:W-:-:S02]  /*157d00*/  ISETP.GE.AND P5, PT, R0, UR6, PT ;  /* 0x0000000600007c0c */ /* 0x000fc4000bfa6270 */
[----:B------:R-:W3:Y:S01]  /*157d10*/  LDL.LU R0, [R1+0x5340] ;  /* 0x0053400001007983 */ /* 0x000ee20000300800 */
[----:B-1----:R-:W-:-:S03]  /*157d20*/  IMAD.WIDE R2, R166, 0x4, R14 ;  /* 0x00000004a6027825 */ /* 0x002fc600078e020e */
[----:B------:R1:W-:Y:S04]  /*157d30*/  @P0 STG.E desc[UR32][R4.64], R119 ;  /* 0x0000007704000986 */ /* 0x0003e8000c101920 */
[----:B------:R-:W3:Y:S04]  /*157d40*/  LDL.LU R118, [R1+0x1048] ;  /* 0x0010480001767983 */ /* 0x000ee80000300800 */
[----:B------:R1:W-:Y:S04]  /*157d50*/  @P6 STG.E desc[UR32][R6.64], R69 ;  /* 0x0000004506006986 */ /* 0x0003e8000c101920 */
[----:B-1----:R-:W3:Y:S01]  /*157d60*/  LDL.LU R119, [R1+0x378] ;  /* 0x0003780001777983 */ /* 0x002ee20000300800 */
[----:B------:R-:W-:-:S03]  /*157d70*/  IMAD.WIDE R4, R164, 0x4, R20 ;  /* 0x00000004a4047825 */ /* 0x000fc600078e0214 */
[----:B------:R-:W3:Y:S01]  /*157d80*/  LDL.LU R69, [R1+0x548] ;  /* 0x0005480001457983 */ /* 0x000ee20000300800 */
[----:B------:R-:W-:-:S03]  /*157d90*/  IMAD.WIDE R6, R164, 0x4, R18 ;  /* 0x00000004a4067825 */ /* 0x000fc600078e0212 */
[----:B------:R-:W3:Y:S04]  /*157da0*/  LDL.LU R166, [R1+0x32d8] ;  /* 0x0032d80001a67983 */ /* 0x000ee80000300800 */
[----:B------:R-:W-:Y:S04]  /*157db0*/  @P1 STG.E desc[UR32][R2.64], R62 ;  /* 0x0000003e02001986 */ /* 0x000fe8000c101920 */
[----:B------:R1:W-:Y:S04]  /*157dc0*/  @P3 STG.E desc[UR32][R4.64], R68 ;  /* 0x0000004404003986 */ /* 0x0003e8000c101920 */
[----:B------:R1:W-:Y:S01]  /*157dd0*/  @P4 STG.E desc[UR32][R6.64], R70 ;  /* 0x0000004606004986 */ /* 0x0003e2000c101920 */
[----:B------:R-:W-:-:S02]  /*157de0*/  ISETP.LT.AND P0, PT, R167, UR5, !P2 ;  /* 0x00000005a7007c0c */ /* 0x000fc4000d701270 */
[----:B------:R-:W-:Y:S01]  /*157df0*/  ISETP.LT.AND P2, PT, R165, UR5, !P2 ;  /* 0x00000005a5007c0c */ /* 0x000fe2000d741270 */
[----:B-1----:R-:W3:Y:S04]  /*157e00*/  LDL.LU R68, [R1+0x1d6c] ;  /* 0x001d6c0001447983 */ /* 0x002ee80000300800 */
[----:B------:R-:W3:Y:S01]  /*157e10*/  LDL.LU R70, [R1+0x1d2c] ;  /* 0x001d2c0001467983 */ /* 0x000ee20000300800 */
[----:B------:R-:W-:Y:S01]  /*157e20*/  ISETP.LT.AND P6, PT, R169, UR5, !P5 ;  /* 0x00000005a9007c0c */ /* 0x000fe2000efc1270 */
[----:B------:R-:W-:-:S04]  /*157e30*/  IMAD.WIDE R2, R164, 0x4, R16 ;  /* 0x00000004a4027825 */ /* 0x000fc800078e0210 */
[----:B------:R-:W-:Y:S02]  /*157e40*/  IMAD.WIDE R4, R164, 0x4, R14 ;  /* 0x00000004a4047825 */ /* 0x000fe400078e020e */
[----:B------:R-:W3:Y:S02]  /*157e50*/  LDL.LU R164, [R1+0x32dc] ;  /* 0x0032dc0001a47983 */ /* 0x000ee40000300800 */
[C---:B------:R-:W-:Y:S02]  /*157e60*/  IMAD.WIDE R6, R170.reuse, 0x4, R20 ;  /* 0x00000004aa067825 */ /* 0x040fe400078e0214 */
[----:B------:R-:W3:Y:S04]  /*157e70*/  LDL.LU R11, [R1+0x5348] ;  /* 0x00534800010b7983 */ /* 0x000ee80000300800 */
[----:B------:R-:W3:Y:S04]  /*157e80*/  LDL.LU R62, [R1+0x1d5c] ;  /* 0x001d5c00013e7983 */ /* 0x000ee80000300800 */
[----:B----4-:R1:W-:Y:S04]  /*157e90*/  @P0 STG.E desc[UR32][R2.64], R63 ;  /* 0x0000003f02000986 */ /* 0x0103e8000c101920 */
[----:B--2---:R2:W-:Y:S04]  /*157ea0*/  @P2 STG.E desc[UR32][R4.64], R71 ;  /* 0x0000004704002986 */ /* 0x0045e8000c101920 */
[----:B------:R4:W-:Y:S01]  /*157eb0*/  @P6 STG.E desc[UR32][R6.64], R171 ;  /* 0x000000ab06006986 */ /* 0x0009e2000c101920 */
[----:B-1----:R-:W-:-:S03]  /*157ec0*/  IMAD.WIDE R2, R170, 0x4, R18 ;  /* 0x00000004aa027825 */ /* 0x002fc600078e0212 */
[----:B------:R-:W3:Y:S01]  /*157ed0*/  LDL.LU R63, [R1+0x1d0c] ;  /* 0x001d0c00013f7983 */ /* 0x000ee20000300800 */
[----:B--2---:R-:W-:-:S03]  /*157ee0*/  IMAD.WIDE R4, R170, 0x4, R16 ;  /* 0x00000004aa047825 */ /* 0x004fc600078e0210 */
[----:B------:R-:W2:Y:S01]  /*157ef0*/  LDL.LU R71, [R1+0x10fc] ;  /* 0x0010fc0001477983 */ /* 0x000ea20000300800 */
[----:B----4-:R-:W-:-:S03]  /*157f00*/  IMAD.WIDE R6, R170, 0x4, R14 ;  /* 0x00000004aa067825 */ /* 0x010fc600078e020e */
[----:B------:R-:W4:Y:S01]  /*157f10*/  LDL.LU R170, [R1+0x104c] ;  /* 0x00104c0001aa7983 */ /* 0x000f220000300800 */
[----:B------:R-:W-:Y:S02]  /*157f20*/  ISETP.LT.AND P1, PT, R168, UR5, !P5 ;  /* 0x00000005a8007c0c */ /* 0x000fe4000ef21270 */
[----:B------:R-:W-:Y:S01]  /*157f30*/  ISETP.LT.AND P4, PT, R167, UR5, !P5 ;  /* 0x00000005a7007c0c */ /* 0x000fe2000ef81270 */
[----:B------:R-:W4:Y:S01]  /*157f40*/  LDL.LU R171, [R1+0x32e0] ;  /* 0x0032e00001ab7983 */ /* 0x000f220000300800 */
[----:B------:R-:W-:Y:S02]  /*157f50*/  ISETP.LT.AND P5, PT, R165, UR5, !P5 ;  /* 0x00000005a5007c0c */ /* 0x000fe4000efa1270 */
[----:B------:R-:W-:Y:S01]  /*157f60*/  ISETP.GE.AND P3, PT, R8, UR6, PT ;  /* 0x0000000608007c0c */ /* 0x000fe2000bf66270 */
[----:B------:R-:W4:Y:S03]  /*157f70*/  LDL.LU R10, [R1+0x5338] ;  /* 0x00533800010a7983 */ /* 0x000f260000300800 */
[----:B------:R-:W-:-:S02]  /*157f80*/  ISETP.LT.AND P2, PT, R169, UR5, !P3 ;  /* 0x00000005a9007c0c */ /* 0x000fc4000df41270 */
[----:B------:R-:W-:Y:S01]  /*157f90*/  ISETP.LT.AND P6, PT, R168, UR5, !P3 ;  /* 0x00000005a8007c0c */ /* 0x000fe2000dfc1270 */
[----:B---3--:R1:W-:Y:S04]  /*157fa0*/  @P1 STG.E desc[UR32][R2.64], R118 ;  /* 0x0000007602001986 */ /* 0x0083e8000c101920 */
[----:B------:R3:W-:Y:S01]  /*157fb0*/  @P4 STG.E desc[UR32][R4.64], R119 ;  /* 0x0000007704004986 */ /* 0x0007e2000c101920 */
[----:B------:R-:W-:-:S03]  /*157fc0*/  ISETP.GE.AND P0, PT, R0, UR6, PT ;  /* 0x0000000600007c0c */ /* 0x000fc6000bf06270 */
[----:B------:R3:W-:Y:S01]  /*157fd0*/  @P5 STG.E desc[UR32][R6.64], R69 ;  /* 0x0000004506005986 */ /* 0x0007e2000c101920 */
[----:B-1----:R-:W-:-:S04]  /*157fe0*/  IMAD.WIDE R2, R166, 0x4, R20 ;  /* 0x00000004a6027825 */ /* 0x002fc800078e0214 */
[----:B---3--:R-:W-:Y:S01]  /*157ff0*/  IMAD.WIDE R4, R166, 0x4, R18 ;  /* 0x00000004a6047825 */ /* 0x008fe200078e0212 */
[----:B------:R-:W3:Y:S01]  /*158000*/  LDL.LU R69, [R1+0x37c] ;  /* 0x00037c0001457983 */ /* 0x000ee20000300800 */
[----:B------:R-:W-:Y:S02]  /*158010*/  ISETP.LT.AND P1, PT, R167, UR5, !P3 ;  /* 0x00000005a7007c0c */ /* 0x000fe4000df21270 */
[----:B------:R-:W-:Y:S02]  /*158020*/  ISETP.LT.AND P3, PT, R165, UR5, !P3 ;  /* 0x00000005a5007c0c */ /* 0x000fe4000df61270 */
[----:B------:R-:W-:Y:S01]  /*158030*/  ISETP.LT.AND P4, PT, R169, UR5, !P0 ;  /* 0x00000005a9007c0c */ /* 0x000fe2000c781270 */
[----:B------:R1:W-:Y:S04]  /*158040*/  @P2 STG.E desc[UR32][R2.64], R68 ;  /* 0x0000004402002986 */ /* 0x0003e8000c101920 */
[----:B------:R1:W-:Y:S01]  /*158050*/  @P6 STG.E desc[UR32][R4.64], R70 ;  /* 0x0000004604006986 */ /* 0x0003e2000c101920 */
[----:B------:R-:W-:Y:S01]  /*158060*/  ISETP.LT.AND P5, PT, R168, UR5, !P0 ;  /* 0x00000005a8007c0c */ /* 0x000fe2000c7a1270 */
[----:B-1----:R-:W-:-:S04]  /*158070*/  IMAD.WIDE R2, R166, 0x4, R16 ;  /* 0x00000004a6027825 */ /* 0x002fc800078e0210 */
[----:B------:R-:W-:Y:S02]  /*158080*/  IMAD.WIDE R4, R166, 0x4, R14 ;  /* 0x00000004a6047825 */ /* 0x000fe400078e020e */
[----:B------:R-:W3:Y:S02]  /*158090*/  LDL.LU R166, [R1+0x54c] ;  /* 0x00054c0001a67983 */ /* 0x000ee40000300800 */
[C---:B------:R-:W-:Y:S02]  /*1580a0*/  IMAD.WIDE R6, R164.reuse, 0x4, R20 ;  /* 0x00000004a4067825 */ /* 0x040fe400078e0214 */
[----:B------:R-:W3:Y:S02]  /*1580b0*/  LDL.LU R0, [R1+0x5344] ;  /* 0x0053440001007983 */ /* 0x000ee40000300800 */
[----:B------:R-:W-:Y:S02]  /*1580c0*/  IMAD.WIDE R8, R164, 0x4, R18 ;  /* 0x00000004a4087825 */ /* 0x000fe400078e0212 */
[----:B------:R-:W3:Y:S04]  /*1580d0*/  LDL.LU R118, [R1+0x1df0] ;  /* 0x001df00001767983 */ /* 0x000ee80000300800 */
[----:B------:R-:W3:Y:S04]  /*1580e0*/  LDL.LU R68, [R1+0x1e10] ;  /* 0x001e100001447983 */ /* 0x000ee80000300800 */
[----:B------:R1:W-:Y:S04]  /*1580f0*/  @P1 STG.E desc[UR32][R2.64], R62 ;  /* 0x0000003e02001986 */ /* 0x0003e8000c101920 */
[----:B------:R-:W3:Y:S04]  /*158100*/  LDL.LU R70, [R1+0x1de0] ;  /* 0x001de00001467983 */ /* 0x000ee80000300800 */
[----:B-1----:R-:W3:Y:S04]  /*158110*/  LDL.LU R62, [R1+0x1db0] ;  /* 0x001db000013e7983 */ /* 0x002ee80000300800 */
[----:B------:R-:W-:Y:S04]  /*158120*/  @P3 STG.E desc[UR32][R4.64], R63 ;  /* 0x0000003f04003986 */ /* 0x000fe8000c101920 */
[----:B--2---:R-:W-:Y:S04]  /*158130*/  @P4 STG.E desc[UR32][R6.64], R71 ;  /* 0x0000004706004986 */ /* 0x004fe8000c101920 */
[----:B----4-:R1:W-:Y:S04]  /*158140*/  @P5 STG.E desc[UR32][R8.64], R170 ;  /* 0x000000aa08005986 */ /* 0x0103e8000c101920 */
[----:B-1----:R-:W2:Y:S04]  /*158150*/  LDL.LU R170, [R1+0x1d90] ;  /* 0x001d900001aa7983 */ /* 0x002ea80000300800 */
[----:B------:R-:W4:Y:S01]  /*158160*/  LDL.LU R63, [R1+0x32e4] ;  /* 0x0032e400013f7983 */ /* 0x000f220000300800 */
[----:B------:R-:W-:-:S02]  /*158170*/  ISETP.LT.AND P2, PT, R167, UR5, !P0 ;  /* 0x00000005a7007c0c */ /* 0x000fc4000c741270 */
[----:B------:R-:W-:Y:S01]  /*158180*/  ISETP.LT.AND P0, PT, R165, UR5, !P0 ;  /* 0x00000005a5007c0c */ /* 0x000fe2000c701270 */
[----:B------:R-:W-:Y:S01]  /*158190*/  IMAD.WIDE R2, R164, 0x4, R16 ;  /* 0x00000004a4027825 */ /* 0x000fe200078e0210 */
[----:B------:R-:W-:Y:S01]  /*1581a0*/  ISETP.GE.AND P6, PT, R11, UR6, PT ;  /* 0x000000060b007c0c */ /* 0x000fe2000bfc6270 */
[----:B------:R-:W2:Y:S03]  /*1581b0*/  LDL.LU R71, [R1+0x32e8] ;  /* 0x0032e80001477983 */ /* 0x000ea60000300800 */
[----:B------:R-:W-:Y:S02]  /*1581c0*/  ISETP.LT.AND P1, PT, R169, UR5, !P6 ;  /* 0x00000005a9007c0c */ /* 0x000fe4000f721270 */
[----:B------:R-:W-:Y:S02]  /*1581d0*/  ISETP.LT.AND P3, PT, R168, UR5, !P6 ;  /* 0x00000005a8007c0c */ /* 0x000fe4000f761270 */
[----:B------:R-:W-:Y:S01]  /*1581e0*/  ISETP.LT.AND P5, PT, R167, UR5, !P6 ;  /* 0x00000005a7007c0c */ /* 0x000fe2000f7a1270 */
[----:B------:R-:W-:Y:S01]  /*1581f0*/  IMAD.WIDE R4, R171, 0x4, R20 ;  /* 0x00000004ab047825 */ /* 0x000fe200078e0214 */
[----:B---3--:R1:W-:Y:S03]  /*158200*/  @P2 STG.E desc[UR32][R2.64], R69 ;  /* 0x0000004502002986 */ /* 0x0083e6000c101920 */
[----:B-1----:R-:W-:-:S02]  /*158210*/  IMAD.WIDE R2, R164, 0x4, R14 ;  /* 0x00000004a4027825 */ /* 0x002fc400078e020e */
[----:B------:R-:W3:Y:S04]  /*158220*/  LDL.LU R164, [R1+0x1d80] ;  /* 0x001d800001a47983 */ /* 0x000ee80000300800 */
[----:B------:R-:W3:Y:S04]  /*158230*/  LDL.LU R11, [R1+0x534c] ;  /* 0x00534c00010b7983 */ /* 0x000ee80000300800 */
[----:B------:R-:W3:Y:S04]  /*158240*/  LDL.LU R119, [R1+0x1ae0] ;  /* 0x001ae00001777983 */ /* 0x000ee80000300800 */
[----:B------:R-:W3:Y:S04]  /*158250*/  LDL.LU R69, [R1+0x12b0] ;  /* 0x0012b00001457983 */ /* 0x000ee80000300800 */
[----:B------:R1:W-:Y:S01]  /*158260*/  @P0 STG.E desc[UR32][R2.64], R166 ;  /* 0x000000a602000986 */ /* 0x0003e2000c101920 */
[----:B------:R-:W-:Y:S01]  /*158270*/  ISETP.GE.AND P4, PT, R10, UR6, PT ;  /* 0x000000060a007c0c */ /* 0x000fe2000bf86270 */
[----:B------:R-:W-:-:S02]  /*158280*/  IMAD.WIDE R6, R171, 0x4, R18 ;  /* 0x00000004ab067825 */ /* 0x000fc400078e0212 */
[----:B-1----:R-:W3:Y:S01]  /*158290*/  LDL.LU R166, [R1+0x1df4] ;  /* 0x001df40001a67983 */ /* 0x002ee20000300800 */
[----:B------:R-:W-:Y:S01]  /*1582a0*/  ISETP.LT.AND P2, PT, R165, UR5, !P6 ;  /* 0x00000005a5007c0c */ /* 0x000fe2000f741270 */
[----:B------:R-:W-:Y:S01]  /*1582b0*/  IMAD.WIDE R8, R171, 0x4, R16 ;  /* 0x00000004ab087825 */ /* 0x000fe200078e0210 */
[----:B------:R-:W-:Y:S01]  /*1582c0*/  ISETP.LT.AND P6, PT, R169, UR5, !P4 ;  /* 0x00000005a9007c0c */ /* 0x000fe2000e7c1270 */
[----:B------:R-:W-:Y:S04]  /*1582d0*/  @P1 STG.E desc[UR32][R4.64], R118 ;  /* 0x0000007604001986 */ /* 0x000fe8000c101920 */
[----:B------:R1:W-:Y:S04]  /*1582e0*/  @P3 STG.E desc[UR32][R6.64], R68 ;  /* 0x0000004406003986 */ /* 0x0003e8000c101920 */
[----:B------:R-:W3:Y:S01]  /*1582f0*/  LDL.LU R10, [R1+0x5354] ;  /* 0x00535400010a7983 */ /* 0x000ee20000300800 */
[----:B------:R-:W-:-:S03]  /*158300*/  IMAD.WIDE R2, R171, 0x4, R14 ;  /* 0x00000004ab027825 */ /* 0x000fc600078e020e */
[----:B------:R1:W-:Y:S04]  /*158310*/  @P5 STG.E desc[UR32][R8.64], R70 ;  /* 0x0000004608005986 */ /* 0x0003e8000c101920 */
[----:B-1----:R-:W3:Y:S04]  /*158320*/  LDL.LU R68, [R1+0x1e14] ;  /* 0x001e140001447983 */ /* 0x002ee80000300800 */
[----:B------:R-:W3:Y:S04]  /*158330*/  LDL.LU R70, [R1+0x1de4] ;  /* 0x001de40001467983 */ /* 0x000ee80000300800 */
[----:B------:R1:W-:Y:S04]  /*158340*/  @P2 STG.E desc[UR32][R2.64], R62 ;  /* 0x0000003e02002986 */ /* 0x0003e8000c101920 */
[----:B------:R-:W3:Y:S01]  /*158350*/  LDL.LU R171, [R1+0x32ec] ;  /* 0x0032ec0001ab7983 */ /* 0x000ee20000300800 */
[----:B------:R-:W-:Y:S01]  /*158360*/  ISETP.GE.AND P0, PT, R0, UR6, PT ;  /* 0x0000000600007c0c */ /* 0x000fe2000bf06270 */
[----:B----4-:R-:W-:-:S05]  /*158370*/  IMAD.WIDE R4, R63, 0x4, R20 ;  /* 0x000000043f047825 */ /* 0x010fca00078e0214 */
[----:B--2---:R2:W-:Y:S01]  /*158380*/  @P6 STG.E desc[UR32][R4.64], R170 ;  /* 0x000000aa04006986 */ /* 0x0045e2000c101920 */
[----:B-1----:R-:W-:-:S03]  /*158390*/  IMAD.WIDE R2, R63, 0x4, R18 ;  /* 0x000000043f027825 */ /* 0x002fc600078e0212 */
[----:B--2---:R-:W2:Y:S04]  /*1583a0*/  LDL.LU R170, [R1+0x1db4] ;  /* 0x001db40001aa7983 */ /* 0x004ea80000300800 */
[----:B------:R-:W4:Y:S04]  /*1583b0*/  LDL.LU R0, [R1+0x535c] ;  /* 0x00535c0001007983 */ /* 0x000f280000300800 */
[----:B------:R-:W4:Y:S01]  /*1583c0*/  LDL.LU R62, [R1+0x1d94] ;  /* 0x001d9400013e7983 */ /* 0x000f220000300800 */
[----:B------:R-:W-:-:S04]  /*1583d0*/  IMAD.WIDE R4, R63, 0x4, R16 ;  /* 0x000000043f047825 */ /* 0x000fc800078e0210 */
[----:B------:R-:W-:Y:S02]  /*1583e0*/  IMAD.WIDE R6, R63, 0x4, R14 ;  /* 0x000000043f067825 */ /* 0x000fe400078e020e */
[----:B------:R-:W4:Y:S01]  /*1583f0*/  LDL.LU R63, [R1+0x1d84] ;  /* 0x001d8400013f7983 */ /* 0x000f220000300800 */
[C---:B------:R-:W-:Y:S02]  /*158400*/  ISETP.LT.AND P3, PT, R168.reuse, UR5, !P4 ;  /* 0x00000005a8007c0c */ /* 0x040fe4000e761270 */
[----:B------:R-:W-:Y:S02]  /*158410*/  ISETP.LT.AND P1, PT, R167, UR5, !P4 ;  /* 0x00000005a7007c0c */ /* 0x000fe4000e721270 */
[----:B------:R-:W-:Y:S02]  /*158420*/  ISETP.LT.AND P4, PT, R165, UR5, !P4 ;  /* 0x00000005a5007c0c */ /* 0x000fe4000e781270 */
[----:B------:R-:W-:Y:S01]  /*158430*/  ISETP.LT.AND P5, PT, R169, UR5, !P0 ;  /* 0x00000005a9007c0c */ /* 0x000fe2000c7a1270 */
[----:B------:R-:W-:Y:S01]  /*158440*/  IMAD.WIDE R8, R71, 0x4, R20 ;  /* 0x0000000447087825 */ /* 0x000fe200078e0214 */
[----:B------:R-:W-:-:S05]  /*158450*/  ISETP.LT.AND P2, PT, R168, UR5, !P0 ;  /* 0x00000005a8007c0c */ /* 0x000fca000c741270 */
[----:B---3--:R1:W-:Y:S04]  /*158460*/  @P3 STG.E desc[UR32][R2.64], R164 ;  /* 0x000000a402003986 */ /* 0x0083e8000c101920 */
[----:B------:R3:W-:Y:S04]  /*158470*/  @P1 STG.E desc[UR32][R4.64], R119 ;  /* 0x0000007704001986 */ /* 0x0007e8000c101920 */
[----:B------:R3:W-:Y:S04]  /*158480*/  @P4 STG.E desc[UR32][R6.64], R69 ;  /* 0x0000004506004986 */ /* 0x0007e8000c101920 */
[----:B-1----:R-:W4:Y:S04]  /*158490*/  LDL.LU R164, [R1+0x32f0] ;  /* 0x0032f00001a47983 */ /* 0x002f280000300800 */
[----:B---3--:R-:W3:Y:S04]  /*1584a0*/  LDL.LU R119, [R1+0x1ae4] ;  /* 0x001ae40001777983 */ /* 0x008ee80000300800 */
[----:B------:R-:W3:Y:S04]  /*1584b0*/  LDL.LU R69, [R1+0x12b4] ;  /* 0x0012b40001457983 */ /* 0x000ee80000300800 */
[----:B------:R1:W-:Y:S01]  /*1584c0*/  @P5 STG.E desc[UR32][R8.64], R166 ;  /* 0x000000a608005986 */ /* 0x0003e2000c101920 */
[----:B------:R-:W-:Y:S01]  /*1584d0*/  ISETP.LT.AND P6, PT, R167, UR5, !P0 ;  /* 0x00000005a7007c0c */ /* 0x000fe2000c7c1270 */
[----:B------:R-:W-:-:S02]  /*1584e0*/  IMAD.WIDE R2, R71, 0x4, R18 ;  /* 0x0000000447027825 */ /* 0x000fc400078e0212 */
[----:B-1----:R-:W3:Y:S01]  /*1584f0*/  LDL.LU R166, [R1+0x1df8] ;  /* 0x001df80001a67983 */ /* 0x002ee20000300800 */
[----:B------:R-:W-:Y:S01]  /*158500*/  ISETP.LT.AND P0, PT, R165, UR5, !P0 ;  /* 0x00000005a5007c0c */ /* 0x000fe2000c701270 */
[----:B------:R-:W-:Y:S01]  /*158510*/  IMAD.WIDE R4, R71, 0x4, R16 ;  /* 0x0000000447047825 */ /* 0x000fe200078e0210 */
[----:B------:R-:W-:Y:S01]  /*158520*/  ISETP.GE.AND P3, PT, R11, UR6, PT ;  /* 0x000000060b007c0c */ /* 0x000fe2000bf66270 */
[----:B------:R1:W-:Y:S03]  /*158530*/  @P2 STG.E desc[UR32][R2.64], R68 ;  /* 0x0000004402002986 */ /* 0x0003e6000c101920 */
[----:B------:R-:W-:-:S03]  /*158540*/  ISETP.LT.AND P1, PT, R169, UR5, !P3 ;  /* 0x00000005a9007c0c */ /* 0x000fc6000df21270 */
[----:B------:R1:W-:Y:S02]  /*158550*/  @P6 STG.E desc[UR32][R4.64], R70 ;  /* 0x0000004604006986 */ /* 0x0003e4000c101920 */
[----:B-1----:R-:W-:Y:S02]  /*158560*/  IMAD.WIDE R2, R71, 0x4, R14 ;  /* 0x0000000447027825 */ /* 0x002fe400078e020e */
[----:B------:R-:W3:Y:S04]  /*158570*/  LDL.LU R71, [R1+0x1e18] ;  /* 0x001e180001477983 */ /* 0x000ee80000300800 */
[----:B------:R-:W3:Y:S04]  /*158580*/  LDL.LU R8, [R1+0x5350] ;  /* 0x0053500001087983 */ /* 0x000ee80000300800 */
[----:B------:R-:W3:Y:S04]  /*158590*/  LDL.LU R68, [R1+0x1de8] ;  /* 0x001de80001447983 */ /* 0x000ee80000300800 */
[----:B------:R-:W3:Y:S01]  /*1585a0*/  LDL.LU R70, [R1+0x1db8] ;  /* 0x001db80001467983 */ /* 0x000ee20000300800 */
[----:B------:R-:W-:Y:S01]  /*1585b0*/  ISETP.LT.AND P5, PT, R168, UR5, !P3 ;  /* 0x00000005a8007c0c */ /* 0x000fe2000dfa1270 */
[----:B------:R-:W-:-:S04]  /*1585c0*/  IMAD.WIDE R4, R171, 0x4, R20 ;  /* 0x00000004ab047825 */ /* 0x000fc800078e0214 */
[----:B------:R-:W-:Y:S01]  /*1585d0*/  IMAD.WIDE R6, R171, 0x4, R18 ;  /* 0x00000004ab067825 */ /* 0x000fe200078e0212 */
[----:B--2---:R1:W-:Y:S01]  /*1585e0*/  @P0 STG.E desc[UR32][R2.64], R170 ;  /* 0x000000aa02000986 */ /* 0x0043e2000c101920 */
[----:B----4-:R-:W-:-:S03]  /*1585f0*/  ISETP.GE.AND P0, PT, R0, UR6, PT ;  /* 0x0000000600007c0c */ /* 0x010fc6000bf06270 */
[----:B-1----:R-:W2:Y:S04]  /*158600*/  LDL.LU R170, [R1+0x32f4] ;  /* 0x0032f40001aa7983 */ /* 0x002ea80000300800 */
[----:B------:R-:W4:Y:S04]  /*158610*/  LDL.LU R0, [R1+0x5358] ;  /* 0x0053580001007983 */ /* 0x000f280000300800 */
[----:B------:R1:W-:Y:S04]  /*158620*/  @P1 STG.E desc[UR32][R4.64], R62 ;  /* 0x0000003e04001986 */ /* 0x0003e8000c101920 */
[----:B------:R-:W4:Y:S04]  /*158630*/  LDL.LU R118, [R1+0x1d98] ;  /* 0x001d980001767983 */ /* 0x000f280000300800 */
[----:B-1----:R-:W4:Y:S04]  /*158640*/  LDL.LU R62, [R1+0x1d88] ;  /* 0x001d8800013e7983 */ /* 0x002f280000300800 */
[----:B------:R1:W-:Y:S04]  /*158650*/  @P5 STG.E desc[UR32][R6.64], R63 ;  /* 0x0000003f06005986 */ /* 0x0003e8000c101920 */
[----:B-1----:R-:W4:Y:S01]  /*158660*/  LDL.LU R63, [R1+0x1ae8] ;  /* 0x001ae800013f7983 */ /* 0x002f220000300800 */
[----:B------:R-:W-:-:S02]  /*158670*/  ISETP.GE.AND P4, PT, R10, UR6, PT ;  /* 0x000000060a007c0c */ /* 0x000fc4000bf86270 */
[----:B------:R-:W-:Y:S02]  /*158680*/  ISETP.LT.AND P2, PT, R167, UR5, !P3 ;  /* 0x00000005a7007c0c */ /* 0x000fe4000df41270 */
[----:B------:R-:W-:Y:S02]  /*158690*/  ISETP.LT.AND P3, PT, R165, UR5, !P3 ;  /* 0x00000005a5007c0c */ /* 0x000fe4000df61270 */
[----:B------:R-:W-:Y:S01]  /*1586a0*/  ISETP.LT.AND P6, PT, R169, UR5, !P4 ;  /* 0x00000005a9007c0c */ /* 0x000fe2000e7c1270 */
[----:B------:R-:W-:-:S04]  /*1586b0*/  IMAD.WIDE R2, R171, 0x4, R16 ;  /* 0x00000004ab027825 */ /* 0x000fc800078e0210 */
[----:B------:R-:W-:Y:S02]  /*1586c0*/  IMAD.WIDE R4, R171, 0x4, R14 ;  /* 0x00000004ab047825 */ /* 0x000fe400078e020e */
[----:B------:R-:W4:Y:S02]  /*1586d0*/  LDL.LU R171, [R1+0x32f8] ;  /* 0x0032f80001ab7983 */ /* 0x000f240000300800 */
[----:B------:R-:W-:Y:S02]  /*1586e0*/  IMAD.WIDE R6, R164, 0x4, R20 ;  /* 0x00000004a4067825 */ /* 0x000fe400078e0214 */
[----:B---3--:R1:W-:Y:S01]  /*1586f0*/  @P2 STG.E desc[UR32][R2.64], R119 ;  /* 0x0000007702002986 */ /* 0x0083e2000c101920 */
[----:B------:R-:W-:-:S03]  /*158700*/  ISETP.LT.AND P5, PT, R168, UR5, !P4 ;  /* 0x00000005a8007c0c */ /* 0x000fc6000e7a1270 */
[----:B------:R3:W-:Y:S04]  /*158710*/  @P3 STG.E desc[UR32][R4.64], R69 ;  /* 0x0000004504003986 */ /* 0x0007e8000c101920 */
[----:B------:R3:W-:Y:S01]  /*158720*/  @P6 STG.E desc[UR32][R6.64], R166 ;  /* 0x000000a606006986 */ /* 0x0007e2000c101920 */
[----:B------:R-:W-:Y:S01]  /*158730*/  ISETP.LT.AND P1, PT, R167, UR5, !P4 ;  /* 0x00000005a7007c0c */ /* 0x000fe2000e721270 */
[----:B-1----:R-:W-:-:S04]  /*158740*/  IMAD.WIDE R2, R164, 0x4, R18 ;  /* 0x00000004a4027825 */ /* 0x002fc800078e0212 */
[C---:B---3--:R-:W-:Y:S01]  /*158750*/  IMAD.WIDE R4, R164.reuse, 0x4, R16 ;  /* 0x00000004a4047825 */ /* 0x048fe200078e0210 */
[----:B------:R-:W3:Y:S03]  /*158760*/  LDL.LU R69, [R1+0x12b8] ;  /* 0x0012b80001457983 */ /* 0x000ee60000300800 */
[----:B------:R-:W-:Y:S02]  /*158770*/  IMAD.WIDE R6, R164, 0x4, R14 ;  /* 0x00000004a4067825 */ /* 0x000fe400078e020e */
[----:B------:R-:W3:Y:S01]  /*158780*/  LDL.LU R164, [R1+0x1dfc] ;  /* 0x001dfc0001a47983 */ /* 0x000ee20000300800 */
[----:B------:R-:W-:-:S03]  /*158790*/  ISETP.LT.AND P4, PT, R165, UR5, !P4 ;  /* 0x00000005a5007c0c */ /* 0x000fc6000e781270 */
[----:B------:R-:W3:Y:S01]  /*1587a0*/  LDL.LU R166, [R1+0x32fc] ;  /* 0x0032fc0001a67983 */ /* 0x000ee20000300800 */
[----:B------:R-:W-:-:S03]  /*1587b0*/  ISETP.LT.AND P2, PT, R169, UR5, !P0 ;  /* 0x00000005a9007c0c */ /* 0x000fc6000c741270 */
[----:B------:R1:W-:Y:S01]  /*1587c0*/  @P5 STG.E desc[UR32][R2.64], R71 ;  /* 0x0000004702005986 */ /* 0x0003e2000c101920 */
[----:B------:R-:W-:-:S03]  /*1587d0*/  ISETP.LT.AND P3, PT, R168, UR5, !P0 ;  /* 0x00000005a8007c0c */ /* 0x000fc6000c761270 */
[----:B------:R1:W-:Y:S04]  /*1587e0*/  @P1 STG.E desc[UR32][R4.64], R68 ;  /* 0x0000004404001986 */ /* 0x0003e8000c101920 */
[----:B------:R1:W-:Y:S04]  /*1587f0*/  @P4 STG.E desc[UR32][R6.64], R70 ;  /* 0x0000004606004986 */ /* 0x0003e8000c101920 */
[----:B-1----:R-:W3:Y:S04]  /*158800*/  LDL.LU R71, [R1+0x1d9c] ;  /* 0x001d9c0001477983 */ /* 0x002ee80000300800 */
[----:B------:R-:W3:Y:S04]  /*158810*/  LDL.LU R11, [R1+0x5360] ;  /* 0x00536000010b7983 */ /* 0x000ee80000300800 */
[----:B------:R-:W3:Y:S04]  /*158820*/  LDL.LU R119, [R1+0x1e1c] ;  /* 0x001e1c0001777983 */ /* 0x000ee80000300800 */
[----:B------:R-:W3:Y:S04]  /*158830*/  LDL.LU R68, [R1+0x1dec] ;  /* 0x001dec0001447983 */ /* 0x000ee80000300800 */
[----:B------:R-:W3:Y:S01]  /*158840*/  LDL.LU R70, [R1+0x1dbc] ;  /* 0x001dbc0001467983 */ /* 0x000ee20000300800 */
[----:B------:R-:W-:-:S03]  /*158850*/  ISETP.LT.AND P6, PT, R167, UR5, !P0 ;  /* 0x00000005a7007c0c */ /* 0x000fc6000c7c1270 */
[----:B------:R-:W3:Y:S01]  /*158860*/  LDL.LU R10, [R1+0x5368] ;  /* 0x00536800010a7983 */ /* 0x000ee20000300800 */
[----:B--2---:R-:W-:-:S04]  /*158870*/  IMAD.WIDE R2, R170, 0x4, R20 ;  /* 0x00000004aa027825 */ /* 0x004fc800078e0214 */
[----:B------:R-:W-:-:S04]  /*158880*/  IMAD.WIDE R4, R170, 0x4, R18 ;  /* 0x00000004aa047825 */ /* 0x000fc800078e0212 */
[C---:B------:R-:W-:Y:S01]  /*158890*/  IMAD.WIDE R6, R170.reuse, 0x4, R16 ;  /* 0x00000004aa067825 */ /* 0x040fe200078e0210 */
[----:B----4-:R1:W-:Y:S04]  /*1588a0*/  @P2 STG.E desc[UR32][R2.64], R118 ;  /* 0x0000007602002986 */ /* 0x0103e8000c101920 */
[----:B------:R2:W-:Y:S01]  /*1588b0*/  @P3 STG.E desc[UR32][R4.64], R62 ;  /* 0x0000003e04003986 */ /* 0x0005e2000c101920 */
[----:B-1----:R-:W-:-:S03]  /*1588c0*/  IMAD.WIDE R2, R170, 0x4, R14 ;  /* 0x00000004aa027825 */ /* 0x002fc600078e020e */
[----:B--2---:R-:W2:Y:S04]  /*1588d0*/  LDL.LU R62, [R1+0x1d8c] ;  /* 0x001d8c00013e7983 */ /* 0x004ea80000300800 */
[----:B------:R1:W-:Y:S04]  /*1588e0*/  @P6 STG.E desc[UR32][R6.64], R63 ;  /* 0x0000003f06006986 */ /* 0x0003e8000c101920 */
[----:B------:R-:W4:Y:S04]  /*1588f0*/  LDL.LU R170, [R1+0x3300] ;  /* 0x0033000001aa7983 */ /* 0x000f280000300800 */
[----:B-1----:R-:W4:Y:S01]  /*158900*/  LDL.LU R63, [R1+0x1aec] ;  /* 0x001aec00013f7983 */ /* 0x002f220000300800 */
[----:B------:R-:W-:-:S02]  /*158910*/  ISETP.GE.AND P5, PT, R8, UR6, PT ;  /* 0x0000000608007c0c */ /* 0x000fc4000bfa6270 */
[----:B------:R-:W-:Y:S02]  /*158920*/  ISETP.LT.AND P0, PT, R165, UR5, !P0 ;  /* 0x00000005a5007c0c */ /* 0x000fe4000c701270 */
[----:B------:R-:W-:Y:S01]  /*158930*/  ISETP.LT.AND P4, PT, R169, UR5, !P5 ;  /* 0x00000005a9007c0c */ /* 0x000fe2000ef81270 */
[----:B------:R-:W-:Y:S01]  /*158940*/  IMAD.WIDE R4, R171, 0x4, R20 ;  /* 0x00000004ab047825 */ /* 0x000fe200078e0214 */
[----:B------:R-:W-:Y:S02]  /*158950*/  ISETP.GE.AND P1, PT, R0, UR6, PT ;  /* 0x0000000600007c0c */ /* 0x000fe4000bf26270 */
[----:B------:R-:W4:Y:S01]  /*158960*/  LDL.LU R0, [R1+0x536c] ;  /* 0x00536c0001007983 */ /* 0x000f220000300800 */
[----:B------:R-:W-:Y:S02]  /*158970*/  ISETP.LT.AND P2, PT, R168, UR5, !P5 ;  /* 0x00000005a8007c0c */ /* 0x000fe4000ef41270 */
[----:B------:R-:W-:Y:S01]  /*158980*/  ISETP.LT.AND P3, PT, R167, UR5, !P5 ;  /* 0x00000005a7007c0c */ /* 0x000fe2000ef61270 */
[----:B------:R-:W-:Y:S01]  /*158990*/  IMAD.WIDE R6, R171, 0x4, R14 ;  /* 0x00000004ab067825 */ /* 0x000fe200078e020e */
[----:B------:R-:W-:-:S02]  /*1589a0*/  ISETP.LT.AND P5, PT, R165, UR5, !P5 ;  /* 0x00000005a5007c0c */ /* 0x000fc4000efa1270 */
[----:B---3--:R1:W-:Y:S04]  /*1589b0*/  @P0 STG.E desc[UR32][R2.64], R69 ;  /* 0x0000004502000986 */ /* 0x0083e8000c101920 */
[----:B------:R3:W-:Y:S01]  /*1589c0*/  @P4 STG.E desc[UR32][R4.64], R164 ;  /* 0x000000a404004986 */ /* 0x0007e2000c101920 */
[----:B-1----:R-:W-:-:S03]  /*1589d0*/  IMAD.WIDE R2, R171, 0x4, R18 ;  /* 0x00000004ab027825 */ /* 0x002fc600078e0212 */
[----:B---3--:R-:W3:Y:S01]  /*1589e0*/  LDL.LU R164, [R1+0x12bc] ;  /* 0x0012bc0001a47983 */ /* 0x008ee20000300800 */
[----:B------:R-:W-:-:S03]  /*1589f0*/  IMAD.WIDE R4, R171, 0x4, R16 ;  /* 0x00000004ab047825 */ /* 0x000fc600078e0210 */
[----:B------:R-:W3:Y:S04]  /*158a00*/  LDL.LU R69, [R1+0x1dd0] ;  /* 0x001dd00001457983 */ /* 0x000ee80000300800 */
[----:B------:R-:W3:Y:S01]  /*158a10*/  LDL.LU R171, [R1+0x1e00] ;  /* 0x001e000001ab7983 */ /* 0x000ee20000300800 */
[----:B------:R-:W-:Y:S02]  /*158a20*/  ISETP.LT.AND P6, PT, R169, UR5, !P1 ;  /* 0x00000005a9007c0c */ /* 0x000fe4000cfc1270 */
[----:B------:R-:W-:Y:S01]  /*158a30*/  ISETP.LT.AND P0, PT, R168, UR5, !P1 ;  /* 0x00000005a8007c0c */ /* 0x000fe2000cf01270 */
[----:B------:R-:W-:Y:S04]  /*158a40*/  @P2 STG.E desc[UR32][R2.64], R119 ;  /* 0x0000007702002986 */ /* 0x000fe8000c101920 */
[----:B------:R1:W-:Y:S04]  /*158a50*/  @P3 STG.E desc[UR32][R4.64], R68 ;  /* 0x0000004404003986 */ /* 0x0003e8000c101920 */
[----:B------:R1:W-:Y:S01]  /*158a60*/  @P5 STG.E desc[UR32][R6.64], R70 ;  /* 0x0000004606005986 */ /* 0x0003e2000c101920 */
[----:B------:R-:W-:Y:S01]  /*158a70*/  IMAD.WIDE R8, R166, 0x4, R20 ;  /* 0x00000004a6087825 */ /* 0x000fe200078e0214 */
[----:B------:R-:W-:-:S02]  /*158a80*/  ISETP.LT.AND P2, PT, R167, UR5, !P1 ;  /* 0x00000005a7007c0c */ /* 0x000fc4000cf41270 */
[----:B-1----:R-:W3:Y:S04]  /*158a90*/  LDL.LU R68, [R1+0x1dc0] ;  /* 0x001dc00001447983 */ /* 0x002ee80000300800 */
[----:B------:R-:W3:Y:S01]  /*158aa0*/  LDL.LU R70, [R1+0x1da0] ;  /* 0x001da00001467983 */ /* 0x000ee20000300800 */
[----:B------:R-:W-:-:S03]  /*158ab0*/  IMAD.WIDE R2, R166, 0x4, R18 ;  /* 0x00000004a6027825 */ /* 0x000fc600078e0212 */
[----:B------:R1:W-:Y:S01]  /*158ac0*/  @P6 STG.E desc[UR32][R8.64], R71 ;  /* 0x0000004708006986 */ /* 0x0003e2000c101920 */
[----:B------:R-:W-:Y:S01]  /*158ad0*/  IMAD.WIDE R4, R166, 0x4, R14 ;  /* 0x00000004a6047825 */ /* 0x000fe200078e020e */
[----:B------:R-:W-:Y:S02]  /*158ae0*/  ISETP.GE.AND P6, PT, R10, UR6, PT ;  /* 0x000000060a007c0c */ /* 0x000fe4000bfc6270 */
[----:B-1----:R-:W3:Y:S04]  /*158af0*/  LDL.LU R71, [R1+0x3304] ;  /* 0x0033040001477983 */ /* 0x002ee80000300800 */
[----:B--2---:R1:W-:Y:S02]  /*158b00*/  @P0 STG.E desc[UR32][R2.64], R62 ;  /* 0x0000003e02000986 */ /* 0x0043e4000c101920 */
[----:B-1----:R-:W-:-:S02]  /*158b10*/  IMAD.WIDE R2, R166, 0x4, R16 ;  /* 0x00000004a6027825 */ /* 0x002fc400078e0210 */
[----:B------:R-:W2:Y:S04]  /*158b20*/  LDL.LU R166, [R1+0x10e0] ;  /* 0x0010e00001a67983 */ /* 0x000ea80000300800 */
[----:B------:R-:W2:Y:S04]  /*158b30*/  LDL.LU R10, [R1+0x5364] ;  /* 0x00536400010a7983 */ /* 0x000ea80000300800 */
[----:B------:R-:W2:Y:S04]  /*158b40*/  LDL.LU R119, [R1+0x1030] ;  /* 0x0010300001777983 */ /* 0x000ea80000300800 */
[----:B----4-:R1:W-:Y:S04]  /*158b50*/  @P2 STG.E desc[UR32][R2.64], R63 ;  /* 0x0000003f02002986 */ /* 0x0103e8000c101920 */
[----:B------:R-:W4:Y:S04]  /*158b60*/  LDL.LU R62, [R1+0x530] ;  /* 0x00053000013e7983 */ /* 0x000f280000300800 */
[----:B-1----:R-:W4:Y:S01]  /*158b70*/  LDL.LU R63, [R1+0x360] ;  /* 0x00036000013f7983 */ /* 0x002f220000300800 */
[----:B------:R-:W-:-:S02]  /*158b80*/  ISETP.GE.AND P4, PT, R11, UR6, PT ;  /* 0x000000060b007c0c */ /* 0x000fc4000bf86270 */
[----:B------:R-:W-:Y:S02]  /*158b90*/  ISETP.LT.AND P1, PT, R165, UR5, !P1 ;  /* 0x00000005a5007c0c */ /* 0x000fe4000cf21270 */
[----:B------:R-:W-:Y:S02]  /*158ba0*/  ISETP.LT.AND P3, PT, R169, UR5, !P4 ;  /* 0x00000005a9007c0c */ /* 0x000fe4000e761270 */
[----:B------:R-:W-:Y:S01]  /*158bb0*/  ISETP.LT.AND P5, PT, R168, UR5, !P4 ;  /* 0x00000005a8007c0c */ /* 0x000fe2000e7a1270 */
[----:B------:R-:W-:Y:S01]  /*158bc0*/  IMAD.WIDE R6, R170, 0x4, R20 ;  /* 0x00000004aa067825 */ /* 0x000fe200078e0214 */
[----:B------:R-:W-:-:S03]  /*158bd0*/  ISETP.LT.AND P0, PT, R167, UR5, !P4 ;  /* 0x00000005a7007c0c */ /* 0x000fc6000e701270 */
[----:B------:R-:W-:Y:S01]  /*158be0*/  IMAD.WIDE R8, R170, 0x4, R18 ;  /* 0x00000004aa087825 */ /* 0x000fe200078e0212 */
[----:B------:R-:W-:-:S03]  /*158bf0*/  ISETP.LT.AND P4, PT, R165, UR5, !P4 ;  /* 0x00000005a5007c0c */ /* 0x000fc6000e781270 */
[----:B---3--:R1:W-:Y:S01]  /*158c00*/  @P1 STG.E desc[UR32][R4.64], R164 ;  /* 0x000000a404001986 */ /* 0x0083e2000c101920 */
[----:B------:R-:W-:-:S03]  /*158c10*/  IMAD.WIDE R2, R170, 0x4, R16 ;  /* 0x00000004aa027825 */ /* 0x000fc600078e0210 */
[----:B------:R3:W-:Y:S01]  /*158c20*/  @P3 STG.E desc[UR32][R6.64], R69 ;  /* 0x0000004506003986 */ /* 0x0007e2000c101920 */
[----:B------:R-:W-:-:S03]  /*158c30*/  ISETP.GE.AND P2, PT, R0, UR6, PT ;  /* 0x0000000600007c0c */ /* 0x000fc6000bf46270 */
[----:B------:R3:W-:Y:S04]  /*158c40*/  @P5 STG.E desc[UR32][R8.64], R171 ;  /* 0x000000ab08005986 */ /* 0x0007e8000c101920 */
[----:B-1----:R-:W4:Y:S01]  /*158c50*/  LDL.LU R164, [R1+0x3308] ;  /* 0x0033080001a47983 */ /* 0x002f220000300800 */
[----:B------:R-:W-:-:S03]  /*158c60*/  IMAD.WIDE R4, R170, 0x4, R14 ;  /* 0x00000004aa047825 */ /* 0x000fc600078e020e */
[----:B---3--:R-:W3:Y:S04]  /*158c70*/  LDL.LU R69, [R1+0x1dd4] ;  /* 0x001dd40001457983 */ /* 0x008ee80000300800 */
[----:B------:R-:W3:Y:S04]  /*158c80*/  LDL.LU R171, [R1+0x1e04] ;  /* 0x001e040001ab7983 */ /* 0x000ee80000300800 */
[----:B------:R-:W3:Y:S04]  /*158c90*/  LDL.LU R170, [R1+0x330c] ;  /* 0x00330c0001aa7983 */ /* 0x000ee80000300800 */
[----:B------:R-:W3:Y:S04]  /*158ca0*/  LDL.LU R0, [R1+0x5370] ;  /* 0x0053700001007983 */ /* 0x000ee80000300800 */
[----:B------:R1:W-:Y:S04]  /*158cb0*/  @P0 STG.E desc[UR32][R2.64], R68 ;  /* 0x0000004402000986 */ /* 0x0003e8000c101920 */
[----:B------:R-:W3:Y:S01]  /*158cc0*/  LDL.LU R118, [R1+0x1dc4] ;  /* 0x001dc40001767983 */ /* 0x000ee20000300800 */
[----:B------:R-:W-:-:S03]  /*158cd0*/  ISETP.LT.AND P3, PT, R169, UR5, !P6 ;  /* 0x00000005a9007c0c */ /* 0x000fc6000f761270 */
[----:B------:R1:W-:Y:S04]  /*158ce0*/  @P4 STG.E desc[UR32][R4.64], R70 ;  /* 0x0000004604004986 */ /* 0x0003e8000c101920 */
[----:B-1----:R-:W3:Y:S01]  /*158cf0*/  LDL.LU R68, [R1+0x1da4] ;  /* 0x001da40001447983 */ /* 0x002ee20000300800 */
[----:B------:R-:W-:Y:S02]  /*158d00*/  ISETP.LT.AND P1, PT, R168, UR5, !P6 ;  /* 0x00000005a8007c0c */ /* 0x000fe4000f721270 */
[----:B------:R-:W-:Y:S01]  /*158d10*/  ISETP.LT.AND P5, PT, R167, UR5, !P6 ;  /* 0x00000005a7007c0c */ /* 0x000fe2000f7a1270 */
[----:B------:R-:W3:Y:S01]  /*158d20*/  LDL.LU R70, [R1+0x10e4] ;  /* 0x0010e40001467983 */ /* 0x000ee20000300800 */
[----:B------:R-:W-:Y:S01]  /*158d30*/  ISETP.LT.AND P6, PT, R165, UR5, !P6 ;  /* 0x00000005a5007c0c */ /* 0x000fe2000f7c1270 */
[----:B------:R-:W-:-:S04]  /*158d40*/  IMAD.WIDE R2, R71, 0x4, R20 ;  /* 0x0000000447027825 */ /* 0x000fc800078e0214 */
[----:B------:R-:W-:-:S04]  /*158d50*/  IMAD.WIDE R4, R71, 0x4, R18 ;  /* 0x0000000447047825 */ /* 0x000fc800078e0212 */
[----:B------:R-:W-:-:S04]  /*158d60*/  IMAD.WIDE R6, R71, 0x4, R16 ;  /* 0x0000000447067825 */ /* 0x000fc800078e0210 */
[----:B------:R-:W-:Y:S02]  /*158d70*/  IMAD.WIDE R8, R71, 0x4, R14 ;  /* 0x0000000447087825 */ /* 0x000fe400078e020e */
[----:B------:R-:W3:Y:S04]  /*158d80*/  LDL.LU R71, [R1+0x1034] ;  /* 0x0010340001477983 */ /* 0x000ee80000300800 */
[----:B--2---:R1:W-:Y:S01]  /*158d90*/  @P3 STG.E desc[UR32][R2.64], R166 ;  /* 0x000000a602003986 */ /* 0x0043e2000c101920 */
[----:B------:R-:W-:-:S03]  /*158da0*/  ISETP.GE.AND P3, PT, R10, UR6, PT ;  /* 0x000000060a007c0c */ /* 0x000fc6000bf66270 */
[----:B------:R-:W-:Y:S04]  /*158db0*/  @P1 STG.E desc[UR32][R4.64], R119 ;  /* 0x0000007704001986 */ /* 0x000fe8000c101920 */
[----:B-1----:R-:W2:Y:S04]  /*158dc0*/  LDL.LU R166, [R1+0x3310] ;  /* 0x0033100001a67983 */ /* 0x002ea80000300800 */
[----:B----4-:R1:W-:Y:S04]  /*158dd0*/  @P5 STG.E desc[UR32][R6.64], R62 ;  /* 0x0000003e06005986 */ /* 0x0103e8000c101920 */
[----:B------:R-:W4:Y:S04]  /*158de0*/  LDL.LU R10, [R1+0x5374] ;  /* 0x00537400010a7983 */ /* 0x000f280000300800 */
[----:B------:R1:W-:Y:S04]  /*158df0*/  @P6 STG.E desc[UR32][R8.64], R63 ;  /* 0x0000003f08006986 */ /* 0x0003e8000c101920 */
[----:B-1----:R-:W2:Y:S04]  /*158e00*/  LDL.LU R62, [R1+0x534] ;  /* 0x00053400013e7983 */ /* 0x002ea80000300800 */
[----:B------:R-:W4:Y:S01]  /*158e10*/  LDL.LU R63, [R1+0x364] ;  /* 0x00036400013f7983 */ /* 0x000f220000300800 */
[----:B------:R-:W-:-:S02]  /*158e20*/  ISETP.LT.AND P0, PT, R169, UR5, !P2 ;  /* 0x00000005a9007c0c */ /* 0x000fc4000d701270 */
[----:B------:R-:W-:Y:S02]  /*158e30*/  ISETP.LT.AND P4, PT, R168, UR5, !P2 ;  /* 0x00000005a8007c0c */ /* 0x000fe4000d781270 */
[----:B------:R-:W-:Y:S02]  /*158e40*/  ISETP.LT.AND P1, PT, R167, UR5, !P2 ;  /* 0x00000005a7007c0c */ /* 0x000fe4000d721270 */
[----:B------:R-:W-:Y:S02]  /*158e50*/  ISETP.LT.AND P2, PT, R165, UR5, !P2 ;  /* 0x00000005a5007c0c */ /* 0x000fe4000d741270 */
[----:B------:R-:W-:Y:S01]  /*158e60*/  ISETP.LT.AND P5, PT, R169, UR5, !P3 ;  /* 0x00000005a9007c0c */ /* 0x000fe2000dfa1270 */
[----:B------:R-:W4:Y:S01]  /*158e70*/  LDL.LU R119, [R1+0x1dd8] ;  /* 0x001dd80001777983 */ /* 0x000f220000300800 */
[----:B------:R-:W-:-:S04]  /*158e80*/  IMAD.WIDE R2, R164, 0x4, R20 ;  /* 0x00000004a4027825 */ /* 0x000fc800078e0214 */
[----:B------:R-:W-:Y:S01]  /*158e90*/  IMAD.WIDE R4, R164, 0x4, R18 ;  /* 0x00000004a4047825 */ /* 0x000fe200078e0212 */
[----:B---3--:R1:W-:Y:S04]  /*158ea0*/  @P0 STG.E desc[UR32][R2.64], R69 ;  /* 0x0000004502000986 */ /* 0x0083e8000c101920 */
[----:B------:R3:W-:Y:S01]  /*158eb0*/  @P4 STG.E desc[UR32][R4.64], R171 ;  /* 0x000000ab04004986 */ /* 0x0007e2000c101920 */
[----:B------:R-:W-:-:S03]  /*158ec0*/  ISETP.GE.AND P4, PT, R0, UR6, PT ;  /* 0x0000000600007c0c */ /* 0x000fc6000bf86270 */
[----:B------:R-:W4:Y:S01]  /*158ed0*/  LDL.LU R0, [R1+0x537c] ;  /* 0x00537c0001007983 */ /* 0x000f220000300800 */
[----:B-1----:R-:W-:-:S03]  /*158ee0*/  IMAD.WIDE R2, R164, 0x4, R16 ;  /* 0x00000004a4027825 */ /* 0x002fc600078e0210 */
[----:B------:R-:W4:Y:S01]  /*158ef0*/  LDL.LU R69, [R1+0x1e08] ;  /* 0x001e080001457983 */ /* 0x000f220000300800 */
[----:B---3--:R-:W-:-:S03]  /*158f00*/  IMAD.WIDE R4, R164, 0x4, R14 ;  /* 0x00000004a4047825 */ /* 0x008fc600078e020e */
[----:B------:R-:W3:Y:S01]  /*158f10*/  LDL.LU R171, [R1+0x1dc8] ;  /* 0x001dc80001ab7983 */ /* 0x000ee20000300800 */
[----:B------:R-:W-:-:S03]  /*158f20*/  IMAD.WIDE R6, R170, 0x4, R20 ;  /* 0x00000004aa067825 */ /* 0x000fc600078e0214 */
[----:B------:R-:W3:Y:S04]  /*158f30*/  LDL.LU R164, [R1+0x3314] ;  /* 0x0033140001a47983 */ /* 0x000ee80000300800 */
[----:B------:R1:W-:Y:S01]  /*158f40*/  @P1 STG.E desc[UR32][R2.64], R118 ;  /* 0x0000007602001986 */ /* 0x0003e2000c101920 */
[----:B------:R-:W-:-:S03]  /*158f50*/  ISETP.LT.AND P6, PT, R168, UR5, !P3 ;  /* 0x00000005a8007c0c */ /* 0x000fc6000dfc1270 */
[----:B------:R1:W-:Y:S04]  /*158f60*/  @P2 STG.E desc[UR32][R4.64], R68 ;  /* 0x0000004404002986 */ /* 0x0003e8000c101920 */
[----:B-1----:R-:W3:Y:S04]  /*158f70*/  LDL.LU R118, [R1+0x1da8] ;  /* 0x001da80001767983 */ /* 0x002ee80000300800 */
[----:B------:R1:W-:Y:S01]  /*158f80*/  @P5 STG.E desc[UR32][R6.64], R70 ;  /* 0x0000004606005986 */ /* 0x0003e2000c101920 */
[----:B------:R-:W-:-:S03]  /*158f90*/  ISETP.LT.AND P0, PT, R167, UR5, !P3 ;  /* 0x00000005a7007c0c */ /* 0x000fc6000df01270 */
[----:B------:R-:W3:Y:S01]  /*158fa0*/  LDL.LU R68, [R1+0x10e8] ;  /* 0x0010e80001447983 */ /* 0x000ee20000300800 */
[----:B------:R-:W-:-:S03]  /*158fb0*/  ISETP.LT.AND P3, PT, R165, UR5, !P3 ;  /* 0x00000005a5007c0c */ /* 0x000fc6000df61270 */
[----:B-1----:R-:W3:Y:S01]  /*158fc0*/  LDL.LU R70, [R1+0x1038] ;  /* 0x0010380001467983 */ /* 0x002ee20000300800 */
[----:B------:R-:W-:-:S04]  /*158fd0*/  IMAD.WIDE R8, R170, 0x4, R18 ;  /* 0x00000004aa087825 */ /* 0x000fc800078e0212 */
[----:B------:R-:W-:-:S04]  /*158fe0*/  IMAD.WIDE R2, R170, 0x4, R16 ;  /* 0x00000004aa027825 */ /* 0x000fc800078e0210 */
[----:B------:R-:W-:Y:S01]  /*158ff0*/  IMAD.WIDE R4, R170, 0x4, R14 ;  /* 0x00000004aa047825 */ /* 0x000fe200078e020e */
[----:B------:R1:W-:Y:S04]  /*159000*/  @P6 STG.E desc[UR32][R8.64], R71 ;  /* 0x0000004708006986 */ /* 0x0003e8000c101920 */
        /* <DEDUP_REMOVED lines=10> */
[----:B------:R-:W-:Y:S01]  /*1590b0*/  ISETP.GE.AND P2, PT, R10, UR6, PT ;  /* 0x000000060a007c0c */ /* 0x000fe2000bf46270 */
[----:B------:R-:W-:Y:S01]  /*1590c0*/  IMAD.WIDE R2, R166, 0x4, R20 ;  /* 0x00000004a6027825 */ /* 0x000fe200078e0214 */
[----:B------:R-:W-:-:S03]  /*1590d0*/  ISETP.LT.AND P0, PT, R165, UR5, !P4 ;  /* 0x00000005a5007c0c */ /* 0x000fc6000e701270 */
[----:B------:R-:W-:Y:S01]  /*1590e0*/  IMAD.WIDE R4, R166, 0x4, R18 ;  /* 0x00000004a6047825 */ /* 0x000fe200078e0212 */
[----:B------:R-:W-:Y:S02]  /*1590f0*/  ISETP.LT.AND P3, PT, R169, UR5, !P2 ;  /* 0x00000005a9007c0c */ /* 0x000fe4000d761270 */
[----:B------:R-:W-:Y:S01]  /*159100*/  ISETP.LT.AND P4, PT, R168, UR5, !P2 ;  /* 0x00000005a8007c0c */ /* 0x000fe2000d781270 */
[----:B------:R-:W-:Y:S01]  /*159110*/  IMAD.WIDE R6, R166, 0x4, R16 ;  /* 0x00000004a6067825 */ /* 0x000fe200078e0210 */
[----:B------:R1:W-:Y:S01]  /*159120*/  @P5 STG.E desc[UR32][R2.64], R119 ;  /* 0x0000007702005986 */ /* 0x0003e2000c101920 */
[----:B------:R-:W-:-:S03]  /*159130*/  ISETP.GE.AND P5, PT, R0, UR6, PT ;  /* 0x0000000600007c0c */ /* 0x000fc6000bfa6270 */
[----:B------:R-:W2:Y:S04]  /*159140*/  LDL.LU R0, [R1+0x5378] ;  /* 0x0053780001007983 */ /* 0x000ea80000300800 */
[----:B------:R3:W-:Y:S04]  /*159150*/  @P1 STG.E desc[UR32][R4.64], R69 ;  /* 0x0000004504001986 */ /* 0x0007e8000c101920 */
[----:B-1----:R-:W2:Y:S04]  /*159160*/  LDL.LU R119, [R1+0x1e0c] ;  /* 0x001e0c0001777983 */ /* 0x002ea80000300800 */
[----:B---3--:R1:W-:Y:S01]  /*159170*/  @P6 STG.E desc[UR32][R6.64], R171 ;  /* 0x000000ab06006986 */ /* 0x0083e2000c101920 */
[----:B------:R-:W-:-:S03]  /*159180*/  IMAD.WIDE R2, R166, 0x4, R14 ;  /* 0x00000004a6027825 */ /* 0x000fc600078e020e */
[----:B------:R-:W3:Y:S04]  /*159190*/  LDL.LU R69, [R1+0x1dcc] ;  /* 0x001dcc0001457983 */ /* 0x000ee80000300800 */
[----:B-1----:R-:W3:Y:S01]  /*1591a0*/  LDL.LU R171, [R1+0x1dac] ;  /* 0x001dac0001ab7983 */ /* 0x002ee20000300800 */
[----:B------:R-:W-:-:S03]  /*1591b0*/  IMAD.WIDE R4, R164, 0x4, R20 ;  /* 0x00000004a4047825 */ /* 0x000fc600078e0214 */
[----:B------:R-:W3:Y:S01]  /*1591c0*/  LDL.LU R166, [R1+0x331c] ;  /* 0x00331c0001a67983 */ /* 0x000ee20000300800 */
[----:B------:R-:W-:-:S03]  /*1591d0*/  IMAD.WIDE R6, R164, 0x4, R18 ;  /* 0x00000004a4067825 */ /* 0x000fc600078e0212 */
[----:B------:R-:W-:Y:S04]  /*1591e0*/  @P0 STG.E desc[UR32][R2.64], R118 ;  /* 0x0000007602000986 */ /* 0x000fe8000c101920 */
[----:B------:R1:W-:Y:S01]  /*1591f0*/  @P3 STG.E desc[UR32][R4.64], R68 ;  /* 0x0000004404003986 */ /* 0x0003e2000c101920 */
[----:B------:R-:W-:-:S03]  /*159200*/  ISETP.LT.AND P1, PT, R167, UR5, !P2 ;  /* 0x00000005a7007c0c */ /* 0x000fc6000d721270 */
[----:B------:R1:W-:Y:S04]  /*159210*/  @P4 STG.E desc[UR32][R6.64], R70 ;  /* 0x0000004606004986 */ /* 0x0003e8000c101920 */
[----:B-1----:R-:W3:Y:S01]  /*159220*/  LDL.LU R68, [R1+0x10ec] ;  /* 0x0010ec0001447983 */ /* 0x002ee20000300800 */
[----:B------:R-:W-:-:S03]  /*159230*/  ISETP.LT.AND P2, PT, R165, UR5, !P2 ;  /* 0x00000005a5007c0c */ /* 0x000fc6000d741270 */
[----:B------:R-:W3:Y:S01]  /*159240*/  LDL.LU R70, [R1+0x103c] ;  /* 0x00103c0001467983 */ /* 0x000ee20000300800 */
[----:B------:R-:W-:Y:S01]  /*159250*/  ISETP.LT.AND P6, PT, R169, UR5, !P5 ;  /* 0x00000005a9007c0c */ /* 0x000fe2000efc1270 */
[----:B------:R-:W-:-:S04]  /*159260*/  IMAD.WIDE R2, R164, 0x4, R16 ;  /* 0x00000004a4027825 */ /* 0x000fc800078e0210 */
[----:B------:R-:W-:Y:S02]  /*159270*/  IMAD.WIDE R4, R164, 0x4, R14 ;  /* 0x00000004a4047825 */ /* 0x000fe400078e020e */
[----:B------:R-:W3:Y:S04]  /*159280*/  LDL.LU R164, [R1+0x3320] ;  /* 0x0033200001a47983 */ /* 0x000ee80000300800 */
[----:B------:R-:W3:Y:S01]  /*159290*/  LDL.LU R11, [R1+0x5388] ;  /* 0x00538800010b7983 */ /* 0x000ee20000300800 */
[----:B------:R-:W-:-:S03]  /*1592a0*/  IMAD.WIDE R6, R170, 0x4, R20 ;  /* 0x00000004aa067825 */ /* 0x000fc600078e0214 */
[----:B----4-:R1:W-:Y:S04]  /*1592b0*/  @P1 STG.E desc[UR32][R2.64], R62 ;  /* 0x0000003e02001986 */ /* 0x0103e8000c101920 */
[----:B--2---:R2:W-:Y:S04]  /*1592c0*/  @P2 STG.E desc[UR32][R4.64], R63 ;  /* 0x0000003f04002986 */ /* 0x0045e8000c101920 */
[----:B------:R4:W-:Y:S01]  /*1592d0*/  @P6 STG.E desc[UR32][R6.64], R71 ;  /* 0x0000004706006986 */ /* 0x0009e2000c101920 */
[----:B-1----:R-:W-:-:S03]  /*1592e0*/  IMAD.WIDE R2, R170, 0x4, R18 ;  /* 0x00000004aa027825 */ /* 0x002fc600078e0212 */
[----:B--2---:R-:W2:Y:S04]  /*1592f0*/  LDL.LU R63, [R1+0x53c] ;  /* 0x00053c00013f7983 */ /* 0x004ea80000300800 */
[----:B----4-:R-:W4:Y:S01]  /*159300*/  LDL.LU R71, [R1+0x36c] ;  /* 0x00036c0001477983 */ /* 0x010f220000300800 */
[----:B------:R-:W-:-:S04]  /*159310*/  IMAD.WIDE R4, R170, 0x4, R16 ;  /* 0x00000004aa047825 */ /* 0x000fc800078e0210 */
[----:B------:R-:W-:Y:S01]  /*159320*/  IMAD.WIDE R6, R170, 0x4, R14 ;  /* 0x00000004aa067825 */ /* 0x000fe200078e020e */
[----:B------:R-:W4:Y:S04]  /*159330*/  LDL.LU R62, [R1+0x1ec0] ;  /* 0x001ec000013e7983 */ /* 0x000f280000300800 */
[----:B------:R-:W4:Y:S01]  /*159340*/  LDL.LU R170, [R1+0x1eb0] ;  /* 0x001eb00001aa7983 */ /* 0x000f220000300800 */
[----:B------:R-:W-:Y:S02]  /*159350*/  ISETP.LT.AND P0, PT, R168, UR5, !P5 ;  /* 0x00000005a8007c0c */ /* 0x000fe4000ef01270 */
[----:B------:R-:W-:Y:S02]  /*159360*/  ISETP.LT.AND P4, PT, R167, UR5, !P5 ;  /* 0x00000005a7007c0c */ /* 0x000fe4000ef81270 */
[----:B------:R-:W-:-:S02]  /*159370*/  ISETP.GE.AND P3, PT, R8, UR6, PT ;  /* 0x0000000608007c0c */ /* 0x000fc4000bf66270 */
[----:B------:R-:W-:Y:S01]  /*159380*/  ISETP.LT.AND P5, PT, R165, UR5, !P5 ;  /* 0x00000005a5007c0c */ /* 0x000fe2000efa1270 */
[----:B------:R-:W4:Y:S01]  /*159390*/  LDL.LU R10, [R1+0x538c] ;  /* 0x00538c00010a7983 */ /* 0x000f220000300800 */
[----:B------:R-:W-:Y:S02]  /*1593a0*/  ISETP.LT.AND P2, PT, R169, UR5, !P3 ;  /* 0x00000005a9007c0c */ /* 0x000fe4000df41270 */
[----:B------:R-:W-:-:S03]  /*1593b0*/  ISETP.LT.AND P6, PT, R168, UR5, !P3 ;  /* 0x00000005a8007c0c */ /* 0x000fc6000dfc1270 */
[----:B------:R1:W-:Y:S04]  /*1593c0*/  @P0 STG.E desc[UR32][R2.64], R119 ;  /* 0x0000007702000986 */ /* 0x0003e8000c101920 */
[----:B---3--:R3:W-:Y:S01]  /*1593d0*/  @P4 STG.E desc[UR32][R4.64], R69 ;  /* 0x0000004504004986 */ /* 0x0087e2000c101920 */
[----:B-1----:R-:W-:-:S03]  /*1593e0*/  IMAD.WIDE R2, R166, 0x4, R20 ;  /* 0x00000004a6027825 */ /* 0x002fc600078e0214 */
[----:B------:R1:W-:Y:S01]  /*1593f0*/  @P5 STG.E desc[UR32][R6.64], R171 ;  /* 0x000000ab06005986 */ /* 0x0003e2000c101920 */
[----:B---3--:R-:W-:-:S03]  /*159400*/  IMAD.WIDE R4, R166, 0x4, R18 ;  /* 0x00000004a6047825 */ /* 0x008fc600078e0212 */
[----:B------:R-:W3:Y:S04]  /*159410*/  LDL.LU R69, [R1+0x1e90] ;  /* 0x001e900001457983 */ /* 0x000ee80000300800 */
[----:B-1----:R-:W3:Y:S04]  /*159420*/  LDL.LU R171, [R1+0x3324] ;  /* 0x0033240001ab7983 */ /* 0x002ee80000300800 */
[----:B------:R1:W-:Y:S04]  /*159430*/  @P2 STG.E desc[UR32][R2.64], R68 ;  /* 0x0000004402002986 */ /* 0x0003e8000c101920 */
[----:B------:R1:W-:Y:S01]  /*159440*/  @P6 STG.E desc[UR32][R4.64], R70 ;  /* 0x0000004604006986 */ /* 0x0003e2000c101920 */
[----:B------:R-:W-:Y:S01]  /*159450*/  ISETP.GE.AND P1, PT, R0, UR6, PT ;  /* 0x0000000600007c0c */ /* 0x000fe2000bf26270 */
[----:B-1----:R-:W-:Y:S01]  /*159460*/  IMAD.WIDE R2, R166, 0x4, R16 ;  /* 0x00000004a6027825 */ /* 0x002fe200078e0210 */
[----:B------:R-:W-:-:S03]  /*159470*/  ISETP.LT.AND P0, PT, R167, UR5, !P3 ;  /* 0x00000005a7007c0c */ /* 0x000fc6000df01270 */
[----:B------:R-:W-:Y:S02]  /*159480*/  IMAD.WIDE R4, R166, 0x4, R14 ;  /* 0x00000004a6047825 */ /* 0x000fe400078e020e */
[----:B------:R-:W3:Y:S01]  /*159490*/  LDL.LU R166, [R1+0x1e80] ;  /* 0x001e800001a67983 */ /* 0x000ee20000300800 */
[----:B------:R-:W-:Y:S02]  /*1594a0*/  ISETP.LT.AND P3, PT, R165, UR5, !P3 ;  /* 0x00000005a5007c0c */ /* 0x000fe4000df61270 */
[----:B------:R-:W-:Y:S02]  /*1594b0*/  ISETP.LT.AND P4, PT, R169, UR5, !P1 ;  /* 0x00000005a9007c0c */ /* 0x000fe4000cf81270 */
[----:B------:R-:W-:Y:S01]  /*1594c0*/  ISETP.LT.AND P5, PT, R168, UR5, !P1 ;  /* 0x00000005a8007c0c */ /* 0x000fe2000cfa1270 */
[----:B------:R-:W3:Y:S04]  /*1594d0*/  LDL.LU R0, [R1+0x539c] ;  /* 0x00539c0001007983 */ /* 0x000ee80000300800 */
[----:B------:R-:W3:Y:S04]  /*1594e0*/  LDL.LU R118, [R1+0x1e50] ;  /* 0x001e500001767983 */ /* 0x000ee80000300800 */
[----:B------:R-:W3:Y:S01]  /*1594f0*/  LDL.LU R68, [R1+0x1e40] ;  /* 0x001e400001447983 */ /* 0x000ee20000300800 */
[----:B------:R-:W-:-:S03]  /*159500*/  IMAD.WIDE R6, R164, 0x4, R20 ;  /* 0x00000004a4067825 */ /* 0x000fc600078e0214 */
[----:B------:R-:W3:Y:S01]  /*159510*/  LDL.LU R70, [R1+0x1e20] ;  /* 0x001e200001467983 */ /* 0x000ee20000300800 */
[----:B------:R-:W-:-:S03]  /*159520*/  IMAD.WIDE R8, R164, 0x4, R18 ;  /* 0x00000004a4087825 */ /* 0x000fc600078e0212 */
[----:B--2---:R1:W-:Y:S04]  /*159530*/  @P0 STG.E desc[UR32][R2.64], R63 ;  /* 0x0000003f02000986 */ /* 0x0043e8000c101920 */
[----:B----4-:R2:W-:Y:S04]  /*159540*/  @P3 STG.E desc[UR32][R4.64], R71 ;  /* 0x0000004704003986 */ /* 0x0105e8000c101920 */
[----:B------:R-:W-:Y:S04]  /*159550*/  @P4 STG.E desc[UR32][R6.64], R62 ;  /* 0x0000003e06004986 */ /* 0x000fe8000c101920 */
[----:B------:R4:W-:Y:S04]  /*159560*/  @P5 STG.E desc[UR32][R8.64], R170 ;  /* 0x000000aa08005986 */ /* 0x0009e8000c101920 */
[----:B-1----:R-:W3:Y:S04]  /*159570*/  LDL.LU R63, [R1+0x3328] ;  /* 0x00332800013f7983 */ /* 0x002ee80000300800 */
[----:B--2---:R-:W2:Y:S04]  /*159580*/  LDL.LU R71, [R1+0x332c] ;  /* 0x00332c0001477983 */ /* 0x004ea80000300800 */
[----:B------:R-:W2:Y:S04]  /*159590*/  LDL.LU R119, [R1+0x12a0] ;  /* 0x0012a00001777983 */ /* 0x000ea80000300800 */
[----:B----4-:R-:W4:Y:S01]  /*1595a0*/  LDL.LU R170, [R1+0x1ec4] ;  /* 0x001ec40001aa7983 */ /* 0x010f220000300800 */
[----:B------:R-:W-:-:S02]  /*1595b0*/  ISETP.LT.AND P2, PT, R167, UR5, !P1 ;  /* 0x00000005a7007c0c */ /* 0x000fc4000cf41270 */
[----:B------:R-:W-:Y:S01]  /*1595c0*/  ISETP.LT.AND P1, PT, R165, UR5, !P1 ;  /* 0x00000005a5007c0c */ /* 0x000fe2000cf21270 */
[----:B------:R-:W-:Y:S01]  /*1595d0*/  IMAD.WIDE R2, R164, 0x4, R16 ;  /* 0x00000004a4027825 */ /* 0x000fe200078e0210 */
[----:B------:R-:W-:-:S04]  /*1595e0*/  ISETP.GE.AND P6, PT, R11, UR6, PT ;  /* 0x000000060b007c0c */ /* 0x000fc8000bfc6270 */
[----:B------:R-:W-:Y:S02]  /*1595f0*/  ISETP.LT.AND P0, PT, R169, UR5, !P6 ;  /* 0x00000005a9007c0c */ /* 0x000fe4000f701270 */
[----:B------:R-:W-:Y:S02]  /*159600*/  ISETP.LT.AND P3, PT, R168, UR5, !P6 ;  /* 0x00000005a8007c0c */ /* 0x000fe4000f761270 */
[----:B------:R-:W-:Y:S02]  /*159610*/  ISETP.LT.AND P5, PT, R167, UR5, !P6 ;  /* 0x00000005a7007c0c */ /* 0x000fe4000f7a1270 */
[----:B------:R-:W-:Y:S01]  /*159620*/  ISETP.GE.AND P4, PT, R10, UR6, PT ;  /* 0x000000060a007c0c */ /* 0x000fe2000bf86270 */
[----:B---3--:R1:W-:Y:S02]  /*159630*/  @P2 STG.E desc[UR32][R2.64], R69 ;  /* 0x0000004502002986 */ /* 0x0083e4000c101920 */
[----:B-1----:R-:W-:Y:S02]  /*159640*/  IMAD.WIDE R2, R164, 0x4, R14 ;  /* 0x00000004a4027825 */ /* 0x002fe400078e020e */
[----:B------:R-:W3:Y:S04]  /*159650*/  LDL.LU R164, [R1+0x1eb4] ;  /* 0x001eb40001a47983 */ /* 0x000ee80000300800 */
[----:B------:R-:W3:Y:S04]  /*159660*/  LDL.LU R11, [R1+0x53b0] ;  /* 0x0053b000010b7983 */ /* 0x000ee80000300800 */
[----:B------:R-:W3:Y:S04]  /*159670*/  LDL.LU R62, [R1+0x1e94] ;  /* 0x001e9400013e7983 */ /* 0x000ee80000300800 */
[----:B------:R-:W3:Y:S01]  /*159680*/  LDL.LU R69, [R1+0x1e84] ;  /* 0x001e840001457983 */ /* 0x000ee20000300800 */
[----:B------:R-:W-:-:S04]  /*159690*/  IMAD.WIDE R4, R171, 0x4, R20 ;  /* 0x00000004ab047825 */ /* 0x000fc800078e0214 */
[----:B------:R-:W-:Y:S01]  /*1596a0*/  IMAD.WIDE R6, R171, 0x4, R18 ;  /* 0x00000004ab067825 */ /* 0x000fe200078e0212 */
[----:B------:R-:W-:Y:S01]  /*1596b0*/  ISETP.LT.AND P2, PT, R165, UR5, !P6 ;  /* 0x00000005a5007c0c */ /* 0x000fe2000f741270 */
[----:B------:R1:W-:Y:S01]  /*1596c0*/  @P1 STG.E desc[UR32][R2.64], R166 ;  /* 0x000000a602001986 */ /* 0x0003e2000c101920 */
[----:B------:R-:W-:Y:S01]  /*1596d0*/  ISETP.LT.AND P6, PT, R169, UR5, !P4 ;  /* 0x00000005a9007c0c */ /* 0x000fe2000e7c1270 */
[C---:B------:R-:W-:Y:S02]  /*1596e0*/  IMAD.WIDE R8, R171.reuse, 0x4, R16 ;  /* 0x00000004ab087825 */ /* 0x040fe400078e0210 */
[----:B-1----:R-:W3:Y:S04]  /*1596f0*/  LDL.LU R166, [R1+0x1e54] ;  /* 0x001e540001a67983 */ /* 0x002ee80000300800 */
[----:B------:R-:W-:Y:S04]  /*159700*/  @P0 STG.E desc[UR32][R4.64], R118 ;  /* 0x0000007604000986 */ /* 0x000fe8000c101920 */
[----:B------:R1:W-:Y:S04]  /*159710*/  @P3 STG.E desc[UR32][R6.64], R68 ;  /* 0x0000004406003986 */ /* 0x0003e8000c101920 */
[----:B------:R-:W3:Y:S04]  /*159720*/  LDL.LU R10, [R1+0x5394] ;  /* 0x00539400010a7983 */ /* 0x000ee80000300800 */
[----:B------:R1:W-:Y:S01]  /*159730*/  @P5 STG.E desc[UR32][R8.64], R70 ;  /* 0x0000004608005986 */ /* 0x0003e2000c101920 */
[----:B------:R-:W-:-:S03]  /*159740*/  IMAD.WIDE R2, R171, 0x4, R14 ;  /* 0x00000004ab027825 */ /* 0x000fc600078e020e */
[----:B-1----:R-:W3:Y:S04]  /*159750*/  LDL.LU R68, [R1+0x1e44] ;  /* 0x001e440001447983 */ /* 0x002ee80000300800 */
[----:B------:R-:W3:Y:S04]  /*159760*/  LDL.LU R70, [R1+0x1e24] ;  /* 0x001e240001467983 */ /* 0x000ee80000300800 */
[----:B------:R-:W3:Y:S01]  /*159770*/  LDL.LU R171, [R1+0x3330] ;  /* 0x0033300001ab7983 */ /* 0x000ee20000300800 */
[----:B------:R-:W-:Y:S01]  /*159780*/  ISETP.GE.AND P1, PT, R0, UR6, PT ;  /* 0x0000000600007c0c */ /* 0x000fe2000bf26270 */
[----:B------:R-:W-:-:S02]  /*159790*/  IMAD.WIDE R4, R63, 0x4, R20 ;  /* 0x000000043f047825 */ /* 0x000fc400078e0214 */
[----:B--2---:R-:W-:Y:S04]  /*1597a0*/  @P2 STG.E desc[UR32][R2.64], R119 ;  /* 0x0000007702002986 */ /* 0x004fe8000c101920 */
[----:B----4-:R1:W-:Y:S01]  /*1597b0*/  @P6 STG.E desc[UR32][R4.64], R170 ;  /* 0x000000aa04006986 */ /* 0x0103e2000c101920 */
[----:B------:R-:W-:-:S03]  /*1597c0*/  IMAD.WIDE R6, R63, 0x4, R14 ;  /* 0x000000043f067825 */ /* 0x000fc600078e020e */
[----:B-1----:R-:W2:Y:S04]  /*1597d0*/  LDL.LU R170, [R1+0x12a4] ;  /* 0x0012a40001aa7983 */ /* 0x002ea80000300800 */
[----:B------:R-:W4:Y:S01]  /*1597e0*/  LDL.LU R0, [R1+0x53a0] ;  /* 0x0053a00001007983 */ /* 0x000f220000300800 */
[----:B------:R-:W-:-:S04]  /*1597f0*/  IMAD.WIDE R2, R63, 0x4, R18 ;  /* 0x000000043f027825 */ /* 0x000fc800078e0212 */
[----:B------:R-:W-:Y:S01]  /*159800*/  IMAD.WIDE R4, R63, 0x4, R16 ;  /* 0x000000043f047825 */ /* 0x000fe200078e0210 */
[----:B------:R-:W4:Y:S04]  /*159810*/  LDL.LU R119, [R1+0x1ec8] ;  /* 0x001ec80001777983 */ /* 0x000f280000300800 */
[----:B------:R-:W4:Y:S01]  /*159820*/  LDL.LU R63, [R1+0x1eb8] ;  /* 0x001eb800013f7983 */ /* 0x000f220000300800 */
[----:B------:R-:W-:Y:S02]  /*159830*/  ISETP.LT.AND P3, PT, R168, UR5, !P4 ;  /* 0x00000005a8007c0c */ /* 0x000fe4000e761270 */
[----:B------:R-:W-:Y:S02]  /*159840*/  ISETP.LT.AND P0, PT, R167, UR5, !P4 ;  /* 0x00000005a7007c0c */ /* 0x000fe4000e701270 */
[----:B------:R-:W-:-:S02]  /*159850*/  ISETP.LT.AND P4, PT, R165, UR5, !P4 ;  /* 0x00000005a5007c0c */ /* 0x000fc4000e781270 */
[----:B------:R-:W-:Y:S01]  /*159860*/  ISETP.LT.AND P5, PT, R169, UR5, !P1 ;  /* 0x00000005a9007c0c */ /* 0x000fe2000cfa1270 */
[----:B------:R-:W-:Y:S01]  /*159870*/  IMAD.WIDE R8, R71, 0x4, R20 ;  /* 0x0000000447087825 */ /* 0x000fe200078e0214 */
[----:B------:R-:W-:Y:S02]  /*159880*/  ISETP.LT.AND P2, PT, R168, UR5, !P1 ;  /* 0x00000005a8007c0c */ /* 0x000fe4000cf41270 */
[----:B------:R-:W-:-:S03]  /*159890*/  ISETP.LT.AND P6, PT, R167, UR5, !P1 ;  /* 0x00000005a7007c0c */ /* 0x000fc6000cfc1270 */
[----:B---3--:R1:W-:Y:S04]  /*1598a0*/  @P3 STG.E desc[UR32][R2.64], R164 ;  /* 0x000000a402003986 */ /* 0x0083e8000c101920 */
[----:B------:R3:W-:Y:S04]  /*1598b0*/  @P0 STG.E desc[UR32][R4.64], R62 ;  /* 0x0000003e04000986 */ /* 0x0007e8000c101920 */
[----:B------:R3:W-:Y:S04]  /*1598c0*/  @P4 STG.E desc[UR32][R6.64], R69 ;  /* 0x0000004506004986 */ /* 0x0007e8000c101920 */
[----:B-1----:R-:W4:Y:S04]  /*1598d0*/  LDL.LU R164, [R1+0x3334] ;  /* 0x0033340001a47983 */ /* 0x002f280000300800 */
[----:B---3--:R-:W3:Y:S04]  /*1598e0*/  LDL.LU R62, [R1+0x1e98] ;  /* 0x001e9800013e7983 */ /* 0x008ee80000300800 */
[----:B------:R-:W3:Y:S01]  /*1598f0*/  LDL.LU R69, [R1+0x1e88] ;  /* 0x001e880001457983 */ /* 0x000ee20000300800 */
[----:B------:R-:W-:Y:S01]  /*159900*/  IMAD.WIDE R2, R71, 0x4, R18 ;  /* 0x0000000447027825 */ /* 0x000fe200078e0212 */
[----:B------:R-:W-:-:S03]  /*159910*/  ISETP.LT.AND P1, PT, R165, UR5, !P1 ;  /* 0x00000005a5007c0c */ /* 0x000fc6000cf21270 */
[----:B------:R-:W-:Y:S01]  /*159920*/  IMAD.WIDE R4, R71, 0x4, R16 ;  /* 0x0000000447047825 */ /* 0x000fe200078e0210 */
[----:B------:R1:W-:Y:S01]  /*159930*/  @P5 STG.E desc[UR32][R8.64], R166 ;  /* 0x000000a608005986 */ /* 0x0003e2000c101920 */
[----:B------:R-:W-:-:S03]  /*159940*/  ISETP.GE.AND P3, PT, R11, UR6, PT ;  /* 0x000000060b007c0c */ /* 0x000fc6000bf66270 */
[----:B-1----:R-:W3:Y:S04]  /*159950*/  LDL.LU R166, [R1+0x1e58] ;  /* 0x001e580001a67983 */ /* 0x002ee80000300800 */
[----:B------:R1:W-:Y:S01]  /*159960*/  @P2 STG.E desc[UR32][R2.64], R68 ;  /* 0x0000004402002986 */ /* 0x0003e2000c101920 */
[----:B------:R-:W-:-:S03]  /*159970*/  ISETP.LT.AND P0, PT, R169, UR5, !P3 ;  /* 0x00000005a9007c0c */ /* 0x000fc6000df01270 */
[----:B------:R1:W-:Y:S01]  /*159980*/  @P6 STG.E desc[UR32][R4.64], R70 ;  /* 0x0000004604006986 */ /* 0x0003e2000c101920 */
[----:B------:R-:W-:Y:S01]  /*159990*/  ISETP.LT.AND P5, PT, R168, UR5, !P3 ;  /* 0x00000005a8007c0c */ /* 0x000fe2000dfa1270 */
[----:B-1----:R-:W-:Y:S02]  /*1599a0*/  IMAD.WIDE R2, R71, 0x4, R14 ;  /* 0x0000000447027825 */ /* 0x002fe400078e020e */
[----:B------:R-:W3:Y:S04]  /*1599b0*/  LDL.LU R71, [R1+0x1e48] ;  /* 0x001e480001477983 */ /* 0x000ee80000300800 */
[----:B------:R-:W3:Y:S04]  /*1599c0*/  LDL.LU R8, [R1+0x53b8] ;  /* 0x0053b80001087983 */ /* 0x000ee80000300800 */
[----:B------:R-:W3:Y:S04]  /*1599d0*/  LDL.LU R68, [R1+0x1e28] ;  /* 0x001e280001447983 */ /* 0x000ee80000300800 */
[----:B------:R-:W3:Y:S01]  /*1599e0*/  LDL.LU R70, [R1+0x12a8] ;  /* 0x0012a80001467983 */ /* 0x000ee20000300800 */
[----:B------:R-:W-:-:S04]  /*1599f0*/  IMAD.WIDE R4, R171, 0x4, R20 ;  /* 0x00000004ab047825 */ /* 0x000fc800078e0214 */
[----:B------:R-:W-:Y:S01]  /*159a00*/  IMAD.WIDE R6, R171, 0x4, R18 ;  /* 0x00000004ab067825 */ /* 0x000fe200078e0212 */
[----:B--2---:R1:W-:Y:S01]  /*159a10*/  @P1 STG.E desc[UR32][R2.64], R170 ;  /* 0x000000aa02001986 */ /* 0x0043e2000c101920 */
[----:B----4-:R-:W-:-:S03]  /*159a20*/  ISETP.GE.AND P1, PT, R0, UR6, PT ;  /* 0x0000000600007c0c */ /* 0x010fc6000bf26270 */
[----:B------:R2:W-:Y:S04]  /*159a30*/  @P0 STG.E desc[UR32][R4.64], R119 ;  /* 0x0000007704000986 */ /* 0x0005e8000c101920 */
[----:B------:R4:W-:Y:S04]  /*159a40*/  @P5 STG.E desc[UR32][R6.64], R63 ;  /* 0x0000003f06005986 */ /* 0x0009e8000c101920 */
[----:B-1----:R-:W3:Y:S04]  /*159a50*/  LDL.LU R170, [R1+0x3338] ;  /* 0x0033380001aa7983 */ /* 0x002ee80000300800 */
[----:B------:R-:W3:Y:S04]  /*159a60*/  LDL.LU R0, [R1+0x53c4] ;  /* 0x0053c40001007983 */ /* 0x000ee80000300800 */
[----:B------:R-:W3:Y:S04]  /*159a70*/  LDL.LU R118, [R1+0x1ecc] ;  /* 0x001ecc0001767983 */ /* 0x000ee80000300800 */
[----:B--2---:R-:W2:Y:S04]  /*159a80*/  LDL.LU R119, [R1+0x1ebc] ;  /* 0x001ebc0001777983 */ /* 0x004ea80000300800 */
[----:B----4-:R-:W4:Y:S01]  /*159a90*/  LDL.LU R63, [R1+0x1e9c] ;  /* 0x001e9c00013f7983 */ /* 0x010f220000300800 */
[----:B------:R-:W-:-:S02]  /*159aa0*/  ISETP.GE.AND P4, PT, R10, UR6, PT ;  /* 0x000000060a007c0c */ /* 0x000fc4000bf86270 */
[----:B------:R-:W-:Y:S02]  /*159ab0*/  ISETP.LT.AND P2, PT, R167, UR5, !P3 ;  /* 0x00000005a7007c0c */ /* 0x000fe4000df41270 */
[----:B------:R-:W-:Y:S02]  /*159ac0*/  ISETP.LT.AND P3, PT, R165, UR5, !P3 ;  /* 0x00000005a5007c0c */ /* 0x000fe4000df61270 */
[----:B------:R-:W-:Y:S01]  /*159ad0*/  ISETP.LT.AND P6, PT, R169, UR5, !P4 ;  /* 0x00000005a9007c0c */ /* 0x000fe2000e7c1270 */
[----:B------:R-:W-:-:S04]  /*159ae0*/  IMAD.WIDE R2, R171, 0x4, R16 ;  /* 0x00000004ab027825 */ /* 0x000fc800078e0210 */
[----:B------:R-:W-:Y:S02]  /*159af0*/  IMAD.WIDE R4, R171, 0x4, R14 ;  /* 0x00000004ab047825 */ /* 0x000fe400078e020e */
[----:B------:R-:W4:Y:S01]  /*159b00*/  LDL.LU R171, [R1+0x333c] ;  /* 0x00333c0001ab7983 */ /* 0x000f220000300800 */
[----:B------:R-:W-:Y:S02]  /*159b10*/  ISETP.LT.AND P5, PT, R168, UR5, !P4 ;  /* 0x00000005a8007c0c */ /* 0x000fe4000e7a1270 */
[----:B------:R-:W-:Y:S02]  /*159b20*/  ISETP.LT.AND P0, PT, R167, UR5, !P4 ;  /* 0x00000005a7007c0c */ /* 0x000fe4000e701270 */
[----:B------:R-:W-:Y:S01]  /*159b30*/  ISETP.LT.AND P4, PT, R165, UR5, !P4 ;  /* 0x00000005a5007c0c */ /* 0x000fe2000e781270 */
[C---:B------:R-:W-:Y:S01]  /*159b40*/  IMAD.WIDE R6, R164.reuse, 0x4, R20 ;  /* 0x00000004a4067825 */ /* 0x040fe200078e0214 */
[----:B---3--:R1:W-:Y:S04]  /*159b50*/  @P2 STG.E desc[UR32][R2.64], R62 ;  /* 0x0000003e02002986 */ /* 0x0083e8000c101920 */
[----:B------:R3:W-:Y:S01]  /*159b60*/  @P3 STG.E desc[UR32][R4.64], R69 ;  /* 0x0000004504003986 */ /* 0x0007e2000c101920 */
[----:B-1----:R-:W-:-:S04]  /*159b70*/  IMAD.WIDE R2, R164, 0x4, R18 ;  /* 0x00000004a4027825 */ /* 0x002fc800078e0212 */
[C---:B---3--:R-:W-:Y:S01]  /*159b80*/  IMAD.WIDE R4, R164.reuse, 0x4, R16 ;  /* 0x00000004a4047825 */ /* 0x048fe200078e0210 */
[----:B------:R-:W3:Y:S04]  /*159b90*/  LDL.LU R69, [R1+0x1e8c] ;  /* 0x001e8c0001457983 */ /* 0x000ee80000300800 */
[----:B------:R1:W-:Y:S02]  /*159ba0*/  @P6 STG.E desc[UR32][R6.64], R166 ;  /* 0x000000a606006986 */ /* 0x0003e4000c101920 */
[----:B-1----:R-:W-:Y:S02]  /*159bb0*/  IMAD.WIDE R6, R164, 0x4, R14 ;  /* 0x00000004a4067825 */ /* 0x002fe400078e020e */
[----:B------:R-:W3:Y:S04]  /*159bc0*/  LDL.LU R164, [R1+0x1e5c] ;  /* 0x001e5c0001a47983 */ /* 0x000ee80000300800 */
[----:B------:R-:W3:Y:S04]  /*159bd0*/  LDL.LU R166, [R1+0x3340] ;  /* 0x0033400001a67983 */ /* 0x000ee80000300800 */
[----:B------:R1:W-:Y:S01]  /*159be0*/  @P5 STG.E desc[UR32][R2.64], R71 ;  /* 0x0000004702005986 */ /* 0x0003e2000c101920 */
[----:B------:R-:W-:-:S03]  /*159bf0*/  ISETP.LT.AND P2, PT, R169, UR5, !P1 ;  /* 0x00000005a9007c0c */ /* 0x000fc6000cf41270 */
[----:B------:R1:W-:Y:S01]  /*159c00*/  @P0 STG.E desc[UR32][R4.64], R68 ;  /* 0x0000004404000986 */ /* 0x0003e2000c101920 */
[----:B------:R-:W-:-:S03]  /*159c10*/  ISETP.LT.AND P3, PT, R168, UR5, !P1 ;  /* 0x00000005a8007c0c */ /* 0x000fc6000cf61270 */
[----:B------:R1:W-:Y:S01]  /*159c20*/  @P4 STG.E desc[UR32][R6.64], R70 ;  /* 0x0000004606004986 */ /* 0x0003e2000c101920 */
[----:B------:R-:W-:-:S03]  /*159c30*/  ISETP.LT.AND P6, PT, R167, UR5, !P1 ;  /* 0x00000005a7007c0c */ /* 0x000fc6000cfc1270 */
[----:B-1----:R-:W3:Y:S04]  /*159c40*/  LDL.LU R71, [R1+0x1ea0] ;  /* 0x001ea00001477983 */ /* 0x002ee80000300800 */
[----:B------:R-:W3:Y:S04]  /*159c50*/  LDL.LU R11, [R1+0x53d0] ;  /* 0x0053d000010b7983 */ /* 0x000ee80000300800 */
[----:B------:R-:W3:Y:S04]  /*159c60*/  LDL.LU R62, [R1+0x1e4c] ;  /* 0x001e4c00013e7983 */ /* 0x000ee80000300800 */
[----:B------:R-:W3:Y:S04]  /*159c70*/  LDL.LU R68, [R1+0x1e2c] ;  /* 0x001e2c0001447983 */ /* 0x000ee80000300800 */
[----:B------:R-:W3:Y:S04]  /*159c80*/  LDL.LU R70, [R1+0x12ac] ;  /* 0x0012ac0001467983 */ /* 0x000ee80000300800 */
[----:B------:R-:W3:Y:S01]  /*159c90*/  LDL.LU R10, [R1+0x53b4] ;  /* 0x0053b400010a7983 */ /* 0x000ee20000300800 */
[----:B------:R-:W-:-:S04]  /*159ca0*/  IMAD.WIDE R2, R170, 0x4, R20 ;  /* 0x00000004aa027825 */ /* 0x000fc800078e0214 */
[----:B------:R-:W-:-:S04]  /*159cb0*/  IMAD.WIDE R4, R170, 0x4, R18 ;  /* 0x00000004aa047825 */ /* 0x000fc800078e0212 */
[----:B------:R-:W-:Y:S01]  /*159cc0*/  IMAD.WIDE R6, R170, 0x4, R16 ;  /* 0x00000004aa067825 */ /* 0x000fe200078e0210 */
[----:B------:R-:W-:Y:S04]  /*159cd0*/  @P2 STG.E desc[UR32][R2.64], R118 ;  /* 0x0000007602002986 */ /* 0x000fe8000c101920 */
[----:B--2---:R-:W-:Y:S04]  /*159ce0*/  @P3 STG.E desc[UR32][R4.64], R119 ;  /* 0x0000007704003986 */ /* 0x004fe8000c101920 */
[----:B----4-:R1:W-:Y:S04]  /*159cf0*/  @P6 STG.E desc[UR32][R6.64], R63 ;  /* 0x0000003f06006986 */ /* 0x0103e8000c101920 */
[----:B-1----:R-:W2:Y:S01]  /*159d00*/  LDL.LU R63, [R1+0x1e70] ;  /* 0x001e7000013f7983 */ /* 0x002ea20000300800 */
[----:B------:R-:W-:-:S02]  /*159d10*/  ISETP.GE.AND P5, PT, R8, UR6, PT ;  /* 0x0000000608007c0c */ /* 0x000fc4000bfa6270 */
[----:B------:R-:W-:Y:S02]  /*159d20*/  ISETP.LT.AND P1, PT, R165, UR5, !P1 ;  /* 0x00000005a5007c0c */ /* 0x000fe4000cf21270 */
[----:B------:R-:W-:Y:S01]  /*159d30*/  ISETP.LT.AND P4, PT, R169, UR5, !P5 ;  /* 0x00000005a9007c0c */ /* 0x000fe2000ef81270 */
[----:B------:R-:W-:-:S04]  /*159d40*/  IMAD.WIDE R2, R170, 0x4, R14 ;  /* 0x00000004aa027825 */ /* 0x000fc800078e020e */
[----:B------:R-:W-:Y:S01]  /*159d50*/  IMAD.WIDE R4, R171, 0x4, R20 ;  /* 0x00000004ab047825 */ /* 0x000fe200078e0214 */
[----:B------:R-:W-:Y:S01]  /*159d60*/  ISETP.GE.AND P0, PT, R0, UR6, PT ;  /* 0x0000000600007c0c */ /* 0x000fe2000bf06270 */
[----:B------:R-:W4:Y:S01]  /*159d70*/  LDL.LU R170, [R1+0x3344] ;  /* 0x0033440001aa7983 */ /* 0x000f220000300800 */
[C---:B------:R-:W-:Y:S02]  /*159d80*/  ISETP.LT.AND P2, PT, R168.reuse, UR5, !P5 ;  /* 0x00000005a8007c0c */ /* 0x040fe4000ef41270 */
[----:B------:R-:W-:Y:S02]  /*159d90*/  ISETP.LT.AND P3, PT, R167, UR5, !P5 ;  /* 0x00000005a7007c0c */ /* 0x000fe4000ef61270 */
[----:B------:R-:W-:Y:S02]  /*159da0*/  ISETP.LT.AND P5, PT, R165, UR5, !P5 ;  /* 0x00000005a5007c0c */ /* 0x000fe4000efa1270 */
[----:B------:R-:W-:Y:S01]  /*159db0*/  ISETP.LT.AND P6, PT, R169, UR5, !P0 ;  /* 0x00000005a9007c0c */ /* 0x000fe2000c7c1270 */
[----:B------:R-:W-:Y:S01]  /*159dc0*/  IMAD.WIDE R6, R171, 0x4, R14 ;  /* 0x00000004ab067825 */ /* 0x000fe200078e020e */
[----:B---3--:R1:W-:Y:S01]  /*159dd0*/  @P1 STG.E desc[UR32][R2.64], R69 ;  /* 0x0000004502001986 */ /* 0x0083e2000c101920 */
[----:B------:R-:W-:-:S02]  /*159de0*/  ISETP.LT.AND P1, PT, R168, UR5, !P0 ;  /* 0x00000005a8007c0c */ /* 0x000fc4000c721270 */
[C---:B-1----:R-:W-:Y:S01]  /*159df0*/  IMAD.WIDE R2, R171.reuse, 0x4, R18 ;  /* 0x00000004ab027825 */ /* 0x042fe200078e0212 */
[----:B------:R1:W-:Y:S03]  /*159e00*/  @P4 STG.E desc[UR32][R4.64], R164 ;  /* 0x000000a404004986 */ /* 0x0003e6000c101920 */
[----:B------:R-:W-:Y:S01]  /*159e10*/  IMAD.WIDE R8, R166, 0x4, R20 ;  /* 0x00000004a6087825 */ /* 0x000fe200078e0214 */
[----:B-1----:R-:W3:Y:S04]  /*159e20*/  LDL.LU R164, [R1+0x1e30] ;  /* 0x001e300001a47983 */ /* 0x002ee80000300800 */
[----:B------:R-:W3:Y:S04]  /*159e30*/  LDL.LU R0, [R1+0x53c8] ;  /* 0x0053c80001007983 */ /* 0x000ee80000300800 */
[----:B------:R-:W3:Y:S04]  /*159e40*/  LDL.LU R118, [R1+0x1d0] ;  /* 0x0001d00001767983 */ /* 0x000ee80000300800 */
[----:B------:R-:W3:Y:S01]  /*159e50*/  LDL.LU R69, [R1+0x1b0] ;  /* 0x0001b00001457983 */ /* 0x000ee20000300800 */
[----:B------:R-:W-:-:S03]  /*159e60*/  IMAD.WIDE R4, R171, 0x4, R16 ;  /* 0x00000004ab047825 */ /* 0x000fc600078e0210 */
[----:B------:R-:W3:Y:S04]  /*159e70*/  LDL.LU R171, [R1+0x190] ;  /* 0x0001900001ab7983 */ /* 0x000ee80000300800 */
[----:B------:R-:W-:Y:S04]  /*159e80*/  @P2 STG.E desc[UR32][R2.64], R62 ;  /* 0x0000003e02002986 */ /* 0x000fe8000c101920 */
[----:B------:R1:W-:Y:S04]  /*159e90*/  @P3 STG.E desc[UR32][R4.64], R68 ;  /* 0x0000004404003986 */ /* 0x0003e8000c101920 */
[----:B------:R1:W-:Y:S04]  /*159ea0*/  @P5 STG.E desc[UR32][R6.64], R70 ;  /* 0x0000004606005986 */ /* 0x0003e8000c101920 */
[----:B------:R1:W-:Y:S04]  /*159eb0*/  @P6 STG.E desc[UR32][R8.64], R71 ;  /* 0x0000004708006986 */ /* 0x0003e8000c101920 */
[----:B-1----:R-:W3:Y:S04]  /*159ec0*/  LDL.LU R68, [R1+0x170] ;  /* 0x0001700001447983 */ /* 0x002ee80000300800 */
[----:B------:R-:W3:Y:S04]  /*159ed0*/  LDL.LU R70, [R1+0x150] ;  /* 0x0001500001467983 */ /* 0x000ee80000300800 */
[----:B------:R-:W3:Y:S01]  /*159ee0*/  LDL.LU R71, [R1+0x3348] ;  /* 0x0033480001477983 */ /* 0x000ee20000300800 */
[----:B------:R-:W-:-:S04]  /*159ef0*/  IMAD.WIDE R2, R166, 0x4, R18 ;  /* 0x00000004a6027825 */ /* 0x000fc800078e0212 */
[----:B------:R-:W-:Y:S01]  /*159f00*/  IMAD.WIDE R4, R166, 0x4, R14 ;  /* 0x00000004a6047825 */ /* 0x000fe200078e020e */
[----:B------:R-:W-:Y:S01]  /*159f10*/  ISETP.GE.AND P6, PT, R10, UR6, PT ;  /* 0x000000060a007c0c */ /* 0x000fe2000bfc6270 */
[----:B--2---:R1:W-:Y:S02]  /*159f20*/  @P1 STG.E desc[UR32][R2.64], R63 ;  /* 0x0000003f02001986 */ /* 0x0043e4000c101920 */
[----:B-1----:R-:W-:Y:S02]  /*159f30*/  IMAD.WIDE R2, R166, 0x4, R16 ;  /* 0x00000004a6027825 */ /* 0x002fe400078e0210 */
[----:B------:R-:W2:Y:S04]  /*159f40*/  LDL.LU R166, [R1+0x1ea4] ;  /* 0x001ea40001a67983 */ /* 0x000ea80000300800 */
[----:B------:R-:W2:Y:S04]  /*159f50*/  LDL.LU R10, [R1+0x53d4] ;  /* 0x0053d400010a7983 */ /* 0x000ea80000300800 */
[----:B------:R-:W2:Y:S04]  /*159f60*/  LDL.LU R119, [R1+0x1e74] ;  /* 0x001e740001777983 */ /* 0x000ea80000300800 */
[----:B------:R-:W2:Y:S01]  /*159f70*/  LDL.LU R62, [R1+0x1e34] ;  /* 0x001e3400013e7983 */ /* 0x000ea20000300800 */
[----:B------:R-:W-:-:S02]  /*159f80*/  ISETP.GE.AND P4, PT, R11, UR6, PT ;  /* 0x000000060b007c0c */ /* 0x000fc4000bf86270 */
[----:B------:R-:W-:Y:S02]  /*159f90*/  ISETP.LT.AND P2, PT, R167, UR5, !P0 ;  /* 0x00000005a7007c0c */ /* 0x000fe4000c741270 */
[----:B------:R-:W-:Y:S01]  /*159fa0*/  ISETP.LT.AND P0, PT, R165, UR5, !P0 ;  /* 0x00000005a5007c0c */ /* 0x000fe2000c701270 */
[----:B----4-:R-:W-:Y:S01]  /*159fb0*/  IMAD.WIDE R6, R170, 0x4, R20 ;  /* 0x00000004aa067825 */ /* 0x010fe200078e0214 */
[----:B------:R-:W-:Y:S02]  /*159fc0*/  ISETP.LT.AND P3, PT, R169, UR5, !P4 ;  /* 0x00000005a9007c0c */ /* 0x000fe4000e761270 */
[----:B------:R-:W-:Y:S01]  /*159fd0*/  ISETP.LT.AND P5, PT, R168, UR5, !P4 ;  /* 0x00000005a8007c0c */ /* 0x000fe2000e7a1270 */
[----:B------:R-:W4:Y:S01]  /*159fe0*/  LDL.LU R63, [R1+0x1d4] ;  /* 0x0001d400013f7983 */ /* 0x000f220000300800 */
[----:B------:R-:W-:Y:S01]  /*159ff0*/  IMAD.WIDE R8, R170, 0x4, R18 ;  /* 0x00000004aa087825 */ /* 0x000fe200078e0212 */
[----:B------:R-:W-:Y:S02]  /*15a000*/  ISETP.LT.AND P1, PT, R167, UR5, !P4 ;  /* 0x00000005a7007c0c */ /* 0x000fe4000e721270 */
[----:B------:R-:W-:-:S02]  /*15a010*/  ISETP.LT.AND P4, PT, R165, UR5, !P4 ;  /* 0x00000005a5007c0c */ /* 0x000fc4000e781270 */
[----:B---3--:R1:W-:Y:S04]  /*15a020*/  @P2 STG.E desc[UR32][R2.64], R164 ;  /* 0x000000a402002986 */ /* 0x0083e8000c101920 */
[----:B------:R3:W-:Y:S04]  /*15a030*/  @P0 STG.E desc[UR32][R4.64], R118 ;  /* 0x0000007604000986 */ /* 0x0007e8000c101920 */
[----:B------:R3:W-:Y:S01]  /*15a040*/  @P3 STG.E desc[UR32][R6.64], R69 ;  /* 0x0000004506003986 */ /* 0x0007e2000c101920 */
[----:B------:R-:W-:-:S03]  /*15a050*/  ISETP.GE.AND P2, PT, R0, UR6, PT ;  /* 0x0000000600007c0c */ /* 0x000fc6000bf46270 */
[----:B------:R3:W-:Y:S04]  /*15a060*/  @P5 STG.E desc[UR32][R8.64], R171 ;  /* 0x000000ab08005986 */ /* 0x0007e8000c101920 */
[----:B-1----:R-:W4:Y:S01]  /*15a070*/  LDL.LU R164, [R1+0x334c] ;  /* 0x00334c0001a47983 */ /* 0x002f220000300800 */
[----:B------:R-:W-:-:S04]  /*15a080*/  IMAD.WIDE R2, R170, 0x4, R16 ;  /* 0x00000004aa027825 */ /* 0x000fc800078e0210 */
[----:B---3--:R-:W-:Y:S01]  /*15a090*/  IMAD.WIDE R4, R170, 0x4, R14 ;  /* 0x00000004aa047825 */ /* 0x008fe200078e020e */
[----:B------:R-:W3:Y:S04]  /*15a0a0*/  LDL.LU R69, [R1+0x1b4] ;  /* 0x0001b40001457983 */ /* 0x000ee80000300800 */
[----:B------:R-:W3:Y:S04]  /*15a0b0*/  LDL.LU R170, [R1+0x194] ;  /* 0x0001940001aa7983 */ /* 0x000ee80000300800 */
[----:B------:R-:W3:Y:S04]  /*15a0c0*/  LDL.LU R171, [R1+0x3350] ;  /* 0x0033500001ab7983 */ /* 0x000ee80000300800 */
[----:B------:R-:W3:Y:S04]  /*15a0d0*/  LDL.LU R0, [R1+0x53e4] ;  /* 0x0053e40001007983 */ /* 0x000ee80000300800 */
[----:B------:R-:W3:Y:S04]  /*15a0e0*/  LDL.LU R118, [R1+0x174] ;  /* 0x0001740001767983 */ /* 0x000ee80000300800 */
[----:B------:R1:W-:Y:S04]  /*15a0f0*/  @P1 STG.E desc[UR32][R2.64], R68 ;  /* 0x0000004402001986 */ /* 0x0003e8000c101920 */
[----:B------:R1:W-:Y:S01]  /*15a100*/  @P4 STG.E desc[UR32][R4.64], R70 ;  /* 0x0000004604004986 */ /* 0x0003e2000c101920 */
[----:B------:R-:W-:-:S04]  /*15a110*/  IMAD.WIDE R6, R71, 0x4, R16 ;  /* 0x0000000447067825 */ /* 0x000fc800078e0210 */
[----:B------:R-:W-:Y:S01]  /*15a120*/  IMAD.WIDE R8, R71, 0x4, R14 ;  /* 0x0000000447087825 */ /* 0x000fe200078e020e */
[----:B------:R-:W-:Y:S02]  /*15a130*/  ISETP.LT.AND P3, PT, R169, UR5, !P6 ;  /* 0x00000005a9007c0c */ /* 0x000fe4000f761270 */
[----:B------:R-:W-:Y:S02]  /*15a140*/  ISETP.LT.AND P0, PT, R168, UR5, !P6 ;  /* 0x00000005a8007c0c */ /* 0x000fe4000f701270 */
[----:B------:R-:W-:Y:S01]  /*15a150*/  ISETP.LT.AND P5, PT, R167, UR5, !P6 ;  /* 0x00000005a7007c0c */ /* 0x000fe2000f7a1270 */
[----:B-1----:R-:W3:Y:S01]  /*15a160*/  LDL.LU R68, [R1+0x154] ;  /* 0x0001540001447983 */ /* 0x002ee20000300800 */
[----:B------:R-:W-:-:S04]  /*15a170*/  IMAD.WIDE R2, R71, 0x4, R20 ;  /* 0x0000000447027825 */ /* 0x000fc800078e0214 */
[----:B------:R-:W-:Y:S01]  /*15a180*/  IMAD.WIDE R4, R71, 0x4, R18 ;  /* 0x0000000447047825 */ /* 0x000fe200078e0212 */
[----:B------:R-:W3:Y:S04]  /*15a190*/  LDL.LU R70, [R1+0x1ea8] ;  /* 0x001ea80001467983 */ /* 0x000ee80000300800 */
[----:B------:R-:W3:Y:S04]  /*15a1a0*/  LDL.LU R71, [R1+0x1e78] ;  /* 0x001e780001477983 */ /* 0x000ee80000300800 */
[----:B--2---:R1:W-:Y:S01]  /*15a1b0*/  @P3 STG.E desc[UR32][R2.64], R166 ;  /* 0x000000a602003986 */ /* 0x0043e2000c101920 */
[----:B------:R-:W-:-:S03]  /*15a1c0*/  ISETP.GE.AND P3, PT, R10, UR6, PT ;  /* 0x000000060a007c0c */ /* 0x000fc6000bf66270 */
[----:B------:R2:W-:Y:S04]  /*15a1d0*/  @P0 STG.E desc[UR32][R4.64], R119 ;  /* 0x0000007704000986 */ /* 0x0005e8000c101920 */
[----:B------:R2:W-:Y:S04]  /*15a1e0*/  @P5 STG.E desc[UR32][R6.64], R62 ;  /* 0x0000003e06005986 */ /* 0x0005e8000c101920 */
[----:B-1----:R-:W3:Y:S04]  /*15a1f0*/  LDL.LU R166, [R1+0x3354] ;  /* 0x0033540001a67983 */ /* 0x002ee80000300800 */
[----:B------:R-:W3:Y:S04]  /*15a200*/  LDL.LU R10, [R1+0x53ec] ;  /* 0x0053ec00010a7983 */ /* 0x000ee80000300800 */
[----:B--2---:R-:W2:Y:S04]  /*15a210*/  LDL.LU R119, [R1+0x1e38] ;  /* 0x001e380001777983 */ /* 0x004ea80000300800 */
[----:B------:R-:W2:Y:S01]  /*15a220*/  LDL.LU R62, [R1+0x1d8] ;  /* 0x0001d800013e7983 */ /* 0x000ea20000300800 */
[----:B------:R-:W-:-:S02]  /*15a230*/  ISETP.LT.AND P6, PT, R165, UR5, !P6 ;  /* 0x00000005a5007c0c */ /* 0x000fc4000f7c1270 */
[----:B------:R-:W-:Y:S02]  /*15a240*/  ISETP.LT.AND P1, PT, R169, UR5, !P2 ;  /* 0x00000005a9007c0c */ /* 0x000fe4000d721270 */
[----:B------:R-:W-:Y:S02]  /*15a250*/  ISETP.LT.AND P4, PT, R168, UR5, !P2 ;  /* 0x00000005a8007c0c */ /* 0x000fe4000d781270 */
[----:B------:R-:W-:Y:S02]  /*15a260*/  ISETP.LT.AND P0, PT, R167, UR5, !P2 ;  /* 0x00000005a7007c0c */ /* 0x000fe4000d701270 */
[----:B------:R-:W-:Y:S02]  /*15a270*/  ISETP.LT.AND P2, PT, R165, UR5, !P2 ;  /* 0x00000005a5007c0c */ /* 0x000fe4000d741270 */
[----:B------:R-:W-:-:S03]  /*15a280*/  ISETP.LT.AND P5, PT, R169, UR5, !P3 ;  /* 0x00000005a9007c0c */ /* 0x000fc6000dfa1270 */
[----:B----4-:R1:W-:Y:S01]  /*15a290*/  @P6 STG.E desc[UR32][R8.64], R63 ;  /* 0x0000003f08006986 */ /* 0x0103e2000c101920 */
[----:B------:R-:W-:-:S03]  /*15a2a0*/  ISETP.LT.AND P6, PT, R168, UR5, !P3 ;  /* 0x00000005a8007c0c */ /* 0x000fc6000dfc1270 */
[----:B-1----:R-:W4:Y:S01]  /*15a2b0*/  LDL.LU R63, [R1+0x1b8] ;  /* 0x0001b800013f7983 */ /* 0x002f220000300800 */
[----:B------:R-:W-:-:S04]  /*15a2c0*/  IMAD.WIDE R2, R164, 0x4, R20 ;  /* 0x00000004a4027825 */ /* 0x000fc800078e0214 */
[----:B------:R-:W-:Y:S01]  /*15a2d0*/  IMAD.WIDE R4, R164, 0x4, R18 ;  /* 0x00000004a4047825 */ /* 0x000fe200078e0212 */
[----:B---3--:R1:W-:Y:S04]  /*15a2e0*/  @P1 STG.E desc[UR32][R2.64], R69 ;  /* 0x0000004502001986 */ /* 0x0083e8000c101920 */
[----:B------:R3:W-:Y:S01]  /*15a2f0*/  @P4 STG.E desc[UR32][R4.64], R170 ;  /* 0x000000aa04004986 */ /* 0x0007e2000c101920 */
[----:B------:R-:W-:-:S03]  /*15a300*/  ISETP.GE.AND P4, PT, R0, UR6, PT ;  /* 0x0000000600007c0c */ /* 0x000fc6000bf86270 */
[----:B------:R-:W4:Y:S01]  /*15a310*/  LDL.LU R0, [R1+0x53d8] ;  /* 0x0053d80001007983 */ /* 0x000f220000300800 */
[----:B------:R-:W-:-:S04]  /*15a320*/  IMAD.WIDE R6, R171, 0x4, R20 ;  /* 0x00000004ab067825 */ /* 0x000fc800078e0214 */
[----:B------:R-:W-:-:S04]  /*15a330*/  IMAD.WIDE R8, R171, 0x4, R18 ;  /* 0x00000004ab087825 */ /* 0x000fc800078e0212 */
[----:B-1----:R-:W-:-:S04]  /*15a340*/  IMAD.WIDE R2, R164, 0x4, R16 ;  /* 0x00000004a4027825 */ /* 0x002fc800078e0210 */
[----:B---3--:R-:W-:Y:S01]  /*15a350*/  IMAD.WIDE R4, R164, 0x4, R14 ;  /* 0x00000004a4047825 */ /* 0x008fe200078e020e */
[----:B------:R-:W3:Y:S04]  /*15a360*/  LDL.LU R69, [R1+0x198] ;  /* 0x0001980001457983 */ /* 0x000ee80000300800 */
[----:B------:R-:W3:Y:S04]  /*15a370*/  LDL.LU R170, [R1+0x178] ;  /* 0x0001780001aa7983 */ /* 0x000ee80000300800 */
[----:B------:R-:W3:Y:S04]  /*15a380*/  LDL.LU R164, [R1+0x3358] ;  /* 0x0033580001a47983 */ /* 0x000ee80000300800 */
[----:B------:R1:W-:Y:S04]  /*15a390*/  @P0 STG.E desc[UR32][R2.64], R118 ;  /* 0x0000007602000986 */ /* 0x0003e8000c101920 */
[----:B------:R1:W-:Y:S04]  /*15a3a0*/  @P2 STG.E desc[UR32][R4.64], R68 ;  /* 0x0000004404002986 */ /* 0x0003e8000c101920 */
[----:B------:R-:W-:Y:S04]  /*15a3b0*/  @P5 STG.E desc[UR32][R6.64], R70 ;  /* 0x0000004606005986 */ /* 0x000fe8000c101920 */
[----:B------:R1:W-:Y:S01]  /*15a3c0*/  @P6 STG.E desc[UR32][R8.64], R71 ;  /* 0x0000004708006986 */ /* 0x0003e2000c101920 */
[----:B------:R-:W-:-:S02]  /*15a3d0*/  ISETP.LT.AND P1, PT, R167, UR5, !P3 ;  /* 0x00000005a7007c0c */ /* 0x000fc4000df21270 */
[----:B------:R-:W-:Y:S01]  /*15a3e0*/  ISETP.LT.AND P3, PT, R165, UR5, !P3 ;  /* 0x00000005a5007c0c */ /* 0x000fe2000df61270 */
[----:B-1----:R-:W3:Y:S01]  /*15a3f0*/  LDL.LU R118, [R1+0x158] ;  /* 0x0001580001767983 */ /* 0x002ee20000300800 */
[----:B------:R-:W-:-:S04]  /*15a400*/  IMAD.WIDE R2, R171, 0x4, R16 ;  /* 0x00000004ab027825 */ /* 0x000fc800078e0210 */
[----:B------:R-:W-:Y:S01]  /*15a410*/  IMAD.WIDE R4, R171, 0x4, R14 ;  /* 0x00000004ab047825 */ /* 0x000fe200078e020e */
[----:B------:R-:W3:Y:S04]  /*15a420*/  LDL.LU R71, [R1+0x1eac] ;  /* 0x001eac0001477983 */ /* 0x000ee80000300800 */
[----:B------:R-:W3:Y:S04]  /*15a430*/  LDL.LU R171, [R1+0x1e7c] ;  /* 0x001e7c0001ab7983 */ /* 0x000ee80000300800 */
[----:B------:R-:W3:Y:S04]  /*15a440*/  LDL.LU R68, [R1+0x1bc] ;  /* 0x0001bc0001447983 */ /* 0x000ee80000300800 */
[----:B------:R-:W3:Y:S04]  /*15a450*/  LDL.LU R70, [R1+0x336c] ;  /* 0x00336c0001467983 */ /* 0x000ee80000300800 */
[----:B------:R-:W3:Y:S04]  /*15a460*/  LDL.LU R8, [R1+0x53e8] ;  /* 0x0053e80001087983 */ /* 0x000ee80000300800 */
[----:B--2---:R1:W-:Y:S04]  /*15a470*/  @P1 STG.E desc[UR32][R2.64], R119 ;  /* 0x0000007702001986 */ /* 0x0043e8000c101920 */
[----:B------:R2:W-:Y:S04]  /*15a480*/  @P3 STG.E desc[UR32][R4.64], R62 ;  /* 0x0000003e04003986 */ /* 0x0005e8000c101920 */
[----:B-1----:R-:W3:Y:S04]  /*15a490*/  LDL.LU R119, [R1+0x1e3c] ;  /* 0x001e3c0001777983 */ /* 0x002ee80000300800 */
        /* <DEDUP_REMOVED lines=10> */
[C---:B------:R-:W-:Y:S01]  /*15a540*/  IMAD.WIDE R6, R166.reuse, 0x4, R16 ;  /* 0x00000004a6067825 */ /* 0x040fe200078e0210 */
[----:B----4-:R1:W-:Y:S03]  /*15a550*/  @P5 STG.E desc[UR32][R2.64], R63 ;  /* 0x0000003f02005986 */ /* 0x0103e6000c101920 */
[----:B-1----:R-:W-:Y:S01]  /*15a560*/  IMAD.WIDE R2, R166, 0x4, R14 ;  /* 0x00000004a6027825 */ /* 0x002fe200078e020e */
[----:B------:R-:W-:Y:S02]  /*15a570*/  ISETP.GE.AND P5, PT, R0, UR6, PT ;  /* 0x0000000600007c0c */ /* 0x000fe4000bfa6270 */
[----:B------:R-:W4:Y:S04]  /*15a580*/  LDL.LU R0, [R1+0x53f0] ;  /* 0x0053f00001007983 */ /* 0x000f280000300800 */
[----:B------:R-:W4:Y:S04]  /*15a590*/  LDL.LU R63, [R1+0x19c] ;  /* 0x00019c00013f7983 */ /* 0x000f280000300800 */
[----:B---3--:R1:W-:Y:S04]  /*15a5a0*/  @P0 STG.E desc[UR32][R4.64], R69 ;  /* 0x0000004504000986 */ /* 0x0083e8000c101920 */
[----:B------:R3:W-:Y:S01]  /*15a5b0*/  @P6 STG.E desc[UR32][R6.64], R170 ;  /* 0x000000aa06006986 */ /* 0x0007e2000c101920 */
[----:B------:R-:W-:-:S03]  /*15a5c0*/  ISETP.LT.AND P0, PT, R167, UR5, !P2 ;  /* 0x00000005a7007c0c */ /* 0x000fc6000d701270 */
[----:B-1----:R-:W4:Y:S04]  /*15a5d0*/  LDL.LU R69, [R1+0x17c] ;  /* 0x00017c0001457983 */ /* 0x002f280000300800 */
[----:B------:R-:W4:Y:S01]  /*15a5e0*/  LDL.LU R166, [R1+0x15c] ;  /* 0x00015c0001a67983 */ /* 0x000f220000300800 */
[----:B------:R-:W-:-:S03]  /*15a5f0*/  IMAD.WIDE R4, R164, 0x4, R20 ;  /* 0x00000004a4047825 */ /* 0x000fc600078e0214 */
[----:B---3--:R-:W3:Y:S01]  /*15a600*/  LDL.LU R170, [R1+0x3370] ;  /* 0x0033700001aa7983 */ /* 0x008ee20000300800 */
[----:B------:R-:W-:-:S03]  /*15a610*/  IMAD.WIDE R6, R164, 0x4, R18 ;  /* 0x00000004a4067825 */ /* 0x000fc600078e0212 */
[----:B------:R-:W-:Y:S04]  /*15a620*/  @P1 STG.E desc[UR32][R2.64], R118 ;  /* 0x0000007602001986 */ /* 0x000fe8000c101920 */
[----:B------:R1:W-:Y:S04]  /*15a630*/  @P3 STG.E desc[UR32][R4.64], R71 ;  /* 0x0000004704003986 */ /* 0x0003e8000c101920 */
[----:B------:R1:W-:Y:S01]  /*15a640*/  @P4 STG.E desc[UR32][R6.64], R171 ;  /* 0x000000ab06004986 */ /* 0x0003e2000c101920 */
[----:B------:R-:W-:Y:S02]  /*15a650*/  ISETP.LT.AND P2, PT, R165, UR5, !P2 ;  /* 0x00000005a5007c0c */ /* 0x000fe4000d741270 */
[----:B------:R-:W-:Y:S01]  /*15a660*/  ISETP.LT.AND P6, PT, R169, UR5, !P5 ;  /* 0x00000005a9007c0c */ /* 0x000fe2000efc1270 */
[----:B-1----:R-:W3:Y:S04]  /*15a670*/  LDL.LU R71, [R1+0x1ed0] ;  /* 0x001ed00001477983 */ /* 0x002ee80000300800 */
[----:B------:R-:W3:Y:S01]  /*15a680*/  LDL.LU R171, [R1+0x1e60] ;  /* 0x001e600001ab7983 */ /* 0x000ee20000300800 */
[----:B------:R-:W-:-:S04]  /*15a690*/  IMAD.WIDE R2, R164, 0x4, R16 ;  /* 0x00000004a4027825 */ /* 0x000fc800078e0210 */
[----:B------:R-:W-:-:S04]  /*15a6a0*/  IMAD.WIDE R4, R164, 0x4, R14 ;  /* 0x00000004a4047825 */ /* 0x000fc800078e020e */
[C---:B------:R-:W-:Y:S01]  /*15a6b0*/  IMAD.WIDE R6, R70.reuse, 0x4, R20 ;  /* 0x0000000446067825 */ /* 0x040fe200078e0214 */
[----:B------:R-:W3:Y:S04]  /*15a6c0*/  LDL.LU R164, [R1+0x3374] ;  /* 0x0033740001a47983 */ /* 0x000ee80000300800 */
[----:B------:R-:W3:Y:S04]  /*15a6d0*/  LDL.LU R11, [R1+0x53f8] ;  /* 0x0053f800010b7983 */ /* 0x000ee80000300800 */
[----:B------:R-:W3:Y:S04]  /*15a6e0*/  LDL.LU R117, [R1+0x1b10] ;  /* 0x001b100001757983 */ /* 0x000ee80000300800 */
[----:B------:R1:W-:Y:S04]  /*15a6f0*/  @P0 STG.E desc[UR32][R2.64], R119 ;  /* 0x0000007702000986 */ /* 0x0003e8000c101920 */
[----:B--2---:R2:W-:Y:S04]  /*15a700*/  @P2 STG.E desc[UR32][R4.64], R62 ;  /* 0x0000003e04002986 */ /* 0x0045e8000c101920 */
[----:B------:R2:W-:Y:S04]  /*15a710*/  @P6 STG.E desc[UR32][R6.64], R68 ;  /* 0x0000004406006986 */ /* 0x0005e8000c101920 */
[----:B-1----:R-:W3:Y:S01]  /*15a720*/  LDL.LU R119, [R1+0x1c0] ;  /* 0x0001c00001777983 */ /* 0x002ee20000300800 */
[----:B------:R-:W-:-:S04]  /*15a730*/  IMAD.WIDE R2, R70, 0x4, R18 ;  /* 0x0000000446027825 */ /* 0x000fc800078e0212 */
[----:B--2---:R-:W-:-:S04]  /*15a740*/  IMAD.WIDE R4, R70, 0x4, R16 ;  /* 0x0000000446047825 */ /* 0x004fc800078e0210 */
[----:B------:R-:W-:Y:S01]  /*15a750*/  IMAD.WIDE R6, R70, 0x4, R14 ;  /* 0x0000000446067825 */ /* 0x000fe200078e020e */
[----:B------:R-:W2:Y:S04]  /*15a760*/  LDL.LU R68, [R1+0x1a0] ;  /* 0x0001a00001447983 */ /* 0x000ea80000300800 */
[----:B------:R-:W2:Y:S01]  /*15a770*/  LDL.LU R70, [R1+0x180] ;  /* 0x0001800001467983 */ /* 0x000ea20000300800 */
[----:B------:R-:W-:Y:S02]  /*15a780*/  ISETP.LT.AND P1, PT, R168, UR5, !P5 ;  /* 0x00000005a8007c0c */ /* 0x000fe4000ef21270 */
[----:B------:R-:W-:Y:S02]  /*15a790*/  ISETP.LT.AND P4, PT, R167, UR5, !P5 ;  /* 0x00000005a7007c0c */ /* 0x000fe4000ef81270 */
[----:B------:R-:W-:-:S02]  /*15a7a0*/  ISETP.GE.AND P3, PT, R8, UR6, PT ;  /* 0x0000000608007c0c */ /* 0x000fc4000bf66270 */
[----:B------:R-:W-:Y:S01]  /*15a7b0*/  ISETP.LT.AND P5, PT, R165, UR5, !P5 ;  /* 0x00000005a5007c0c */ /* 0x000fe2000efa1270 */
[----:B------:R-:W2:Y:S01]  /*15a7c0*/  LDL.LU R10, [R1+0x5400] ;  /* 0x00540000010a7983 */ /* 0x000ea20000300800 */
[----:B------:R-:W-:Y:S02]  /*15a7d0*/  ISETP.LT.AND P2, PT, R169, UR5, !P3 ;  /* 0x00000005a9007c0c */ /* 0x000fe4000df41270 */
[----:B------:R-:W-:-:S03]  /*15a7e0*/  ISETP.LT.AND P6, PT, R168, UR5, !P3 ;  /* 0x00000005a8007c0c */ /* 0x000fc6000dfc1270 */
[----:B----4-:R3:W-:Y:S01]  /*15a7f0*/  @P1 STG.E desc[UR32][R2.64], R63 ;  /* 0x0000003f02001986 */ /* 0x0107e2000c101920 */
[----:B------:R-:W-:Y:S02]  /*15a800*/  ISETP.GE.AND P0, PT, R0, UR6, PT ;  /* 0x0000000600007c0c */ /* 0x000fe4000bf06270 */
[----:B------:R-:W-:Y:S02]  /*15a810*/  ISETP.LT.AND P1, PT, R167, UR5, !P3 ;  /* 0x00000005a7007c0c */ /* 0x000fe4000df21270 */
[----:B------:R-:W-:Y:S01]  /*15a820*/  ISETP.LT.AND P3, PT, R165, UR5, !P3 ;  /* 0x00000005a5007c0c */ /* 0x000fe2000df61270 */
[----:B------:R1:W-:Y:S01]  /*15a830*/  @P4 STG.E desc[UR32][R4.64], R69 ;  /* 0x0000004504004986 */ /* 0x0003e2000c101920 */
[----:B---3--:R-:W-:-:S03]  /*15a840*/  IMAD.WIDE R2, R170, 0x4, R20 ;  /* 0x00000004aa027825 */ /* 0x008fc600078e0214 */
[----:B------:R3:W-:Y:S04]  /*15a850*/  @P5 STG.E desc[UR32][R6.64], R166 ;  /* 0x000000a606005986 */ /* 0x0007e8000c101920 */
[----:B-1----:R-:W4:Y:S01]  /*15a860*/  LDL.LU R69, [R1+0x160] ;  /* 0x0001600001457983 */ /* 0x002f220000300800 */
[----:B------:R-:W-:-:S03]  /*15a870*/  IMAD.WIDE R4, R170, 0x4, R18 ;  /* 0x00000004aa047825 */ /* 0x000fc600078e0212 */
[----:B---3--:R-:W3:Y:S04]  /*15a880*/  LDL.LU R166, [R1+0x338c] ;  /* 0x00338c0001a67983 */ /* 0x008ee80000300800 */
[----:B------:R-:W-:Y:S04]  /*15a890*/  @P2 STG.E desc[UR32][R2.64], R71 ;  /* 0x0000004702002986 */ /* 0x000fe8000c101920 */
[----:B------:R1:W-:Y:S01]  /*15a8a0*/  @P6 STG.E desc[UR32][R4.64], R171 ;  /* 0x000000ab04006986 */ /* 0x0003e2000c101920 */
[----:B------:R-:W-:Y:S02]  /*15a8b0*/  ISETP.LT.AND P4, PT, R169, UR5, !P0 ;  /* 0x00000005a9007c0c */ /* 0x000fe4000c781270 */
[----:B------:R-:W-:Y:S01]  /*15a8c0*/  ISETP.LT.AND P5, PT, R168, UR5, !P0 ;  /* 0x00000005a8007c0c */ /* 0x000fe2000c7a1270 */
[----:B-1----:R-:W3:Y:S01]  /*15a8d0*/  LDL.LU R171, [R1+0x90] ;  /* 0x0000900001ab7983 */ /* 0x002ee20000300800 */
[----:B------:R-:W-:-:S03]  /*15a8e0*/  IMAD.WIDE R2, R170, 0x4, R16 ;  /* 0x00000004aa027825 */ /* 0x000fc600078e0210 */
[----:B------:R-:W3:Y:S01]  /*15a8f0*/  LDL.LU R0, [R1+0x53f4] ;  /* 0x0053f40001007983 */ /* 0x000ee20000300800 */
[----:B------:R-:W-:-:S03]  /*15a900*/  IMAD.WIDE R4, R170, 0x4, R14 ;  /* 0x00000004aa047825 */ /* 0x000fc600078e020e */
[----:B------:R-:W3:Y:S01]  /*15a910*/  LDL.LU R118, [R1+0x1ed4] ;  /* 0x001ed40001767983 */ /* 0x000ee20000300800 */
[----:B------:R-:W-:-:S03]  /*15a920*/  IMAD.WIDE R6, R164, 0x4, R20 ;  /* 0x00000004a4067825 */ /* 0x000fc600078e0214 */
[----:B------:R-:W3:Y:S01]  /*15a930*/  LDL.LU R62, [R1+0x1e64] ;  /* 0x001e6400013e7983 */ /* 0x000ee20000300800 */
[----:B------:R-:W-:-:S03]  /*15a940*/  IMAD.WIDE R8, R164, 0x4, R18 ;  /* 0x00000004a4087825 */ /* 0x000fc600078e0212 */
[----:B------:R-:W3:Y:S04]  /*15a950*/  LDL.LU R63, [R1+0x1b14] ;  /* 0x001b1400013f7983 */ /* 0x000ee80000300800 */
[----:B------:R-:W3:Y:S04]  /*15a960*/  LDL.LU R170, [R1+0x3390] ;  /* 0x0033900001aa7983 */ /* 0x000ee80000300800 */
[----:B------:R-:W-:Y:S04]  /*15a970*/  @P1 STG.E desc[UR32][R2.64], R117 ;  /* 0x0000007502001986 */ /* 0x000fe8000c101920 */
[----:B------:R-:W3:Y:S04]  /*15a980*/  LDL.LU R71, [R1+0x33a4] ;  /* 0x0033a40001477983 */ /* 0x000ee80000300800 */
[----:B------:R-:W-:Y:S04]  /*15a990*/  @P3 STG.E desc[UR32][R4.64], R119 ;  /* 0x0000007704003986 */ /* 0x000fe8000c101920 */
[----:B--2---:R1:W-:Y:S04]  /*15a9a0*/  @P4 STG.E desc[UR32][R6.64], R68 ;  /* 0x0000004406004986 */ /* 0x0043e8000c101920 */
[----:B------:R2:W-:Y:S04]  /*15a9b0*/  @P5 STG.E desc[UR32][R8.64], R70 ;  /* 0x0000004608005986 */ /* 0x0005e8000c101920 */
[----:B-1----:R-:W3:Y:S04]  /*15a9c0*/  LDL.LU R68, [R1+0x1c4] ;  /* 0x0001c40001447983 */ /* 0x002ee80000300800 */
[----:B--2---:R-:W2:Y:S01]  /*15a9d0*/  LDL.LU R70, [R1+0x1a4] ;  /* 0x0001a40001467983 */ /* 0x004ea20000300800 */
[----:B------:R-:W-:-:S02]  /*15a9e0*/  ISETP.LT.AND P2, PT, R167, UR5, !P0 ;  /* 0x00000005a7007c0c */ /* 0x000fc4000c741270 */
[----:B------:R-:W-:Y:S01]  /*15a9f0*/  ISETP.LT.AND P0, PT, R165, UR5, !P0 ;  /* 0x00000005a5007c0c */ /* 0x000fe2000c701270 */
[----:B------:R-:W-:Y:S01]  /*15aa00*/  IMAD.WIDE R2, R164, 0x4, R16 ;  /* 0x00000004a4027825 */ /* 0x000fe200078e0210 */
[----:B------:R-:W-:Y:S02]  /*15aa10*/  ISETP.GE.AND P6, PT, R11, UR6, PT ;  /* 0x000000060b007c0c */ /* 0x000fe4000bfc6270 */
[----:B------:R-:W-:Y:S02]  /*15aa20*/  ISETP.GE.AND P4, PT, R10, UR6, PT ;  /* 0x000000060a007c0c */ /* 0x000fe4000bf86270 */
[----:B------:R-:W-:Y:S02]  /*15aa30*/  ISETP.LT.AND P1, PT, R169, UR5, !P6 ;  /* 0x00000005a9007c0c */ /* 0x000fe4000f721270 */
[----:B------:R-:W-:Y:S02]  /*15aa40*/  ISETP.LT.AND P3, PT, R168, UR5, !P6 ;  /* 0x00000005a8007c0c */ /* 0x000fe4000f761270 */
[----:B------:R-:W-:Y:S01]  /*15aa50*/  ISETP.LT.AND P5, PT, R167, UR5, !P6 ;  /* 0x00000005a7007c0c */ /* 0x000fe2000f7a1270 */
[----:B----4-:R1:W-:Y:S01]  /*15aa60*/  @P2 STG.E desc[UR32][R2.64], R69 ;  /* 0x0000004502002986 */ /* 0x0103e2000c101920 */
[----:B------:R-:W-:-:S02]  /*15aa70*/  ISETP.LT.AND P2, PT, R165, UR5, !P6 ;  /* 0x00000005a5007c0c */ /* 0x000fc4000f741270 */
[----:B------:R-:W-:Y:S01]  /*15aa80*/  ISETP.LT.AND P6, PT, R169, UR5, !P4 ;  /* 0x00000005a9007c0c */ /* 0x000fe2000e7c1270 */
[----:B-1----:R-:W-:Y:S02]  /*15aa90*/  IMAD.WIDE R2, R164, 0x4, R14 ;  /* 0x00000004a4027825 */ /* 0x002fe400078e020e */
[----:B------:R-:W4:Y:S04]  /*15aaa0*/  LDL.LU R164, [R1+0x184] ;  /* 0x0001840001a47983 */ /* 0x000f280000300800 */
[----:B------:R-:W4:Y:S04]  /*15aab0*/  LDL.LU R11, [R1+0x53fc] ;  /* 0x0053fc00010b7983 */ /* 0x000f280000300800 */
[----:B------:R-:W4:Y:S04]  /*15aac0*/  LDL.LU R119, [R1+0x164] ;  /* 0x0001640001777983 */ /* 0x000f280000300800 */
[----:B------:R-:W4:Y:S04]  /*15aad0*/  LDL.LU R69, [R1+0x94] ;  /* 0x0000940001457983 */ /* 0x000f280000300800 */
[----:B---3--:R1:W-:Y:S01]  /*15aae0*/  @P0 STG.E desc[UR32][R2.64], R171 ;  /* 0x000000ab02000986 */ /* 0x0083e2000c101920 */
[----:B------:R-:W-:-:S04]  /*15aaf0*/  IMAD.WIDE R4, R166, 0x4, R20 ;  /* 0x00000004a6047825 */ /* 0x000fc800078e0214 */
[C---:B------:R-:W-:Y:S01]  /*15ab00*/  IMAD.WIDE R6, R166.reuse, 0x4, R18 ;  /* 0x00000004a6067825 */ /* 0x040fe200078e0212 */
[----:B-1----:R-:W3:Y:S03]  /*15ab10*/  LDL.LU R171, [R1+0x1ed8] ;  /* 0x001ed80001ab7983 */ /* 0x002ee60000300800 */
[C---:B------:R-:W-:Y:S01]  /*15ab20*/  IMAD.WIDE R8, R166.reuse, 0x4, R16 ;  /* 0x00000004a6087825 */ /* 0x040fe200078e0210 */
[----:B------:R1:W-:Y:S04]  /*15ab30*/  @P1 STG.E desc[UR32][R4.64], R118 ;  /* 0x0000007604001986 */ /* 0x0003e8000c101920 */
[----:B------:R1:W-:Y:S01]  /*15ab40*/  @P3 STG.E desc[UR32][R6.64], R62 ;  /* 0x0000003e06003986 */ /* 0x0003e2000c101920 */
[----:B------:R-:W-:-:S03]  /*15ab50*/  IMAD.WIDE R2, R166, 0x4, R14 ;  /* 0x00000004a6027825 */ /* 0x000fc600078e020e */
[----:B------:R-:W3:Y:S04]  /*15ab60*/  LDL.LU R10, [R1+0x5404] ;  /* 0x00540400010a7983 */ /* 0x000ee80000300800 */
[----:B------:R1:W-:Y:S02]  /*15ab70*/  @P5 STG.E desc[UR32][R8.64], R63 ;  /* 0x0000003f08005986 */ /* 0x0003e4000c101920 */
[----:B-1----:R-:W-:Y:S02]  /*15ab80*/  IMAD.WIDE R4, R170, 0x4, R20 ;  /* 0x00000004aa047825 */ /* 0x002fe400078e0214 */
[----:B------:R-:W3:Y:S04]  /*15ab90*/  LDL.LU R62, [R1+0x1e68] ;  /* 0x001e6800013e7983 */ /* 0x000ee80000300800 */
[----:B------:R-:W3:Y:S04]  /*15aba0*/  LDL.LU R63, [R1+0x1b18] ;  /* 0x001b1800013f7983 */ /* 0x000ee80000300800 */
[----:B------:R-:W3:Y:S01]  /*15abb0*/  LDL.LU R166, [R1+0x33a8] ;  /* 0x0033a80001a67983 */ /* 0x000ee20000300800 */
[----:B------:R-:W-:-:S03]  /*15abc0*/  ISETP.GE.AND P0, PT, R0, UR6, PT ;  /* 0x0000000600007c0c */ /* 0x000fc6000bf06270 */
[----:B------:R-:W-:Y:S04]  /*15abd0*/  @P2 STG.E desc[UR32][R2.64], R68 ;  /* 0x0000004402002986 */ /* 0x000fe8000c101920 */
[----:B--2---:R1:W-:Y:S04]  /*15abe0*/  @P6 STG.E desc[UR32][R4.64], R70 ;  /* 0x0000004604006986 */ /* 0x0043e8000c101920 */
[----:B-1----:R-:W2:Y:S04]  /*15abf0*/  LDL.LU R70, [R1+0x1c8] ;  /* 0x0001c80001467983 */ /* 0x002ea80000300800 */
[----:B------:R-:W2:Y:S01]  /*15ac00*/  LDL.LU R0, [R1+0x5418] ;  /* 0x0054180001007983 */ /* 0x000ea20000300800 */
[----:B------:R-:W-:-:S02]  /*15ac10*/  ISETP.LT.AND P3, PT, R168, UR5, !P4 ;  /* 0x00000005a8007c0c */ /* 0x000fc4000e761270 */
[----:B------:R-:W-:Y:S02]  /*15ac20*/  ISETP.LT.AND P1, PT, R167, UR5, !P4 ;  /* 0x00000005a7007c0c */ /* 0x000fe4000e721270 */
[----:B------:R-:W-:Y:S02]  /*15ac30*/  ISETP.LT.AND P4, PT, R165, UR5, !P4 ;  /* 0x00000005a5007c0c */ /* 0x000fe4000e781270 */
[----:B------:R-:W-:Y:S01]  /*15ac40*/  ISETP.LT.AND P5, PT, R169, UR5, !P0 ;  /* 0x00000005a9007c0c */ /* 0x000fe2000c7a1270 */
[----:B------:R-:W-:-:S04]  /*15ac50*/  IMAD.WIDE R4, R170, 0x4, R18 ;  /* 0x00000004aa047825 */ /* 0x000fc800078e0212 */
[----:B------:R-:W-:-:S04]  /*15ac60*/  IMAD.WIDE R2, R170, 0x4, R16 ;  /* 0x00000004aa027825 */ /* 0x000fc800078e0210 */
[----:B------:R-:W-:Y:S01]  /*15ac70*/  IMAD.WIDE R6, R170, 0x4, R14 ;  /* 0x00000004aa067825 */ /* 0x000fe200078e020e */
[----:B------:R-:W2:Y:S03]  /*15ac80*/  LDL.LU R68, [R1+0x1a8] ;  /* 0x0001a80001447983 */ /* 0x000ea60000300800 */
[----:B------:R-:W-:Y:S01]  /*15ac90*/  IMAD.WIDE R8, R71, 0x4, R20 ;  /* 0x0000000447087825 */ /* 0x000fe200078e0214 */
[----:B------:R-:W2:Y:S01]  /*15aca0*/  LDL.LU R170, [R1+0x188] ;  /* 0x0001880001aa7983 */ /* 0x000ea20000300800 */
[----:B------:R-:W-:Y:S02]  /*15acb0*/  ISETP.LT.AND P2, PT, R168, UR5, !P0 ;  /* 0x00000005a8007c0c */ /* 0x000fe4000c741270 */
[----:B------:R-:W-:Y:S02]  /*15acc0*/  ISETP.LT.AND P6, PT, R167, UR5, !P0 ;  /* 0x00000005a7007c0c */ /* 0x000fe4000c7c1270 */
[----:B------:R-:W-:Y:S01]  /*15acd0*/  ISETP.LT.AND P0, PT, R165, UR5, !P0 ;  /* 0x00000005a5007c0c */ /* 0x000fe2000c701270 */
[----:B----4-:R1:W-:Y:S04]  /*15ace0*/  @P3 STG.E desc[UR32][R4.64], R164 ;  /* 0x000000a404003986 */ /* 0x0103e8000c101920 */
[----:B------:R-:W-:Y:S04]  /*15acf0*/  @P1 STG.E desc[UR32][R2.64], R119 ;  /* 0x0000007702001986 */ /* 0x000fe8000c101920 */
[----:B------:R4:W-:Y:S04]  /*15ad00*/  @P4 STG.E desc[UR32][R6.64], R69 ;  /* 0x0000004506004986 */ /* 0x0009e8000c101920 */
[----:B-1----:R-:W2:Y:S04]  /*15ad10*/  LDL.LU R164, [R1+0x33b0] ;  /* 0x0033b00001a47983 */ /* 0x002ea80000300800 */
[----:B------:R-:W2:Y:S04]  /*15ad20*/  LDL.LU R118, [R1+0x168] ;  /* 0x0001680001767983 */ /* 0x000ea80000300800 */
[----:B----4-:R-:W4:Y:S04]  /*15ad30*/  LDL.LU R69, [R1+0x98] ;  /* 0x0000980001457983 */ /* 0x010f280000300800 */
[----:B---3--:R1:W-:Y:S01]  /*15ad40*/  @P5 STG.E desc[UR32][R8.64], R171 ;  /* 0x000000ab08005986 */ /* 0x0083e2000c101920 */
[----:B------:R-:W-:-:S03]  /*15ad50*/  IMAD.WIDE R2, R71, 0x4, R18 ;  /* 0x0000000447027825 */ /* 0x000fc600078e0212 */
[----:B-1----:R-:W3:Y:S01]  /*15ad60*/  LDL.LU R171, [R1+0x1edc] ;  /* 0x001edc0001ab7983 */ /* 0x002ee20000300800 */
[----:B------:R-:W-:-:S03]  /*15ad70*/  IMAD.WIDE R4, R71, 0x4, R16 ;  /* 0x0000000447047825 */ /* 0x000fc600078e0210 */
[----:B------:R1:W-:Y:S04]  /*15ad80*/  @P2 STG.E desc[UR32][R2.64], R62 ;  /* 0x0000003e02002986 */ /* 0x0003e8000c101920 */
[----:B------:R-:W3:Y:S04]  /*15ad90*/  LDL.LU R119, [R1+0x1e6c] ;  /* 0x001e6c0001777983 */ /* 0x000ee80000300800 */
[----:B------:R-:W3:Y:S04]  /*15ada0*/  LDL.LU R8, [R1+0x5428] ;  /* 0x0054280001087983 */ /* 0x000ee80000300800 */
[----:B------:R-:W-:Y:S01]  /*15adb0*/  @P6 STG.E desc[UR32][R4.64], R63 ;  /* 0x0000003f04006986 */ /* 0x000fe2000c101920 */
[----:B-1----:R-:W-:-:S03]  /*15adc0*/  IMAD.WIDE R2, R71, 0x4, R14 ;  /* 0x0000000447027825 */ /* 0x002fc600078e020e */
[----:B------:R-:W3:Y:S04]  /*15add0*/  LDL.LU R71, [R1+0x33d0] ;  /* 0x0033d00001477983 */ /* 0x000ee80000300800 */
[----:B--2---:R1:W-:Y:S01]  /*15ade0*/  @P0 STG.E desc[UR32][R2.64], R70 ;  /* 0x0000004602000986 */ /* 0x0043e2000c101920 */
[----:B------:R-:W-:-:S03]  /*15adf0*/  ISETP.GE.AND P0, PT, R0, UR6, PT ;  /* 0x0000000600007c0c */ /* 0x000fc6000bf06270 */
[----:B-1----:R-:W2:Y:S04]  /*15ae00*/  LDL.LU R70, [R1+0x1b1c] ;  /* 0x001b1c0001467983 */ /* 0x002ea80000300800 */
[----:B------:R-:W2:Y:S04]  /*15ae10*/  LDL.LU R62, [R1+0x1cc] ;  /* 0x0001cc00013e7983 */ /* 0x000ea80000300800 */
[----:B------:R-:W2:Y:S01]  /*15ae20*/  LDL.LU R0, [R1+0x5414] ;  /* 0x0054140001007983 */ /* 0x000ea20000300800 */
[----:B------:R-:W-:Y:S02]  /*15ae30*/  ISETP.GE.AND P3, PT, R11, UR6, PT ;  /* 0x000000060b007c0c */ /* 0x000fe4000bf66270 */
[----:B------:R-:W-:Y:S01]  /*15ae40*/  ISETP.GE.AND P4, PT, R10, UR6, PT ;  /* 0x000000060a007c0c */ /* 0x000fe2000bf86270 */
[----:B------:R-:W-:-:S04]  /*15ae50*/  IMAD.WIDE R4, R166, 0x4, R20 ;  /* 0x00000004a6047825 */ /* 0x000fc800078e0214 */
[----:B------:R-:W-:Y:S01]  /*15ae60*/  IMAD.WIDE R6, R166, 0x4, R18 ;  /* 0x00000004a6067825 */ /* 0x000fe200078e0212 */
[----:B------:R-:W-:Y:S02]  /*15ae70*/  ISETP.LT.AND P1, PT, R169, UR5, !P3 ;  /* 0x00000005a9007c0c */ /* 0x000fe4000df21270 */
[----:B------:R-:W-:Y:S02]  /*15ae80*/  ISETP.LT.AND P5, PT, R168, UR5, !P3 ;  /* 0x00000005a8007c0c */ /* 0x000fe4000dfa1270 */
[----:B------:R-:W-:Y:S02]  /*15ae90*/  ISETP.LT.AND P2, PT, R167, UR5, !P3 ;  /* 0x00000005a7007c0c */ /* 0x000fe4000df41270 */
[----:B------:R-:W-:Y:S02]  /*15aea0*/  ISETP.LT.AND P3, PT, R165, UR5, !P3 ;  /* 0x00000005a5007c0c */ /* 0x000fe4000df61270 */
[----:B------:R-:W-:Y:S01]  /*15aeb0*/  ISETP.LT.AND P6, PT, R169, UR5, !P4 ;  /* 0x00000005a9007c0c */ /* 0x000fe2000e7c1270 */
[----:B------:R-:W-:Y:S01]  /*15aec0*/  IMAD.WIDE R2, R166, 0x4, R16 ;  /* 0x00000004a6027825 */ /* 0x000fe200078e0210 */
[----:B------:R-:W2:Y:S04]  /*15aed0*/  LDL.LU R63, [R1+0x1ac] ;  /* 0x0001ac00013f7983 */ /* 0x000ea80000300800 */
[----:B------:R1:W-:Y:S04]  /*15aee0*/  @P1 STG.E desc[UR32][R4.64], R68 ;  /* 0x0000004404001986 */ /* 0x0003e8000c101920 */
[----:B------:R1:W-:Y:S01]  /*15aef0*/  @P5 STG.E desc[UR32][R6.64], R170 ;  /* 0x000000aa06005986 */ /* 0x0003e2000c101920 */
[----:B------:R-:W-:Y:S01]  /*15af00*/  ISETP.LT.AND P5, PT, R168, UR5, !P4 ;  /* 0x00000005a8007c0c */ /* 0x000fe2000e7a1270 */
[----:B-1----:R-:W-:-:S02]  /*15af10*/  IMAD.WIDE R4, R166, 0x4, R14 ;  /* 0x00000004a6047825 */ /* 0x002fc400078e020e */
[----:B------:R-:W2:Y:S04]  /*15af20*/  LDL.LU R68, [R1+0x18c] ;  /* 0x00018c0001447983 */ /* 0x000ea80000300800 */
[----:B------:R-:W2:Y:S04]  /*15af30*/  LDL.LU R170, [R1+0x16c] ;  /* 0x00016c0001aa7983 */ /* 0x000ea80000300800 */
[----:B------:R-:W2:Y:S01]  /*15af40*/  LDL.LU R166, [R1+0x33cc] ;  /* 0x0033cc0001a67983 */ /* 0x000ea20000300800 */
[----:B------:R-:W-:Y:S01]  /*15af50*/  ISETP.LT.AND P1, PT, R167, UR5, !P4 ;  /* 0x00000005a7007c0c */ /* 0x000fe2000e721270 */
[----:B------:R-:W-:-:S02]  /*15af60*/  IMAD.WIDE R6, R164, 0x4, R20 ;  /* 0x00000004a4067825 */ /* 0x000fc400078e0214 */
[----:B------:R-:W-:Y:S04]  /*15af70*/  @P2 STG.E desc[UR32][R2.64], R118 ;  /* 0x0000007602002986 */ /* 0x000fe8000c101920 */
[----:B----4-:R1:W-:Y:S04]  /*15af80*/  @P3 STG.E desc[UR32][R4.64], R69 ;  /* 0x0000004504003986 */ /* 0x0103e8000c101920 */
[----:B---3--:R3:W-:Y:S01]  /*15af90*/  @P6 STG.E desc[UR32][R6.64], R171 ;  /* 0x000000ab06006986 */ /* 0x0087e2000c101920 */
[----:B-1----:R-:W-:-:S03]  /*15afa0*/  IMAD.WIDE R4, R164, 0x4, R18 ;  /* 0x00000004a4047825 */ /* 0x002fc600078e0212 */
[----:B---3--:R-:W3:Y:S01]  /*15afb0*/  LDL.LU R171, [R1+0x9c] ;  /* 0x00009c0001ab7983 */ /* 0x008ee20000300800 */
[----:B------:R-:W-:-:S03]  /*15afc0*/  IMAD.WIDE R2, R164, 0x4, R16 ;  /* 0x00000004a4027825 */ /* 0x000fc600078e0210 */
[----:B------:R-:W4:Y:S01]  /*15afd0*/  LDL.LU R69, [R1+0x80] ;  /* 0x0000800001457983 */ /* 0x000f220000300800 */
[----:B------:R-:W-:-:S03]  /*15afe0*/  IMAD.WIDE R6, R164, 0x4, R14 ;  /* 0x00000004a4067825 */ /* 0x000fc600078e020e */
[----:B------:R-:W-:Y:S04]  /*15aff0*/  @P5 STG.E desc[UR32][R4.64], R119 ;  /* 0x0000007704005986 */ /* 0x000fe8000c101920 */
[----:B------:R-:W4:Y:S04]  /*15b000*/  LDL.LU R164, [R1+0x33d4] ;  /* 0x0033d40001a47983 */ /* 0x000f280000300800 */
[----:B------:R-:W4:Y:S04]  /*15b010*/  LDL.LU R11, [R1+0x5420] ;  /* 0x00542000010b7983 */ /* 0x000f280000300800 */
[----:B--2---:R1:W-:Y:S01]  /*15b020*/  @P1 STG.E desc[UR32][R2.64], R70 ;  /* 0x0000004602001986 */ /* 0x0043e2000c101920 */
[----:B------:R-:W-:-:S03]  /*15b030*/  ISETP.GE.AND P1, PT, R0, UR6, PT ;  /* 0x0000000600007c0c */ /* 0x000fc6000bf26270 */
[----:B-1----:R-:W2:Y:S04]  /*15b040*/  LDL.LU R70, [R1] ;  /* 0x0000000001467983 */ /* 0x002ea80000300800 */
[----:B------:R-:W2:Y:S01]  /*15b050*/  LDL.LU R0, [R1+0x5424] ;  /* 0x0054240001007983 */ /* 0x000ea20000300800 */
[----:B------:R-:W-:Y:S02]  /*15b060*/  ISETP.LT.AND P4, PT, R165, UR5, !P4 ;  /* 0x00000005a5007c0c */ /* 0x000fe4000e781270 */
[----:B------:R-:W-:Y:S02]  /*15b070*/  ISETP.LT.AND P2, PT, R169, UR5, !P0 ;  /* 0x00000005a9007c0c */ /* 0x000fe4000c741270 */
[----:B------:R-:W-:Y:S02]  /*15b080*/  ISETP.LT.AND P3, PT, R168, UR5, !P0 ;  /* 0x00000005a8007c0c */ /* 0x000fe4000c761270 */
[----:B------:R-:W-:Y:S01]  /*15b090*/  ISETP.LT.AND P6, PT, R167, UR5, !P0 ;  /* 0x00000005a7007c0c */ /* 0x000fe2000c7c1270 */
[----:B------:R-:W-:Y:S01]  /*15b0a0*/  IMAD.WIDE R2, R71, 0x4, R20 ;  /* 0x0000000447027825 */ /* 0x000fe200078e0214 */
[----:B------:R-:W-:-:S03]  /*15b0b0*/  ISETP.LT.AND P0, PT, R165, UR5, !P0 ;  /* 0x00000005a5007c0c */ /* 0x000fc6000c701270 */
[----:B------:R-:W-:Y:S02]  /*15b0c0*/  IMAD.WIDE R4, R71, 0x4, R18 ;  /* 0x0000000447047825 */ /* 0x000fe400078e0212 */
[----:B------:R1:W-:Y:S04]  /*15b0d0*/  @P4 STG.E desc[UR32][R6.64], R62 ;  /* 0x0000003e06004986 */ /* 0x0003e8000c101920 */
[----:B------:R1:W-:Y:S01]  /*15b0e0*/  @P2 STG.E desc[UR32][R2.64], R63 ;  /* 0x0000003f02002986 */ /* 0x0003e2000c101920 */
[----:B------:R-:W-:-:S03]  /*15b0f0*/  ISETP.GE.AND P5, PT, R8, UR6, PT ;  /* 0x0000000608007c0c */ /* 0x000fc6000bfa6270 */
[----:B------:R-:W-:Y:S01]  /*15b100*/  @P3 STG.E desc[UR32][R4.64], R68 ;  /* 0x0000004404003986 */ /* 0x000fe2000c101920 */
[----:B-1----:R-:W-:-:S04]  /*15b110*/  IMAD.WIDE R6, R71, 0x4, R16 ;  /* 0x0000000447067825 */ /* 0x002fc800078e0210 */
[----:B------:R-:W-:Y:S01]  /*15b120*/  IMAD.WIDE R2, R71, 0x4, R14 ;  /* 0x0000000447027825 */ /* 0x000fe200078e020e */
[----:B------:R1:W-:Y:S01]  /*15b130*/  @P6 STG.E desc[UR32][R6.64], R170 ;  /* 0x000000aa06006986 */ /* 0x0003e2000c101920 */
[----:B------:R-:W-:Y:S02]  /*15b140*/  ISETP.LT.AND P4, PT, R169, UR5, !P5 ;  /* 0x00000005a9007c0c */ /* 0x000fe4000ef81270 */
[----:B------:R-:W-:Y:S01]  /*15b150*/  ISETP.LT.AND P2, PT, R168, UR5, !P5 ;  /* 0x00000005a8007c0c */ /* 0x000fe2000ef41270 */
[----:B-1----:R-:W2:Y:S04]  /*15b160*/  LDL.LU R170, [R1+0x33e8] ;  /* 0x0033e80001aa7983 */ /* 0x002ea80000300800 */
[----:B------:R-:W2:Y:S04]  /*15b170*/  LDL.LU R10, [R1+0x542c] ;  /* 0x00542c00010a7983 */ /* 0x000ea80000300800 */
[----:B------:R-:W2:Y:S01]  /*15b180*/  LDL.LU R71, [R1+0x84] ;  /* 0x0000840001477983 */ /* 0x000ea20000300800 */
[----:B------:R-:W-:Y:S01]  /*15b190*/  ISETP.LT.AND P3, PT, R167, UR5, !P5 ;  /* 0x00000005a7007c0c */ /* 0x000fe2000ef61270 */
[----:B------:R-:W-:Y:S01]  /*15b1a0*/  IMAD.WIDE R4, R166, 0x4, R20 ;  /* 0x00000004a6047825 */ /* 0x000fe200078e0214 */
[----:B------:R-:W-:-:S02]  /*15b1b0*/  ISETP.LT.AND P5, PT, R165, UR5, !P5 ;  /* 0x00000005a5007c0c */ /* 0x000fc4000efa1270 */
[----:B------:R-:W-:Y:S01]  /*15b1c0*/  ISETP.LT.AND P6, PT, R169, UR5, !P1 ;  /* 0x00000005a9007c0c */ /* 0x000fe2000cfc1270 */
[C---:B------:R-:W-:Y:S01]  /*15b1d0*/  IMAD.WIDE R6, R166.reuse, 0x4, R14 ;  /* 0x00000004a6067825 */ /* 0x040fe200078e020e */
[----:B---3--:R1:W-:Y:S04]  /*15b1e0*/  @P0 STG.E desc[UR32][R2.64], R171 ;  /* 0x000000ab02000986 */ /* 0x0083e8000c101920 */
[----:B----4-:R3:W-:Y:S04]  /*15b1f0*/  @P4 STG.E desc[UR32][R4.64], R69 ;  /* 0x0000004504004986 */ /* 0x0107e8000c101920 */
[----:B-1----:R-:W4:Y:S01]  /*15b200*/  LDL.LU R171, [R1+0x4] ;  /* 0x0000040001ab7983 */ /* 0x002f220000300800 */
[----:B---3--:R-:W-:-:S04]  /*15b210*/  IMAD.WIDE R4, R166, 0x4, R18 ;  /* 0x00000004a6047825 */ /* 0x008fc800078e0212 */
[----:B------:R-:W-:-:S04]  /*15b220*/  IMAD.WIDE R2, R166, 0x4, R16 ;  /* 0x00000004a6027825 */ /* 0x000fc800078e0210 */
[----:B------:R-:W-:Y:S01]  /*15b230*/  IMAD.WIDE R8, R164, 0x4, R20 ;  /* 0x00000004a4087825 */ /* 0x000fe200078e0214 */
[----:B------:R-:W3:Y:S04]  /*15b240*/  LDL.LU R166, [R1+0x33ec] ;  /* 0x0033ec0001a67983 */ /* 0x000ee80000300800 */
[----:B--2---:R-:W-:Y:S04]  /*15b250*/  @P2 STG.E desc[UR32][R4.64], R70 ;  /* 0x0000004604002986 */ /* 0x004fe8000c101920 */
[----:B------:R1:W-:Y:S04]  /*15b260*/  @P3 STG.E desc[UR32][R2.64], R244 ;  /* 0x000000f402003986 */ /* 0x0003e8000c101920 */
[----:B------:R-:W-:Y:S04]  /*15b270*/  @P5 STG.E desc[UR32][R6.64], R236 ;  /* 0x000000ec06005986 */ /* 0x000fe8000c101920 */
[----:B------:R-:W-:Y:S01]  /*15b280*/  @P6 STG.E desc[UR32][R8.64], R228 ;  /* 0x000000e408006986 */ /* 0x000fe2000c101920 */
[----:B------:R-:W-:-:S03]  /*15b290*/  ISETP.GE.AND P6, PT, R0, UR6, PT ;  /* 0x0000000600007c0c */ /* 0x000fc6000bfc6270 */
[----:B------:R-:W2:Y:S01]  /*15b2a0*/  LDL.LU R0, [R1+0x544c] ;  /* 0x00544c0001007983 */ /* 0x000ea20000300800 */
[----:B------:R-:W-:Y:S02]  /*15b2b0*/  ISETP.LT.AND P0, PT, R168, UR5, !P1 ;  /* 0x00000005a8007c0c */ /* 0x000fe4000cf01270 */
[----:B------:R-:W-:Y:S02]  /*15b2c0*/  ISETP.GE.AND P4, PT, R11, UR6, PT ;  /* 0x000000060b007c0c */ /* 0x000fe4000bf86270 */
[----:B------:R-:W-:Y:S02]  /*15b2d0*/  ISETP.LT.AND P3, PT, R167, UR5, !P1 ;  /* 0x00000005a7007c0c */ /* 0x000fe4000cf61270 */
[----:B------:R-:W-:Y:S02]  /*15b2e0*/  ISETP.LT.AND P1, PT, R165, UR5, !P1 ;  /* 0x00000005a5007c0c */ /* 0x000fe4000cf21270 */
[----:B------:R-:W-:Y:S01]  /*15b2f0*/  ISETP.LT.AND P2, PT, R169, UR5, !P4 ;  /* 0x00000005a9007c0c */ /* 0x000fe2000e741270 */
[----:B-1----:R-:W-:Y:S01]  /*15b300*/  IMAD.WIDE R2, R164, 0x4, R18 ;  /* 0x00000004a4027825 */ /* 0x002fe200078e0212 */
[----:B------:R-:W-:-:S03]  /*15b310*/  ISETP.LT.AND P5, PT, R168, UR5, !P4 ;  /* 0x00000005a8007c0c */ /* 0x000fc6000e7a1270 */
[C---:B------:R-:W-:Y:S01]  /*15b320*/  IMAD.WIDE R4, R164.reuse, 0x4, R14 ;  /* 0x00000004a4047825 */ /* 0x040fe200078e020e */
[----:B------:R1:W-:Y:S01]  /*15b330*/  @P0 STG.E desc[UR32][R2.64], R220 ;  /* 0x000000dc02000986 */ /* 0x0003e2000c101920 */
[----:B------:R-:W-:Y:S02]  /*15b340*/  ISETP.LT.AND P0, PT, R167, UR5, !P4 ;  /* 0x00000005a7007c0c */ /* 0x000fe4000e701270 */
[----:B------:R-:W-:Y:S01]  /*15b350*/  ISETP.LT.AND P4, PT, R165, UR5, !P4 ;  /* 0x00000005a5007c0c */ /* 0x000fe2000e781270 */
[----:B-1----:R-:W-:Y:S02]  /*15b360*/  IMAD.WIDE R2, R164, 0x4, R16 ;  /* 0x00000004a4027825 */ /* 0x002fe400078e0210 */
[----:B------:R-:W2:Y:S04]  /*15b370*/  LDL.LU R164, [R1+0x3400] ;  /* 0x0034000001a47983 */ /* 0x000ea80000300800 */
[----:B------:R1:W-:Y:S04]  /*15b380*/  @P3 STG.E desc[UR32][R2.64], R212 ;  /* 0x000000d402003986 */ /* 0x0003e8000c101920 */
[----:B------:R1:W-:Y:S01]  /*15b390*/  @P1 STG.E desc[UR32][R4.64], R204 ;  /* 0x000000cc04001986 */ /* 0x0003e2000c101920 */
[----:B------:R-:W-:-:S04]  /*15b3a0*/  IMAD.WIDE R6, R170, 0x4, R20 ;  /* 0x00000004aa067825 */ /* 0x000fc800078e0214 */
[----:B------:R-:W-:-:S04]  /*15b3b0*/  IMAD.WIDE R8, R170, 0x4, R18 ;  /* 0x00000004aa087825 */ /* 0x000fc800078e0212 */
[C---:B-1----:R-:W-:Y:S01]  /*15b3c0*/  IMAD.WIDE R2, R170.reuse, 0x4, R16 ;  /* 0x00000004aa027825 */ /* 0x042fe200078e0210 */
[----:B------:R1:W-:Y:S03]  /*15b3d0*/  @P2 STG.E desc[UR32][R6.64], R71 ;  /* 0x0000004706002986 */ /* 0x0003e6000c101920 */
[----:B------:R-:W-:Y:S01]  /*15b3e0*/  IMAD.WIDE R4, R170, 0x4, R14 ;  /* 0x00000004aa047825 */ /* 0x000fe200078e020e */
[----:B------:R-:W-:Y:S01]  /*15b3f0*/  ISETP.LT.AND P2, PT, R169, UR5, !P6 ;  /* 0x00000005a9007c0c */ /* 0x000fe2000f741270 */
[----:B-1----:R-:W2:Y:S01]  /*15b400*/  LDL.LU R71, [R1+0x88] ;  /* 0x0000880001477983 */ /* 0x002ea20000300800 */
[----:B------:R-:W-:-:S03]  /*15b410*/  ISETP.GE.AND P3, PT, R10, UR6, PT ;  /* 0x000000060a007c0c */ /* 0x000fc6000bf66270 */
[----:B----4-:R1:W-:Y:S04]  /*15b420*/  @P5 STG.E desc[UR32][R8.64], R171 ;  /* 0x000000ab08005986 */ /* 0x0103e8000c101920 */
[----:B-1----:R-:W4:Y:S04]  /*15b430*/  LDL.LU R171, [R1+0x8] ;  /* 0x0000080001ab7983 */ /* 0x002f280000300800 */
[----:B------:R-:W4:Y:S04]  /*15b440*/  LDL.LU R11, [R1+0x543c] ;  /* 0x00543c00010b7983 */ /* 0x000f280000300800 */
[----:B------:R-:W4:Y:S04]  /*15b450*/  LDL.LU R170, [R1+0x3408] ;  /* 0x0034080001aa7983 */ /* 0x000f280000300800 */
[----:B------:R1:W-:Y:S04]  /*15b460*/  @P0 STG.E desc[UR32][R2.64], R245 ;  /* 0x000000f502000986 */ /* 0x0003e8000c101920 */
[----:B------:R1:W-:Y:S01]  /*15b470*/  @P4 STG.E desc[UR32][R4.64], R237 ;  /* 0x000000ed04004986 */ /* 0x0003e2000c101920 */
[----:B---3--:R-:W-:-:S04]  /*15b480*/  IMAD.WIDE R6, R166, 0x4, R20 ;  /* 0x00000004a6067825 */ /* 0x008fc800078e0214 */
[C---:B------:R-:W-:Y:S01]  /*15b490*/  IMAD.WIDE R8, R166.reuse, 0x4, R14 ;  /* 0x00000004a6087825 */ /* 0x040fe200078e020e */
[----:B------:R-:W3:Y:S04]  /*15b4a0*/  LDL.LU R10, [R1+0x5448] ;  /* 0x00544800010a7983 */ /* 0x000ee80000300800 */
[----:B------:R-:W-:Y:S01]  /*15b4b0*/  @P2 STG.E desc[UR32][R6.64], R229 ;  /* 0x000000e506002986 */ /* 0x000fe2000c101920 */
[----:B-1----:R-:W-:-:S04]  /*15b4c0*/  IMAD.WIDE R2, R166, 0x4, R16 ;  /* 0x00000004a6027825 */ /* 0x002fc800078e0210 */
[----:B------:R-:W-:Y:S02]  /*15b4d0*/  IMAD.WIDE R4, R166, 0x4, R18 ;  /* 0x00000004a6047825 */ /* 0x000fe400078e0212 */
[----:B------:R-:W3:Y:S04]  /*15b4e0*/  LDL.LU R166, [R1+0x3418] ;  /* 0x0034180001a67983 */ /* 0x000ee80000300800 */
[----:B------:R-:W3:Y:S01]  /*15b4f0*/  LDL.LU R70, [R1+0x8c] ;  /* 0x00008c0001467983 */ /* 0x000ee20000300800 */
[----:B--2---:R-:W-:-:S03]  /*15b500*/  ISETP.GE.AND P2, PT, R0, UR6, PT ;  /* 0x0000000600007c0c */ /* 0x004fc6000bf46270 */
[----:B------:R-:W2:Y:S01]  /*15b510*/  LDL.LU R0, [R1+0x5450] ;  /* 0x0054500001007983 */ /* 0x000ea20000300800 */
[C---:B------:R-:W-:Y:S02]  /*15b520*/  ISETP.LT.AND P1, PT, R168.reuse, UR5, !P6 ;  /* 0x00000005a8007c0c */ /* 0x040fe4000f721270 */
[----:B------:R-:W-:Y:S02]  /*15b530*/  ISETP.LT.AND P5, PT, R167, UR5, !P6 ;  /* 0x00000005a7007c0c */ /* 0x000fe4000f7a1270 */
[----:B------:R-:W-:Y:S02]  /*15b540*/  ISETP.LT.AND P6, PT, R165, UR5, !P6 ;  /* 0x00000005a5007c0c */ /* 0x000fe4000f7c1270 */
[----:B------:R-:W-:Y:S02]  /*15b550*/  ISETP.LT.AND P0, PT, R169, UR5, !P3 ;  /* 0x00000005a9007c0c */ /* 0x000fe4000df01270 */
[----:B------:R-:W-:-:S05]  /*15b560*/  ISETP.LT.AND P4, PT, R168, UR5, !P3 ;  /* 0x00000005a8007c0c */ /* 0x000fca000df81270 */
[----:B------:R1:W-:Y:S01]  /*15b570*/  @P1 STG.E desc[UR32][R4.64], R221 ;  /* 0x000000dd04001986 */ /* 0x0003e2000c101920 */
[----:B------:R-:W-:-:S03]  /*15b580*/  ISETP.LT.AND P1, PT, R167, UR5, !P3 ;  /* 0x00000005a7007c0c */ /* 0x000fc6000df21270 */
[----:B------:R1:W-:Y:S01]  /*15b590*/  @P5 STG.E desc[UR32][R2.64], R213 ;  /* 0x000000d502005986 */ /* 0x0003e2000c101920 */
[----:B------:R-:W-:Y:S02]  /*15b5a0*/  ISETP.LT.AND P3, PT, R165, UR5, !P3 ;  /* 0x00000005a5007c0c */ /* 0x000fe4000df61270 */
[----:B------:R-:W-:Y:S01]  /*15b5b0*/  ISETP.LT.AND P5, PT, R169, UR5, !P2 ;  /* 0x00000005a9007c0c */ /* 0x000fe2000d7a1270 */
[----:B------:R-:W-:Y:S01]  /*15b5c0*/  @P6 STG.E desc[UR32][R8.64], R205 ;  /* 0x000000cd08006986 */ /* 0x000fe2000c101920 */
[----:B------:R-:W-:Y:S01]  /*15b5d0*/  ISETP.LT.AND P6, PT, R168, UR5, !P2 ;  /* 0x00000005a8007c0c */ /* 0x000fe2000d7c1270 */
[----:B-1----:R-:W-:-:S04]  /*15b5e0*/  IMAD.WIDE R4, R164, 0x4, R18 ;  /* 0x00000004a4047825 */ /* 0x002fc800078e0212 */
[----:B------:R-:W-:-:S05]  /*15b5f0*/  IMAD.WIDE R2, R164, 0x4, R20 ;  /* 0x00000004a4027825 */ /* 0x000fca00078e0214 */
[----:B------:R1:W-:Y:S01]  /*15b600*/  @P0 STG.E desc[UR32][R2.64], R71 ;  /* 0x0000004702000986 */ /* 0x0003e2000c101920 */
[----:B------:R-:W-:Y:S02]  /*15b610*/  ISETP.LT.AND P0, PT, R167, UR5, !P2 ;  /* 0x00000005a7007c0c */ /* 0x000fe4000d701270 */
[----:B------:R-:W-:Y:S01]  /*15b620*/  ISETP.LT.AND P2, PT, R165, UR5, !P2 ;  /* 0x00000005a5007c0c */ /* 0x000fe2000d741270 */
[----:B-1----:R-:W-:Y:S01]  /*15b630*/  IMAD.WIDE R2, R164, 0x4, R16 ;  /* 0x00000004a4027825 */ /* 0x002fe200078e0210 */
[----:B------:R-:W2:Y:S04]  /*15b640*/  LDL.LU R71, [R1+0xc] ;  /* 0x00000c0001477983 */ /* 0x000ea80000300800 */
[----:B----4-:R1:W-:Y:S01]  /*15b650*/  @P4 STG.E desc[UR32][R4.64], R171 ;  /* 0x000000ab04004986 */ /* 0x0103e2000c101920 */
[----:B------:R-:W-:Y:S01]  /*15b660*/  IMAD.WIDE R6, R170, 0x4, R20 ;  /* 0x00000004aa067825 */ /* 0x000fe200078e0214 */
[----:B------:R-:W-:-:S02]  /*15b670*/  ISETP.GE.AND P4, PT, R11, UR6, PT ;  /* 0x000000060b007c0c */ /* 0x000fc4000bf86270 */
[----:B------:R4:W-:Y:S01]  /*15b680*/  @P1 STG.E desc[UR32][R2.64], R246 ;  /* 0x000000f602001986 */ /* 0x0009e2000c101920 */
[----:B-1----:R-:W-:-:S04]  /*15b690*/  IMAD.WIDE R4, R164, 0x4, R14 ;  /* 0x00000004a4047825 */ /* 0x002fc800078e020e */
[C---:B------:R-:W-:Y:S01]  /*15b6a0*/  IMAD.WIDE R8, R170.reuse, 0x4, R18 ;  /* 0x00000004aa087825 */ /* 0x040fe200078e0212 */
[----:B------:R-:W2:Y:S04]  /*15b6b0*/  LDL.LU R171, [R1+0x3428] ;  /* 0x0034280001ab7983 */ /* 0x000ea80000300800 */
[----:B------:R1:W-:Y:S04]  /*15b6c0*/  @P3 STG.E desc[UR32][R4.64], R238 ;  /* 0x000000ee04003986 */ /* 0x0003e8000c101920 */
[----:B------:R-:W-:Y:S01]  /*15b6d0*/  @P5 STG.E desc[UR32][R6.64], R230 ;  /* 0x000000e606005986 */ /* 0x000fe2000c101920 */
[----:B------:R-:W-:Y:S01]  /*15b6e0*/  ISETP.LT.AND P5, PT, R169, UR5, !P4 ;  /* 0x00000005a9007c0c */ /* 0x000fe2000e7a1270 */
[----:B----4-:R-:W-:-:S02]  /*15b6f0*/  IMAD.WIDE R2, R170, 0x4, R16 ;  /* 0x00000004aa027825 */ /* 0x010fc400078e0210 */
[----:B------:R4:W-:Y:S04]  /*15b700*/  @P6 STG.E desc[UR32][R8.64], R222 ;  /* 0x000000de08006986 */ /* 0x0009e8000c101920 */
[----:B------:R-:W2:Y:S04]  /*15b710*/  LDL.LU R164, [R1+0x3434] ;  /* 0x0034340001a47983 */ /* 0x000ea80000300800 */
[----:B------:R3:W-:Y:S01]  /*15b720*/  @P0 STG.E desc[UR32][R2.64], R214 ;  /* 0x000000d602000986 */ /* 0x0007e2000c101920 */
[----:B-1----:R-:W-:-:S03]  /*15b730*/  IMAD.WIDE R4, R170, 0x4, R14 ;  /* 0x00000004aa047825 */ /* 0x002fc600078e020e */
[----:B----4-:R-:W4:Y:S01]  /*15b740*/  LDL.LU R8, [R1+0x545c] ;  /* 0x00545c0001087983 */ /* 0x010f220000300800 */
[----:B---3--:R-:W-:-:S03]  /*15b750*/  IMAD.WIDE R2, R166, 0x4, R20 ;  /* 0x00000004a6027825 */ /* 0x008fc600078e0214 */
[----:B------:R1:W-:Y:S04]  /*15b760*/  @P2 STG.E desc[UR32][R4.64], R206 ;  /* 0x000000ce04002986 */ /* 0x0003e8000c101920 */
[----:B------:R-:W3:Y:S04]  /*15b770*/  LDL.LU R170, [R1+0x10] ;  /* 0x0000100001aa7983 */ /* 0x000ee80000300800 */
[----:B------:R1:W-:Y:S01]  /*15b780*/  @P5 STG.E desc[UR32][R2.64], R70 ;  /* 0x0000004602005986 */ /* 0x0003e2000c101920 */
[----:B--2---:R-:W-:-:S03]  /*15b790*/  ISETP.GE.AND P5, PT, R0, UR6, PT ;  /* 0x0000000600007c0c */ /* 0x004fc6000bfa6270 */
[----:B------:R-:W2:Y:S01]  /*15b7a0*/  LDL.LU R0, [R1+0x5464] ;  /* 0x0054640001007983 */ /* 0x000ea20000300800 */
[----:B------:R-:W-:Y:S01]  /*15b7b0*/  ISETP.LT.AND P1, PT, R168, UR5, !P4 ;  /* 0x00000005a8007c0c */ /* 0x000fe2000e721270 */
[----:B-1----:R-:W-:-:S04]  /*15b7c0*/  IMAD.WIDE R4, R166, 0x4, R18 ;  /* 0x00000004a6047825 */ /* 0x002fc800078e0212 */
[----:B------:R-:W-:-:S04]  /*15b7d0*/  IMAD.WIDE R6, R166, 0x4, R16 ;  /* 0x00000004a6067825 */ /* 0x000fc800078e0210 */
[----:B------:R-:W-:Y:S02]  /*15b7e0*/  IMAD.WIDE R2, R166, 0x4, R14 ;  /* 0x00000004a6027825 */ /* 0x000fe400078e020e */
[----:B------:R-:W3:Y:S01]  /*15b7f0*/  LDL.LU R166, [R1+0x3430] ;  /* 0x0034300001a67983 */ /* 0x000ee20000300800 */
[----:B------:R-:W-:Y:S02]  /*15b800*/  ISETP.GE.AND P3, PT, R10, UR6, PT ;  /* 0x000000060a007c0c */ /* 0x000fe4000bf66270 */
[----:B------:R-:W-:Y:S02]  /*15b810*/  ISETP.LT.AND P6, PT, R167, UR5, !P4 ;  /* 0x00000005a7007c0c */ /* 0x000fe4000e7c1270 */
[----:B------:R-:W-:Y:S02]  /*15b820*/  ISETP.LT.AND P0, PT, R165, UR5, !P4 ;  /* 0x00000005a5007c0c */ /* 0x000fe4000e701270 */
[----:B------:R-:W-:Y:S02]  /*15b830*/  ISETP.LT.AND P2, PT, R169, UR5, !P3 ;  /* 0x00000005a9007c0c */ /* 0x000fe4000df41270 */
[----:B------:R-:W-:Y:S01]  /*15b840*/  ISETP.LT.AND P4, PT, R168, UR5, !P3 ;  /* 0x00000005a8007c0c */ /* 0x000fe2000df81270 */
[----:B------:R1:W-:Y:S01]  /*15b850*/  @P1 STG.E desc[UR32][R4.64], R71 ;  /* 0x0000004704001986 */ /* 0x0003e2000c101920 */
[----:B------:R-:W-:-:S02]  /*15b860*/  ISETP.LT.AND P1, PT, R167, UR5, !P3 ;  /* 0x00000005a7007c0c */ /* 0x000fc4000df21270 */
[----:B------:R-:W-:-:S03]  /*15b870*/  ISETP.LT.AND P3, PT, R165, UR5, !P3 ;  /* 0x00000005a5007c0c */ /* 0x000fc6000df61270 */
[----:B------:R1:W-:Y:S04]  /*15b880*/  @P6 STG.E desc[UR32][R6.64], R247 ;  /* 0x000000f706006986 */ /* 0x0003e8000c101920 */
[----:B------:R1:W-:Y:S04]  /*15b890*/  @P0 STG.E desc[UR32][R2.64], R239 ;  /* 0x000000ef02000986 */ /* 0x0003e8000c101920 */
[----:B-1----:R-:W3:Y:S04]  /*15b8a0*/  LDL.LU R71, [R1+0x3438] ;  /* 0x0034380001477983 */ /* 0x002ee80000300800 */
[----:B------:R-:W3:Y:S04]  /*15b8b0*/  LDL.LU R11, [R1+0x5454] ;  /* 0x00545400010b7983 */ /* 0x000ee80000300800 */
[----:B------:R-:W3:Y:S04]  /*15b8c0*/  LDL.LU R70, [R1+0x14] ;  /* 0x0000140001467983 */ /* 0x000ee80000300800 */
[----:B------:R-:W3:Y:S01]  /*15b8d0*/  LDL.LU R10, [R1+0x5458] ;  /* 0x00545800010a7983 */ /* 0x000ee20000300800 */
[----:B------:R-:W-:-:S04]  /*15b8e0*/  IMAD.WIDE R4, R171, 0x4, R20 ;  /* 0x00000004ab047825 */ /* 0x000fc800078e0214 */
[----:B------:R-:W-:-:S04]  /*15b8f0*/  IMAD.WIDE R6, R171, 0x4, R18 ;  /* 0x00000004ab067825 */ /* 0x000fc800078e0212 */
[C---:B------:R-:W-:Y:S01]  /*15b900*/  IMAD.WIDE R2, R171.reuse, 0x4, R16 ;  /* 0x00000004ab027825 */ /* 0x040fe200078e0210 */
[----:B------:R1:W-:Y:S04]  /*15b910*/  @P2 STG.E desc[UR32][R4.64], R231 ;  /* 0x000000e704002986 */ /* 0x0003e8000c101920 */
[----:B------:R4:W-:Y:S04]  /*15b920*/  @P4 STG.E desc[UR32][R6.64], R223 ;  /* 0x000000df06004986 */ /* 0x0009e8000c101920 */
[----:B------:R-:W-:Y:S01]  /*15b930*/  @P1 STG.E desc[UR32][R2.64], R215 ;  /* 0x000000d702001986 */ /* 0x000fe2000c101920 */
[----:B-1----:R-:W-:-:S05]  /*15b940*/  IMAD.WIDE R4, R171, 0x4, R14 ;  /* 0x00000004ab047825 */ /* 0x002fca00078e020e */
[----:B------:R1:W-:Y:S01]  /*15b950*/  @P3 STG.E desc[UR32][R4.64], R207 ;  /* 0x000000cf04003986 */ /* 0x0003e2000c101920 */
[----:B--2---:R-:W-:-:S03]  /*15b960*/  ISETP.GE.AND P3, PT, R0, UR6, PT ;  /* 0x0000000600007c0c */ /* 0x004fc6000bf66270 */
[----:B------:R-:W2:Y:S01]  /*15b970*/  LDL.LU R0, [R1+0x546c] ;  /* 0x00546c0001007983 */ /* 0x000ea20000300800 */
[----:B------:R-:W-:Y:S02]  /*15b980*/  ISETP.LT.AND P6, PT, R169, UR5, !P5 ;  /* 0x00000005a9007c0c */ /* 0x000fe4000efc1270 */
[----:B------:R-:W-:Y:S02]  /*15b990*/  ISETP.LT.AND P0, PT, R168, UR5, !P5 ;  /* 0x00000005a8007c0c */ /* 0x000fe4000ef01270 */
[----:B------:R-:W-:Y:S01]  /*15b9a0*/  ISETP.LT.AND P4, PT, R167, UR5, !P5 ;  /* 0x00000005a7007c0c */ /* 0x000fe2000ef81270 */
[----:B----4-:R-:W-:Y:S01]  /*15b9b0*/  IMAD.WIDE R6, R164, 0x4, R20 ;  /* 0x00000004a4067825 */ /* 0x010fe200078e0214 */
[----:B------:R-:W-:Y:S02]  /*15b9c0*/  ISETP.GE.AND P2, PT, R8, UR6, PT ;  /* 0x0000000608007c0c */ /* 0x000fe4000bf46270 */
[----:B------:R-:W-:Y:S01]  /*15b9d0*/  ISETP.LT.AND P5, PT, R165, UR5, !P5 ;  /* 0x00000005a5007c0c */ /* 0x000fe2000efa1270 */
[----:B-1----:R-:W-:Y:S01]  /*15b9e0*/  IMAD.WIDE R4, R164, 0x4, R18 ;  /* 0x00000004a4047825 */ /* 0x002fe200078e0212 */
[----:B------:R-:W-:-:S03]  /*15b9f0*/  ISETP.LT.AND P1, PT, R169, UR5, !P2 ;  /* 0x00000005a9007c0c */ /* 0x000fc6000d721270 */
[----:B------:R-:W-:Y:S01]  /*15ba00*/  IMAD.WIDE R2, R164, 0x4, R16 ;  /* 0x00000004a4027825 */ /* 0x000fe200078e0210 */
[----:B---3--:R1:W-:Y:S01]  /*15ba10*/  @P6 STG.E desc[UR32][R6.64], R170 ;  /* 0x000000aa06006986 */ /* 0x0083e2000c101920 */
[----:B------:R-:W-:-:S03]  /*15ba20*/  ISETP.LT.AND P6, PT, R168, UR5, !P2 ;  /* 0x00000005a8007c0c */ /* 0x000fc6000d7c1270 */
[----:B------:R-:W-:Y:S04]  /*15ba30*/  @P0 STG.E desc[UR32][R4.64], R248 ;  /* 0x000000f804000986 */ /* 0x000fe8000c101920 */
[----:B------:R3:W-:Y:S01]  /*15ba40*/  @P4 STG.E desc[UR32][R2.64], R240 ;  /* 0x000000f002004986 */ /* 0x0007e2000c101920 */
[----:B------:R-:W-:Y:S02]  /*15ba50*/  ISETP.LT.AND P0, PT, R167, UR5, !P2 ;  /* 0x00000005a7007c0c */ /* 0x000fe4000d701270 */
[----:B------:R-:W-:Y:S01]  /*15ba60*/  ISETP.LT.AND P2, PT, R165, UR5, !P2 ;  /* 0x00000005a5007c0c */ /* 0x000fe2000d741270 */
[----:B-1----:R-:W-:-:S04]  /*15ba70*/  IMAD.WIDE R6, R164, 0x4, R14 ;  /* 0x00000004a4067825 */ /* 0x002fc800078e020e */
[----:B---3--:R-:W-:-:S04]  /*15ba80*/  IMAD.WIDE R2, R166, 0x4, R20 ;  /* 0x00000004a6027825 */ /* 0x008fc800078e0214 */
[----:B------:R-:W-:Y:S01]  /*15ba90*/  IMAD.WIDE R4, R166, 0x4, R18 ;  /* 0x00000004a6047825 */ /* 0x000fe200078e0212 */
[----:B------:R-:W3:Y:S04]  /*15baa0*/  LDL.LU R164, [R1+0x342c] ;  /* 0x00342c0001a47983 */ /* 0x000ee80000300800 */
[----:B------:R-:W-:Y:S04]  /*15bab0*/  @P5 STG.E desc[UR32][R6.64], R232 ;  /* 0x000000e806005986 */ /* 0x000fe8000c101920 */
[----:B------:R1:W-:Y:S01]  /*15bac0*/  @P1 STG.E desc[UR32][R2.64], R224 ;  /* 0x000000e002001986 */ /* 0x0003e2000c101920 */
[----:B------:R-:W-:-:S03]  /*15bad0*/  ISETP.LT.AND P4, PT, R169, UR5, !P3 ;  /* 0x00000005a9007c0c */ /* 0x000fc6000df81270 */
[----:B------:R4:W-:Y:S01]  /*15bae0*/  @P6 STG.E desc[UR32][R4.64], R216 ;  /* 0x000000d804006986 */ /* 0x0009e2000c101920 */
[----:B------:R-:W-:Y:S02]  /*15baf0*/  ISETP.LT.AND P5, PT, R168, UR5, !P3 ;  /* 0x00000005a8007c0c */ /* 0x000fe4000dfa1270 */
[----:B------:R-:W-:Y:S02]  /*15bb00*/  ISETP.LT.AND P1, PT, R167, UR5, !P3 ;  /* 0x00000005a7007c0c */ /* 0x000fe4000df21270 */
[----:B------:R-:W-:Y:S01]  /*15bb10*/  ISETP.LT.AND P3, PT, R165, UR5, !P3 ;  /* 0x00000005a5007c0c */ /* 0x000fe2000df61270 */
[----:B-1----:R-:W-:-:S04]  /*15bb20*/  IMAD.WIDE R2, R166, 0x4, R16 ;  /* 0x00000004a6027825 */ /* 0x002fc800078e0210 */
[----:B----4-:R-:W-:Y:S02]  /*15bb30*/  IMAD.WIDE R4, R166, 0x4, R14 ;  /* 0x00000004a6047825 */ /* 0x010fe400078e020e */
[----:B------:R-:W4:Y:S04]  /*15bb40*/  LDL.LU R166, [R1+0x3424] ;  /* 0x0034240001a67983 */ /* 0x000f280000300800 */
[----:B------:R-:W4:Y:S04]  /*15bb50*/  LDL.LU R170, [R1+0x18] ;  /* 0x0000180001aa7983 */ /* 0x000f280000300800 */
[----:B------:R1:W-:Y:S04]  /*15bb60*/  @P0 STG.E desc[UR32][R2.64], R208 ;  /* 0x000000d002000986 */ /* 0x0003e8000c101920 */
[----:B------:R-:W-:Y:S04]  /*15bb70*/  @P2 STG.E desc[UR32][R4.64], R200 ;  /* 0x000000c804002986 */ /* 0x000fe8000c101920 */
[----:B------:R-:W4:Y:S01]  /*15bb80*/  LDL.LU R171, [R1+0x3420] ;  /* 0x0034200001ab7983 */ /* 0x000f220000300800 */
[----:B------:R-:W-:-:S04]  /*15bb90*/  IMAD.WIDE R6, R71, 0x4, R20 ;  /* 0x0000000447067825 */ /* 0x000fc800078e0214 */
[----:B------:R-:W-:-:S04]  /*15bba0*/  IMAD.WIDE R8, R71, 0x4, R18 ;  /* 0x0000000447087825 */ /* 0x000fc800078e0212 */
[----:B-1----:R-:W-:Y:S01]  /*15bbb0*/  IMAD.WIDE R2, R71, 0x4, R16 ;  /* 0x0000000447027825 */ /* 0x002fe200078e0210 */
[----:B------:R-:W-:Y:S04]  /*15bbc0*/  @P4 STG.E desc[UR32][R6.64], R70 ;  /* 0x0000004606004986 */ /* 0x000fe8000c101920 */
[----:B------:R-:W-:Y:S04]  /*15bbd0*/  @P5 STG.E desc[UR32][R8.64], R249 ;  /* 0x000000f908005986 */ /* 0x000fe8000c101920 */
[----:B------:R1:W-:Y:S01]  /*15bbe0*/  @P1 STG.E desc[UR32][R2.64], R241 ;  /* 0x000000f102001986 */ /* 0x0003e2000c101920 */
[----:B------:R-:W-:-:S03]  /*15bbf0*/  ISETP.GE.AND P6, PT, R11, UR6, PT ;  /* 0x000000060b007c0c */ /* 0x000fc6000bfc6270 */
[----:B------:R-:W4:Y:S01]  /*15bc00*/  LDL.LU R11, [R1+0x5480] ;  /* 0x00548000010b7983 */ /* 0x000f220000300800 */
[----:B-1----:R-:W-:-:S05]  /*15bc10*/  IMAD.WIDE R2, R71, 0x4, R14 ;  /* 0x0000000447027825 */ /* 0x002fca00078e020e */
[----:B------:R1:W-:Y:S01]  /*15bc20*/  @P3 STG.E desc[UR32][R2.64], R233 ;  /* 0x000000e902003986 */ /* 0x0003e2000c101920 */
[----:B--2---:R-:W-:-:S03]  /*15bc30*/  ISETP.GE.AND P3, PT, R0, UR6, PT ;  /* 0x0000000600007c0c */ /* 0x004fc6000bf66270 */
[----:B------:R-:W2:Y:S01]  /*15bc40*/  LDL.LU R0, [R1+0x5488] ;  /* 0x0054880001007983 */ /* 0x000ea20000300800 */
[----:B------:R-:W-:Y:S02]  /*15bc50*/  ISETP.LT.AND P0, PT, R169, UR5, !P6 ;  /* 0x00000005a9007c0c */ /* 0x000fe4000f701270 */
[----:B------:R-:W-:Y:S02]  /*15bc60*/  ISETP.GE.AND P4, PT, R10, UR6, PT ;  /* 0x000000060a007c0c */ /* 0x000fe4000bf86270 */
[----:B------:R-:W-:Y:S02]  /*15bc70*/  ISETP.LT.AND P2, PT, R168, UR5, !P6 ;  /* 0x00000005a8007c0c */ /* 0x000fe4000f741270 */
[----:B------:R-:W-:Y:S02]  /*15bc80*/  ISETP.LT.AND P5, PT, R167, UR5, !P6 ;  /* 0x00000005a7007c0c */ /* 0x000fe4000f7a1270 */
[----:B------:R-:W-:Y:S02]  /*15bc90*/  ISETP.LT.AND P1, PT, R165, UR5, !P6 ;  /* 0x00000005a5007c0c */ /* 0x000fe4000f721270 */
[----:B------:R-:W-:Y:S01]  /*15bca0*/  ISETP.LT.AND P6, PT, R169, UR5, !P4 ;  /* 0x00000005a9007c0c */ /* 0x000fe2000e7c1270 */
[----:B---3--:R-:W-:-:S04]  /*15bcb0*/  IMAD.WIDE R4, R164, 0x4, R20 ;  /* 0x00000004a4047825 */ /* 0x008fc800078e0214 */
[----:B------:R-:W-:-:S04]  /*15bcc0*/  IMAD.WIDE R6, R164, 0x4, R18 ;  /* 0x00000004a4067825 */ /* 0x000fc800078e0212 */
[----:B------:R-:W-:-:S04]  /*15bcd0*/  IMAD.WIDE R8, R164, 0x4, R16 ;  /* 0x00000004a4087825 */ /* 0x000fc800078e0210 */
[----:B-1----:R-:W-:Y:S01]  /*15bce0*/  IMAD.WIDE R2, R164, 0x4, R14 ;  /* 0x00000004a4027825 */ /* 0x002fe200078e020e */
[----:B------:R4:W-:Y:S04]  /*15bcf0*/  @P0 STG.E desc[UR32][R4.64], R225 ;  /* 0x000000e104000986 */ /* 0x0009e8000c101920 */
[----:B------:R-:W3:Y:S04]  /*15bd00*/  LDL.LU R164, [R1+0x341c] ;  /* 0x00341c0001a47983 */ /* 0x000ee80000300800 */
[----:B------:R-:W-:Y:S04]  /*15bd10*/  @P2 STG.E desc[UR32][R6.64], R217 ;  /* 0x000000d906002986 */ /* 0x000fe8000c101920 */
[----:B------:R-:W-:Y:S01]  /*15bd20*/  @P5 STG.E desc[UR32][R8.64], R209 ;  /* 0x000000d108005986 */ /* 0x000fe2000c101920 */
[----:B------:R-:W-:-:S03]  /*15bd30*/  ISETP.LT.AND P2, PT, R168, UR5, !P4 ;  /* 0x00000005a8007c0c */ /* 0x000fc6000e741270 */
[----:B------:R1:W-:Y:S01]  /*15bd40*/  @P1 STG.E desc[UR32][R2.64], R201 ;  /* 0x000000c902001986 */ /* 0x0003e2000c101920 */
[----:B------:R-:W-:-:S03]  /*15bd50*/  ISETP.LT.AND P0, PT, R167, UR5, !P4 ;  /* 0x00000005a7007c0c */ /* 0x000fc6000e701270 */
[----:B------:R-:W3:Y:S01]  /*15bd60*/  LDL.LU R10, [R1+0x5470] ;  /* 0x00547000010a7983 */ /* 0x000ee20000300800 */
[C---:B----4-:R-:W-:Y:S01]  /*15bd70*/  IMAD.WIDE R4, R166.reuse, 0x4, R20 ;  /* 0x00000004a6047825 */ /* 0x050fe200078e0214 */
[----:B------:R-:W-:Y:S02]  /*15bd80*/  ISETP.LT.AND P4, PT, R165, UR5, !P4 ;  /* 0x00000005a5007c0c */ /* 0x000fe4000e781270 */
[----:B------:R-:W-:Y:S02]  /*15bd90*/  ISETP.LT.AND P5, PT, R169, UR5, !P3 ;  /* 0x00000005a9007c0c */ /* 0x000fe4000dfa1270 */
[----:B------:R4:W-:Y:S01]  /*15bda0*/  @P6 STG.E desc[UR32][R4.64], R170 ;  /* 0x000000aa04006986 */ /* 0x0009e2000c101920 */
[----:B-1----:R-:W-:-:S04]  /*15bdb0*/  IMAD.WIDE R2, R166, 0x4, R16 ;  /* 0x00000004a6027825 */ /* 0x002fc800078e0210 */
[----:B------:R-:W-:-:S04]  /*15bdc0*/  IMAD.WIDE R6, R166, 0x4, R14 ;  /* 0x00000004a6067825 */ /* 0x000fc800078e020e */
[----:B------:R-:W-:Y:S01]  /*15bdd0*/  IMAD.WIDE R8, R171, 0x4, R20 ;  /* 0x00000004ab087825 */ /* 0x000fe200078e0214 */
[----:B----4-:R-:W4:Y:S03]  /*15bde0*/  LDL.LU R170, [R1+0x1c] ;  /* 0x00001c0001aa7983 */ /* 0x010f260000300800 */
[----:B------:R-:W-:Y:S02]  /*15bdf0*/  IMAD.WIDE R4, R166, 0x4, R18 ;  /* 0x00000004a6047825 */ /* 0x000fe400078e0212 */
[----:B------:R-:W4:Y:S04]  /*15be00*/  LDL.LU R166, [R1+0x3414] ;  /* 0x0034140001a67983 */ /* 0x000f280000300800 */
[----:B------:R-:W-:Y:S04]  /*15be10*/  @P2 STG.E desc[UR32][R4.64], R250 ;  /* 0x000000fa04002986 */ /* 0x000fe8000c101920 */
[----:B------:R1:W-:Y:S04]  /*15be20*/  @P0 STG.E desc[UR32][R2.64], R242 ;  /* 0x000000f202000986 */ /* 0x0003e8000c101920 */
[----:B------:R-:W-:Y:S04]  /*15be30*/  @P4 STG.E desc[UR32][R6.64], R234 ;  /* 0x000000ea06004986 */ /* 0x000fe8000c101920 */
[----:B------:R-:W-:Y:S01]  /*15be40*/  @P5 STG.E desc[UR32][R8.64], R226 ;  /* 0x000000e208005986 */ /* 0x000fe2000c101920 */
[----:B--2---:R-:W-:-:S03]  /*15be50*/  ISETP.GE.AND P5, PT, R0, UR6, PT ;  /* 0x0000000600007c0c */ /* 0x004fc6000bfa6270 */
[----:B------:R-:W2:Y:S01]  /*15be60*/  LDL.LU R0, [R1+0x5484] ;  /* 0x0054840001007983 */ /* 0x000ea20000300800 */
[C---:B------:R-:W-:Y:S02]  /*15be70*/  ISETP.LT.AND P1, PT, R168.reuse, UR5, !P3 ;  /* 0x00000005a8007c0c */ /* 0x040fe4000df21270 */
[----:B------:R-:W-:Y:S02]  /*15be80*/  ISETP.LT.AND P6, PT, R167, UR5, !P3 ;  /* 0x00000005a7007c0c */ /* 0x000fe4000dfc1270 */
[----:B------:R-:W-:Y:S02]  /*15be90*/  ISETP.GE.AND P2, PT, R11, UR6, PT ;  /* 0x000000060b007c0c */ /* 0x000fe4000bf46270 */
[----:B------:R-:W-:Y:S01]  /*15bea0*/  ISETP.LT.AND P3, PT, R165, UR5, !P3 ;  /* 0x00000005a5007c0c */ /* 0x000fe2000df61270 */
[----:B-1----:R-:W-:Y:S01]  /*15beb0*/  IMAD.WIDE R2, R171, 0x4, R18 ;  /* 0x00000004ab027825 */ /* 0x002fe200078e0212 */
[----:B------:R-:W-:Y:S02]  /*15bec0*/  ISETP.LT.AND P0, PT, R169, UR5, !P2 ;  /* 0x00000005a9007c0c */ /* 0x000fe4000d701270 */
[----:B------:R-:W-:Y:S01]  /*15bed0*/  ISETP.LT.AND P4, PT, R168, UR5, !P2 ;  /* 0x00000005a8007c0c */ /* 0x000fe2000d781270 */
[----:B------:R-:W-:-:S02]  /*15bee0*/  IMAD.WIDE R4, R171, 0x4, R16 ;  /* 0x00000004ab047825 */ /* 0x000fc400078e0210 */
[----:B------:R1:W-:Y:S04]  /*15bef0*/  @P1 STG.E desc[UR32][R2.64], R218 ;  /* 0x000000da02001986 */ /* 0x0003e8000c101920 */
[----:B------:R3:W-:Y:S01]  /*15bf00*/  @P6 STG.E desc[UR32][R4.64], R210 ;  /* 0x000000d204006986 */ /* 0x0007e2000c101920 */
[----:B------:R-:W-:Y:S02]  /*15bf10*/  ISETP.LT.AND P1, PT, R167, UR5, !P2 ;  /* 0x00000005a7007c0c */ /* 0x000fe4000d721270 */
[----:B------:R-:W-:Y:S02]  /*15bf20*/  ISETP.LT.AND P2, PT, R165, UR5, !P2 ;  /* 0x00000005a5007c0c */ /* 0x000fe4000d741270 */
[----:B------:R-:W-:Y:S01]  /*15bf30*/  ISETP.LT.AND P6, PT, R169, UR5, !P5 ;  /* 0x00000005a9007c0c */ /* 0x000fe2000efc1270 */
[----:B-1----:R-:W-:-:S02]  /*15bf40*/  IMAD.WIDE R2, R171, 0x4, R14 ;  /* 0x00000004ab027825 */ /* 0x002fc400078e020e */
[----:B------:R-:W2:Y:S02]  /*15bf50*/  LDL.LU R171, [R1+0x3410] ;  /* 0x0034100001ab7983 */ /* 0x000ea40000300800 */
[----:B---3--:R-:W-:-:S04]  /*15bf60*/  IMAD.WIDE R4, R164, 0x4, R20 ;  /* 0x00000004a4047825 */ /* 0x008fc800078e0214 */
[C---:B------:R-:W-:Y:S01]  /*15bf70*/  IMAD.WIDE R6, R164.reuse, 0x4, R18 ;  /* 0x00000004a4067825 */ /* 0x040fe200078e0212 */
[----:B------:R1:W-:Y:S04]  /*15bf80*/  @P3 STG.E desc[UR32][R2.64], R202 ;  /* 0x000000ca02003986 */ /* 0x0003e8000c101920 */
[----:B------:R-:W3:Y:S01]  /*15bf90*/  LDL.LU R8, [R1+0x548c] ;  /* 0x00548c0001087983 */ /* 0x000ee20000300800 */
[----:B-1----:R-:W-:-:S03]  /*15bfa0*/  IMAD.WIDE R2, R164, 0x4, R16 ;  /* 0x00000004a4027825 */ /* 0x002fc600078e0210 */
[----:B----4-:R1:W-:Y:S04]  /*15bfb0*/  @P0 STG.E desc[UR32][R4.64], R170 ;  /* 0x000000aa04000986 */ /* 0x0103e8000c101920 */
[----:B------:R4:W-:Y:S01]  /*15bfc0*/  @P4 STG.E desc[UR32][R6.64], R251 ;  /* 0x000000fb06004986 */ /* 0x0009e2000c101920 */
[----:B------:R-:W-:-:S03]  /*15bfd0*/  ISETP.LT.AND P4, PT, R168, UR5, !P5 ;  /* 0x00000005a8007c0c */ /* 0x000fc6000ef81270 */
[----:B------:R-:W-:Y:S01]  /*15bfe0*/  @P1 STG.E desc[UR32][R2.64], R243 ;  /* 0x000000f302001986 */ /* 0x000fe2000c101920 */
[----:B-1----:R-:W-:-:S03]  /*15bff0*/  IMAD.WIDE R4, R164, 0x4, R14 ;  /* 0x00000004a4047825 */ /* 0x002fc600078e020e */
[----:B------:R-:W3:Y:S01]  /*15c000*/  LDL.LU R164, [R1+0x340c] ;  /* 0x00340c0001a47983 */ /* 0x000ee20000300800 */
[----:B----4-:R-:W-:-:S03]  /*15c010*/  IMAD.WIDE R6, R166, 0x4, R20 ;  /* 0x00000004a6067825 */ /* 0x010fc600078e0214 */
[----:B------:R1:W-:Y:S04]  /*15c020*/  @P2 STG.E desc[UR32][R4.64], R235 ;  /* 0x000000eb04002986 */ /* 0x0003e8000c101920 */
[----:B------:R-:W4:Y:S04]  /*15c030*/  LDL.LU R11, [R1+0x5494] ;  /* 0x00549400010b7983 */ /* 0x000f280000300800 */
[----:B------:R-:W4:Y:S04]  /*15c040*/  LDL.LU R170, [R1+0x3404] ;  /* 0x0034040001aa7983 */ /* 0x000f280000300800 */
[----:B------:R2:W-:Y:S01]  /*15c050*/  @P6 STG.E desc[UR32][R6.64], R227 ;  /* 0x000000e306006986 */ /* 0x0005e2000c101920 */
[----:B-1----:R-:W-:-:S05]  /*15c060*/  IMAD.WIDE R4, R166, 0x4, R18 ;  /* 0x00000004a6047825 */ /* 0x002fca00078e0212 */
[----:B------:R-:W-:Y:S01]  /*15c070*/  @P4 STG.E desc[UR32][R4.64], R219 ;  /* 0x000000db04004986 */ /* 0x000fe2000c101920 */
[----:B--2---:R-:W-:-:S03]  /*15c080*/  ISETP.GE.AND P4, PT, R0, UR6, PT ;  /* 0x0000000600007c0c */ /* 0x004fc6000bf86270 */
[----:B------:R-:W2:Y:S01]  /*15c090*/  LDL.LU R0, [R1+0x5490] ;  /* 0x0054900001007983 */ /* 0x000ea20000300800 */
[----:B------:R-:W-:Y:S02]  /*15c0a0*/  ISETP.LT.AND P0, PT, R167, UR5, !P5 ;  /* 0x00000005a7007c0c */ /* 0x000fe4000ef01270 */
[----:B------:R-:W-:Y:S02]  /*15c0b0*/  ISETP.LT.AND P5, PT, R165, UR5, !P5 ;  /* 0x00000005a5007c0c */ /* 0x000fe4000efa1270 */
[----:B------:R-:W-:Y:S01]  /*15c0c0*/  ISETP.GE.AND P3, PT, R10, UR6, PT ;  /* 0x000000060a007c0c */ /* 0x000fe2000bf66270 */
[----:B------:R-:W-:-:S04]  /*15c0d0*/  IMAD.WIDE R2, R166, 0x4, R16 ;  /* 0x00000004a6027825 */ /* 0x000fc800078e0210 */
[----:B------:R-:W-:Y:S01]  /*15c0e0*/  IMAD.WIDE R6, R166, 0x4, R14 ;  /* 0x00000004a6067825 */ /* 0x000fe200078e020e */
[----:B------:R-:W-:Y:S02]  /*15c0f0*/  ISETP.LT.AND P1, PT, R169, UR5, !P3 ;  /* 0x00000005a9007c0c */ /* 0x000fe4000df21270 */
[----:B------:R-:W-:Y:S02]  /*15c100*/  ISETP.LT.AND P2, PT, R168, UR5, !P3 ;  /* 0x00000005a8007c0c */ /* 0x000fe4000df41270 */
[----:B------:R-:W-:Y:S02]  /*15c110*/  ISETP.LT.AND P6, PT, R167, UR5, !P3 ;  /* 0x00000005a7007c0c */ /* 0x000fe4000dfc1270 */
[----:B------:R-:W-:Y:S01]  /*15c120*/  ISETP.LT.AND P3, PT, R165, UR5, !P3 ;  /* 0x00000005a5007c0c */ /* 0x000fe2000df61270 */
[----:B------:R-:W2:Y:S04]  /*15c130*/  LDL.LU R166, [R1+0x33fc] ;  /* 0x0033fc0001a67983 */ /* 0x000ea80000300800 */
[----:B------:R1:W-:Y:S04]  /*15c140*/  @P0 STG.E desc[UR32][R2.64], R211 ;  /* 0x000000d302000986 */ /* 0x0003e8000c101920 */
[----:B------:R1:W-:Y:S01]  /*15c150*/  @P5 STG.E desc[UR32][R6.64], R203 ;  /* 0x000000cb06005986 */ /* 0x0003e2000c101920 */
[----:B------:R-:W-:-:S03]  /*15c160*/  ISETP.LT.AND P5, PT, R169, UR5, !P4 ;  /* 0x00000005a9007c0c */ /* 0x000fc6000e7a1270 */
[----:B------:R-:W2:Y:S01]  /*15c170*/  LDL.LU R10, [R1+0x547c] ;  /* 0x00547c00010a7983 */ /* 0x000ea20000300800 */
[----:B-1----:R-:W-:-:S04]  /*15c180*/  IMAD.WIDE R2, R171, 0x4, R20 ;  /* 0x00000004ab027825 */ /* 0x002fc800078e0214 */
[----:B------:R-:W-:-:S04]  /*15c190*/  IMAD.WIDE R4, R171, 0x4, R18 ;  /* 0x00000004ab047825 */ /* 0x000fc800078e0212 */
[----:B------:R-:W-:Y:S01]  /*15c1a0*/  IMAD.WIDE R6, R171, 0x4, R16 ;  /* 0x00000004ab067825 */ /* 0x000fe200078e0210 */
[----:B------:R1:W-:Y:S01]  /*15c1b0*/  @P1 STG.E desc[UR32][R2.64], R196 ;  /* 0x000000c402001986 */ /* 0x0003e2000c101920 */
[----:B---3--:R-:W-:-:S03]  /*15c1c0*/  ISETP.GE.AND P0, PT, R8, UR6, PT ;  /* 0x0000000608007c0c */ /* 0x008fc6000bf06270 */
[----:B------:R3:W-:Y:S01]  /*15c1d0*/  @P2 STG.E desc[UR32][R4.64], R188 ;  /* 0x000000bc04002986 */ /* 0x0007e2000c101920 */
[----:B------:R-:W-:Y:S02]  /*15c1e0*/  ISETP.LT.AND P1, PT, R168, UR5, !P4 ;  /* 0x00000005a8007c0c */ /* 0x000fe4000e721270 */
[----:B------:R-:W-:Y:S01]  /*15c1f0*/  ISETP.LT.AND P2, PT, R167, UR5, !P4 ;  /* 0x00000005a7007c0c */ /* 0x000fe2000e741270 */
[----:B------:R-:W-:Y:S01]  /*15c200*/  @P6 STG.E desc[UR32][R6.64], R180 ;  /* 0x000000b406006986 */ /* 0x000fe2000c101920 */
[----:B------:R-:W-:Y:S02]  /*15c210*/  ISETP.LT.AND P4, PT, R165, UR5, !P4 ;  /* 0x00000005a5007c0c */ /* 0x000fe4000e781270 */
[----:B------:R-:W-:Y:S01]  /*15c220*/  ISETP.LT.AND P6, PT, R169, UR5, !P0 ;  /* 0x00000005a9007c0c */ /* 0x000fe2000c7c1270 */
[----:B-1----:R-:W-:-:S05]  /*15c230*/  IMAD.WIDE R2, R171, 0x4, R14 ;  /* 0x00000004ab027825 */ /* 0x002fca00078e020e */
[----:B------:R1:W-:Y:S01]  /*15c240*/  @P3 STG.E desc[UR32][R2.64], R172 ;  /* 0x000000ac02003986 */ /* 0x0003e2000c101920 */
[----:B---3--:R-:W-:-:S04]  /*15c250*/  IMAD.WIDE R4, R164, 0x4, R20 ;  /* 0x00000004a4047825 */ /* 0x008fc800078e0214 */
[----:B-1----:R-:W-:-:S04]  /*15c260*/  IMAD.WIDE R2, R164, 0x4, R16 ;  /* 0x00000004a4027825 */ /* 0x002fc800078e0210 */
[----:B------:R-:W-:Y:S01]  /*15c270*/  IMAD.WIDE R6, R164, 0x4, R14 ;  /* 0x00000004a4067825 */ /* 0x000fe200078e020e */
[----:B------:R1:W-:Y:S03]  /*15c280*/  @P5 STG.E desc[UR32][R4.64], R156 ;  /* 0x0000009c04005986 */ /* 0x0003e6000c101920 */
[----:B----4-:R-:W-:-:S04]  /*15c290*/  IMAD.WIDE R8, R170, 0x4, R20 ;  /* 0x00000004aa087825 */ /* 0x010fc800078e0214 */
[----:B-1----:R-:W-:Y:S02]  /*15c2a0*/  IMAD.WIDE R4, R164, 0x4, R18 ;  /* 0x00000004a4047825 */ /* 0x002fe400078e0212 */
[----:B------:R-:W3:Y:S04]  /*15c2b0*/  LDL.LU R164, [R1+0x33f8] ;  /* 0x0033f80001a47983 */ /* 0x000ee80000300800 */
[----:B------:R-:W-:Y:S04]  /*15c2c0*/  @P1 STG.E desc[UR32][R4.64], R148 ;  /* 0x0000009404001986 */ /* 0x000fe8000c101920 */
[----:B------:R1:W-:Y:S04]  /*15c2d0*/  @P2 STG.E desc[UR32][R2.64], R140 ;  /* 0x0000008c02002986 */ /* 0x0003e8000c101920 */
[----:B------:R4:W-:Y:S04]  /*15c2e0*/  @P4 STG.E desc[UR32][R6.64], R132 ;  /* 0x0000008406004986 */ /* 0x0009e8000c101920 */
[----:B------:R4:W-:Y:S01]  /*15c2f0*/  @P6 STG.E desc[UR32][R8.64], R197 ;  /* 0x000000c508006986 */ /* 0x0009e2000c101920 */
[----:B--2---:R-:W-:-:S03]  /*15c300*/  ISETP.GE.AND P6, PT, R0, UR6, PT ;  /* 0x0000000600007c0c */ /* 0x004fc6000bfc6270 */
[----:B------:R-:W2:Y:S01]  /*15c310*/  LDL.LU R0, [R1+0x5478] ;  /* 0x0054780001007983 */ /* 0x000ea20000300800 */
[----:B------:R-:W-:Y:S02]  /*15c320*/  ISETP.LT.AND P3, PT, R168, UR5, !P0 ;  /* 0x00000005a8007c0c */ /* 0x000fe4000c761270 */
[----:B------:R-:W-:Y:S02]  /*15c330*/  ISETP.GE.AND P5, PT, R11, UR6, PT ;  /* 0x000000060b007c0c */ /* 0x000fe4000bfa6270 */
[----:B------:R-:W-:Y:S02]  /*15c340*/  ISETP.LT.AND P1, PT, R167, UR5, !P0 ;  /* 0x00000005a7007c0c */ /* 0x000fe4000c721270 */
[----:B------:R-:W-:Y:S01]  /*15c350*/  ISETP.LT.AND P0, PT, R165, UR5, !P0 ;  /* 0x00000005a5007c0c */ /* 0x000fe2000c701270 */
[----:B-1----:R-:W-:Y:S01]  /*15c360*/  IMAD.WIDE R2, R170, 0x4, R18 ;  /* 0x00000004aa027825 */ /* 0x002fe200078e0212 */
[----:B------:R-:W-:Y:S02]  /*15c370*/  ISETP.LT.AND P2, PT, R169, UR5, !P5 ;  /* 0x00000005a9007c0c */ /* 0x000fe4000ef41270 */
[----:B------:R-:W-:Y:S01]  /*15c380*/  ISETP.LT.AND P4, PT, R168, UR5, !P5 ;  /* 0x00000005a8007c0c */ /* 0x000fe2000ef81270 */
[----:B------:R-:W-:-:S04]  /*15c390*/  IMAD.WIDE R4, R170, 0x4, R14 ;  /* 0x00000004aa047825 */ /* 0x000fc800078e020e */
[----:B----4-:R-:W-:-:S04]  /*15c3a0*/  IMAD.WIDE R6, R166, 0x4, R20 ;  /* 0x00000004a6067825 */ /* 0x010fc800078e0214 */
[----:B------:R-:W-:Y:S01]  /*15c3b0*/  IMAD.WIDE R8, R166, 0x4, R18 ;  /* 0x00000004a6087825 */ /* 0x000fe200078e0212 */
[----:B------:R1:W-:Y:S01]  /*15c3c0*/  @P3 STG.E desc[UR32][R2.64], R189 ;  /* 0x000000bd02003986 */ /* 0x0003e2000c101920 */
[----:B------:R-:W-:Y:S02]  /*15c3d0*/  ISETP.LT.AND P3, PT, R167, UR5, !P5 ;  /* 0x00000005a7007c0c */ /* 0x000fe4000ef61270 */
[----:B------:R-:W-:Y:S01]  /*15c3e0*/  ISETP.LT.AND P5, PT, R165, UR5, !P5 ;  /* 0x00000005a5007c0c */ /* 0x000fe2000efa1270 */
[----:B-1----:R-:W-:-:S04]  /*15c3f0*/  IMAD.WIDE R2, R170, 0x4, R16 ;  /* 0x00000004aa027825 */ /* 0x002fc800078e0210 */
[----:B------:R-:W-:Y:S01]  /*15c400*/  IMAD.WIDE R12, R166, 0x4, R14 ;  /* 0x00000004a60c7825 */ /* 0x000fe200078e020e */
[----:B------:R-:W4:Y:S04]  /*15c410*/  LDL.LU R170, [R1+0x33f4] ;  /* 0x0033f40001aa7983 */ /* 0x000f280000300800 */
[----:B------:R3:W-:Y:S04]  /*15c420*/  @P1 STG.E desc[UR32][R2.64], R181 ;  /* 0x000000b502001986 */ /* 0x0007e8000c101920 */
[----:B------:R1:W-:Y:S04]  /*15c430*/  @P0 STG.E desc[UR32][R4.64], R173 ;  /* 0x000000ad04000986 */ /* 0x0003e8000c101920 */
[----:B------:R1:W-:Y:S04]  /*15c440*/  @P2 STG.E desc[UR32][R6.64], R157 ;  /* 0x0000009d06002986 */ /* 0x0003e8000c101920 */
[----:B------:R1:W-:Y:S01]  /*15c450*/  @P4 STG.E desc[UR32][R8.64], R149 ;  /* 0x0000009508004986 */ /* 0x0003e2000c101920 */
[----:B------:R-:W-:-:S02]  /*15c460*/  ISETP.LT.AND P4, PT, R169, UR5, !P6 ;  /* 0x00000005a9007c0c */ /* 0x000fc4000f781270 */
[----:B------:R-:W-:Y:S01]  /*15c470*/  ISETP.GE.AND P1, PT, R10, UR6, PT ;  /* 0x000000060a007c0c */ /* 0x000fe2000bf26270 */
[----:B------:R-:W-:Y:S01]  /*15c480*/  IMAD.WIDE R10, R166, 0x4, R16 ;  /* 0x00000004a60a7825 */ /* 0x000fe200078e0210 */
[----:B------:R-:W4:Y:S04]  /*15c490*/  LDL.LU R22, [R1+0x5474] ;  /* 0x0054740001167983 */ /* 0x000f280000300800 */
[----:B------:R-:W4:Y:S04]  /*15c4a0*/  LDL.LU R166, [R1+0x33f0] ;  /* 0x0033f00001a67983 */ /* 0x000f280000300800 */
[----:B------:R4:W-:Y:S04]  /*15c4b0*/  @P3 STG.E desc[UR32][R10.64], R141 ;  /* 0x0000008d0a003986 */ /* 0x0009e8000c101920 */
[----:B------:R4:W-:Y:S01]  /*15c4c0*/  @P5 STG.E desc[UR32][R12.64], R133 ;  /* 0x000000850c005986 */ /* 0x0009e2000c101920 */
[----:B---3--:R-:W-:-:S05]  /*15c4d0*/  IMAD.WIDE R2, R164, 0x4, R20 ;  /* 0x00000004a4027825 */ /* 0x008fca00078e0214 */
[----:B------:R3:W-:Y:S01]  /*15c4e0*/  @P4 STG.E desc[UR32][R2.64], R198 ;  /* 0x000000c602004986 */ /* 0x0007e2000c101920 */
[----:B--2---:R-:W-:-:S03]  /*15c4f0*/  ISETP.GE.AND P4, PT, R0, UR6, PT ;  /* 0x0000000600007c0c */ /* 0x004fc6000bf86270 */
[----:B------:R-:W2:Y:S01]  /*15c500*/  LDL.LU R0, [R1+0x5468] ;  /* 0x0054680001007983 */ /* 0x000ea20000300800 */
[----:B------:R-:W-:Y:S01]  /*15c510*/  ISETP.LT.AND P0, PT, R168, UR5, !P6 ;  /* 0x00000005a8007c0c */ /* 0x000fe2000f701270 */
[----:B-1----:R-:W-:-:S04]  /*15c520*/  IMAD.WIDE R4, R164, 0x4, R18 ;  /* 0x00000004a4047825 */ /* 0x002fc800078e0212 */
[----:B------:R-:W-:-:S04]  /*15c530*/  IMAD.WIDE R6, R164, 0x4, R16 ;  /* 0x00000004a4067825 */ /* 0x000fc800078e0210 */
[----:B------:R-:W-:Y:S01]  /*15c540*/  IMAD.WIDE R8, R164, 0x4, R14 ;  /* 0x00000004a4087825 */ /* 0x000fe200078e020e */
[----:B------:R-:W2:Y:S04]  /*15c550*/  LDL.LU R23, [R1+0x5460] ;  /* 0x0054600001177983 */ /* 0x000ea80000300800 */
[----:B------:R-:W2:Y:S01]  /*15c560*/  LDL.LU R164, [R1+0x33e4] ;  /* 0x0033e40001a47983 */ /* 0x000ea20000300800 */
[----:B------:R-:W-:Y:S02]  /*15c570*/  ISETP.LT.AND P2, PT, R167, UR5, !P6 ;  /* 0x00000005a7007c0c */ /* 0x000fe4000f741270 */
[----:B------:R-:W-:Y:S02]  /*15c580*/  ISETP.LT.AND P6, PT, R165, UR5, !P6 ;  /* 0x00000005a5007c0c */ /* 0x000fe4000f7c1270 */
[----:B------:R-:W-:-:S02]  /*15c590*/  ISETP.LT.AND P3, PT, R169, UR5, !P1 ;  /* 0x00000005a9007c0c */ /* 0x000fc4000cf61270 */
[----:B------:R-:W-:Y:S01]  /*15c5a0*/  ISETP.LT.AND P5, PT, R168, UR5, !P1 ;  /* 0x00000005a8007c0c */ /* 0x000fe2000cfa1270 */
[----:B------:R1:W-:Y:S01]  /*15c5b0*/  @P0 STG.E desc[UR32][R4.64], R190 ;  /* 0x000000be04000986 */ /* 0x0003e2000c101920 */
[----:B------:R-:W-:Y:S02]  /*15c5c0*/  ISETP.LT.AND P0, PT, R167, UR5, !P1 ;  /* 0x00000005a7007c0c */ /* 0x000fe4000cf01270 */
[----:B------:R-:W-:-:S03]  /*15c5d0*/  ISETP.LT.AND P1, PT, R165, UR5, !P1 ;  /* 0x00000005a5007c0c */ /* 0x000fc6000cf21270 */
[----:B------:R1:W-:Y:S04]  /*15c5e0*/  @P2 STG.E desc[UR32][R6.64], R182 ;  /* 0x000000b606002986 */ /* 0x0003e8000c101920 */
[----:B------:R1:W-:Y:S01]  /*15c5f0*/  @P6 STG.E desc[UR32][R8.64], R174 ;  /* 0x000000ae08006986 */ /* 0x0003e2000c101920 */
[----:B----4-:R-:W-:-:S04]  /*15c600*/  IMAD.WIDE R10, R170, 0x4, R20 ;  /* 0x00000004aa0a7825 */ /* 0x010fc800078e0214 */
[----:B------:R-:W-:-:S04]  /*15c610*/  IMAD.WIDE R12, R170, 0x4, R18 ;  /* 0x00000004aa0c7825 */ /* 0x000fc800078e0212 */
[----:B---3--:R-:W-:-:S04]  /*15c620*/  IMAD.WIDE R2, R170, 0x4, R16 ;  /* 0x00000004aa027825 */ /* 0x008fc800078e0210 */
[----:B-1----:R-:W-:Y:S02]  /*15c630*/  IMAD.WIDE R4, R170, 0x4, R14 ;  /* 0x00000004aa047825 */ /* 0x002fe400078e020e */
[----:B------:R-:W3:Y:S04]  /*15c640*/  LDL.LU R170, [R1+0x33e0] ;  /* 0x0033e00001aa7983 */ /* 0x000ee80000300800 */
[----:B------:R1:W-:Y:S04]  /*15c650*/  @P3 STG.E desc[UR32][R10.64], R158 ;  /* 0x0000009e0a003986 */ /* 0x0003e8000c101920 */
[----:B------:R4:W-:Y:S01]  /*15c660*/  @P5 STG.E desc[UR32][R12.64], R150 ;  /* 0x000000960c005986 */ /* 0x0009e2000c101920 */
[----:B------:R-:W-:-:S04]  /*15c670*/  IMAD.WIDE R6, R166, 0x4, R20 ;  /* 0x00000004a6067825 */ /* 0x000fc800078e0214 */
[----:B------:R-:W-:Y:S01]  /*15c680*/  IMAD.WIDE R8, R166, 0x4, R18 ;  /* 0x00000004a6087825 */ /* 0x000fe200078e0212 */
[----:B------:R2:W-:Y:S01]  /*15c690*/  @P0 STG.E desc[UR32][R2.64], R142 ;  /* 0x0000008e02000986 */ /* 0x0005e2000c101920 */
[----:B------:R-:W-:-:S03]  /*15c6a0*/  ISETP.GE.AND P5, PT, R22, UR6, PT ;  /* 0x0000000616007c0c */ /* 0x000fc6000bfa6270 */
[----:B------:R2:W-:Y:S01]  /*15c6b0*/  @P1 STG.E desc[UR32][R4.64], R134 ;  /* 0x0000008604001986 */ /* 0x0005e2000c101920 */
[----:B-1----:R-:W-:-:S04]  /*15c6c0*/  IMAD.WIDE R10, R166, 0x4, R16 ;  /* 0x00000004a60a7825 */ /* 0x002fc800078e0210 */
[----:B----4-:R-:W-:Y:S02]  /*15c6d0*/  IMAD.WIDE R12, R166, 0x4, R14 ;  /* 0x00000004a60c7825 */ /* 0x010fe400078e020e */
[----:B------:R-:W4:Y:S04]  /*15c6e0*/  LDL.LU R166, [R1+0x33dc] ;  /* 0x0033dc0001a67983 */ /* 0x000f280000300800 */
[----:B------:R-:W4:Y:S01]  /*15c6f0*/  LDL.LU R22, [R1+0x5444] ;  /* 0x0054440001167983 */ /* 0x000f220000300800 */
[----:B--2---:R-:W-:-:S03]  /*15c700*/  ISETP.GE.AND P1, PT, R0, UR6, PT ;  /* 0x0000000600007c0c */ /* 0x004fc6000bf26270 */
[----:B------:R-:W2:Y:S01]  /*15c710*/  LDL.LU R0, [R1+0x5440] ;  /* 0x0054400001007983 */ /* 0x000ea20000300800 */
[----:B------:R-:W-:Y:S02]  /*15c720*/  ISETP.LT.AND P2, PT, R169, UR5, !P4 ;  /* 0x00000005a9007c0c */ /* 0x000fe4000e741270 */
[C---:B------:R-:W-:Y:S02]  /*15c730*/  ISETP.LT.AND P6, PT, R168.reuse, UR5, !P4 ;  /* 0x00000005a8007c0c */ /* 0x040fe4000e7c1270 */
[----:B------:R-:W-:Y:S02]  /*15c740*/  ISETP.LT.AND P3, PT, R167, UR5, !P4 ;  /* 0x00000005a7007c0c */ /* 0x000fe4000e761270 */
[----:B------:R-:W-:Y:S02]  /*15c750*/  ISETP.LT.AND P4, PT, R165, UR5, !P4 ;  /* 0x00000005a5007c0c */ /* 0x000fe4000e781270 */
[----:B------:R-:W-:-:S05]  /*15c760*/  ISETP.LT.AND P0, PT, R168, UR5, !P5 ;  /* 0x00000005a8007c0c */ /* 0x000fca000ef01270 */
[----:B------:R1:W-:Y:S04]  /*15c770*/  @P2 STG.E desc[UR32][R6.64], R199 ;  /* 0x000000c706002986 */ /* 0x0003e8000c101920 */
[----:B------:R1:W-:Y:S01]  /*15c780*/  @P6 STG.E desc[UR32][R8.64], R191 ;  /* 0x000000bf08006986 */ /* 0x0003e2000c101920 */
[----:B------:R-:W-:Y:S01]  /*15c790*/  ISETP.LT.AND P6, PT, R169, UR5, !P5 ;  /* 0x00000005a9007c0c */ /* 0x000fe2000efc1270 */
[----:B------:R-:W-:-:S04]  /*15c7a0*/  IMAD.WIDE R2, R164, 0x4, R20 ;  /* 0x00000004a4027825 */ /* 0x000fc800078e0214 */
[C---:B------:R-:W-:Y:S01]  /*15c7b0*/  IMAD.WIDE R4, R164.reuse, 0x4, R18 ;  /* 0x00000004a4047825 */ /* 0x040fe200078e0212 */
[----:B------:R-:W-:Y:S01]  /*15c7c0*/  ISETP.LT.AND P2, PT, R167, UR5, !P5 ;  /* 0x00000005a7007c0c */ /* 0x000fe2000ef41270 */
[----:B------:R3:W-:Y:S04]  /*15c7d0*/  @P3 STG.E desc[UR32][R10.64], R183 ;  /* 0x000000b70a003986 */ /* 0x0007e8000c101920 */
[----:B------:R3:W-:Y:S01]  /*15c7e0*/  @P4 STG.E desc[UR32][R12.64], R175 ;  /* 0x000000af0c004986 */ /* 0x0007e2000c101920 */
[----:B------:R-:W-:Y:S01]  /*15c7f0*/  ISETP.LT.AND P3, PT, R165, UR5, !P5 ;  /* 0x00000005a5007c0c */ /* 0x000fe2000ef61270 */
[----:B-1----:R-:W-:-:S04]  /*15c800*/  IMAD.WIDE R6, R164, 0x4, R16 ;  /* 0x00000004a4067825 */ /* 0x002fc800078e0210 */
[----:B------:R-:W-:Y:S02]  /*15c810*/  IMAD.WIDE R8, R164, 0x4, R14 ;  /* 0x00000004a4087825 */ /* 0x000fe400078e020e */
[----:B------:R-:W2:Y:S01]  /*15c820*/  LDL.LU R164, [R1+0x33d8] ;  /* 0x0033d80001a47983 */ /* 0x000ea20000300800 */
[----:B------:R-:W-:-:S03]  /*15c830*/  ISETP.LT.AND P4, PT, R169, UR5, !P1 ;  /* 0x00000005a9007c0c */ /* 0x000fc6000cf81270 */
[----:B------:R1:W-:Y:S01]  /*15c840*/  @P6 STG.E desc[UR32][R2.64], R159 ;  /* 0x0000009f02006986 */ /* 0x0003e2000c101920 */
[----:B------:R-:W-:-:S03]  /*15c850*/  ISETP.LT.AND P5, PT, R168, UR5, !P1 ;  /* 0x00000005a8007c0c */ /* 0x000fc6000cfa1270 */
[----:B------:R1:W-:Y:S01]  /*15c860*/  @P0 STG.E desc[UR32][R4.64], R151 ;  /* 0x0000009704000986 */ /* 0x0003e2000c101920 */
[----:B------:R-:W-:Y:S02]  /*15c870*/  ISETP.LT.AND P0, PT, R167, UR5, !P1 ;  /* 0x00000005a7007c0c */ /* 0x000fe4000cf01270 */
[----:B------:R-:W-:Y:S02]  /*15c880*/  ISETP.LT.AND P1, PT, R165, UR5, !P1 ;  /* 0x00000005a5007c0c */ /* 0x000fe4000cf21270 */
[----:B------:R-:W-:Y:S01]  /*15c890*/  ISETP.GE.AND P6, PT, R23, UR6, PT ;  /* 0x0000000617007c0c */ /* 0x000fe2000bfc6270 */
[C---:B---3--:R-:W-:Y:S01]  /*15c8a0*/  IMAD.WIDE R10, R170.reuse, 0x4, R20 ;  /* 0x00000004aa0a7825 */ /* 0x048fe200078e0214 */
[----:B------:R-:W3:Y:S03]  /*15c8b0*/  LDL.LU R23, [R1+0x5438] ;  /* 0x0054380001177983 */ /* 0x000ee60000300800 */
[C---:B------:R-:W-:Y:S01]  /*15c8c0*/  IMAD.WIDE R12, R170.reuse, 0x4, R18 ;  /* 0x00000004aa0c7825 */ /* 0x040fe200078e0212 */
[----:B------:R-:W3:Y:S03]  /*15c8d0*/  LDL.LU R171, [R1+0x33c8] ;  /* 0x0033c80001ab7983 */ /* 0x000ee60000300800 */
[C---:B-1----:R-:W-:Y:S01]  /*15c8e0*/  IMAD.WIDE R2, R170.reuse, 0x4, R16 ;  /* 0x00000004aa027825 */ /* 0x042fe200078e0210 */
[----:B------:R1:W-:Y:S04]  /*15c8f0*/  @P2 STG.E desc[UR32][R6.64], R143 ;  /* 0x0000008f06002986 */ /* 0x0003e8000c101920 */
[----:B------:R1:W-:Y:S01]  /*15c900*/  @P3 STG.E desc[UR32][R8.64], R135 ;  /* 0x0000008708003986 */ /* 0x0003e2000c101920 */
[----:B------:R-:W-:-:S03]  /*15c910*/  IMAD.WIDE R4, R170, 0x4, R14 ;  /* 0x00000004aa047825 */ /* 0x000fc600078e020e */
[----:B------:R1:W-:Y:S04]  /*15c920*/  @P4 STG.E desc[UR32][R10.64], R192 ;  /* 0x000000c00a004986 */ /* 0x0003e8000c101920 */
[----:B------:R1:W-:Y:S04]  /*15c930*/  @P5 STG.E desc[UR32][R12.64], R184 ;  /* 0x000000b80c005986 */ /* 0x0003e8000c101920 */
[----:B------:R1:W-:Y:S01]  /*15c940*/  @P0 STG.E desc[UR32][R2.64], R176 ;  /* 0x000000b002000986 */ /* 0x0003e2000c101920 */
[----:B----4-:R-:W-:-:S03]  /*15c950*/  ISETP.GE.AND P4, PT, R22, UR6, PT ;  /* 0x0000000616007c0c */ /* 0x010fc6000bf86270 */
[----:B------:R4:W-:Y:S04]  /*15c960*/  @P1 STG.E desc[UR32][R4.64], R160 ;  /* 0x000000a004001986 */ /* 0x0009e8000c101920 */
[----:B------:R-:W3:Y:S01]  /*15c970*/  LDL.LU R22, [R1+0x5434] ;  /* 0x0054340001167983 */ /* 0x000ee20000300800 */
[----:B--2---:R-:W-:-:S03]  /*15c980*/  ISETP.GE.AND P1, PT, R0, UR6, PT ;  /* 0x0000000600007c0c */ /* 0x004fc6000bf26270 */
[----:B------:R-:W2:Y:S01]  /*15c990*/  LDL.LU R0, [R1+0x5430] ;  /* 0x0054300001007983 */ /* 0x000ea20000300800 */
[----:B------:R-:W-:Y:S02]  /*15c9a0*/  ISETP.LT.AND P2, PT, R169, UR5, !P6 ;  /* 0x00000005a9007c0c */ /* 0x000fe4000f741270 */
[----:B------:R-:W-:Y:S02]  /*15c9b0*/  ISETP.LT.AND P3, PT, R168, UR5, !P6 ;  /* 0x00000005a8007c0c */ /* 0x000fe4000f761270 */
[----:B------:R-:W-:Y:S02]  /*15c9c0*/  ISETP.LT.AND P5, PT, R167, UR5, !P6 ;  /* 0x00000005a7007c0c */ /* 0x000fe4000f7a1270 */
[----:B------:R-:W-:Y:S02]  /*15c9d0*/  ISETP.LT.AND P6, PT, R165, UR5, !P6 ;  /* 0x00000005a5007c0c */ /* 0x000fe4000f7c1270 */
[----:B------:R-:W-:Y:S01]  /*15c9e0*/  ISETP.LT.AND P0, PT, R169, UR5, !P4 ;  /* 0x00000005a9007c0c */ /* 0x000fe2000e701270 */
[----:B-1----:R-:W-:-:S04]  /*15c9f0*/  IMAD.WIDE R6, R166, 0x4, R20 ;  /* 0x00000004a6067825 */ /* 0x002fc800078e0214 */
[----:B------:R-:W-:-:S04]  /*15ca00*/  IMAD.WIDE R8, R166, 0x4, R18 ;  /* 0x00000004a6087825 */ /* 0x000fc800078e0212 */
[C---:B------:R-:W-:Y:S01]  /*15ca10*/  IMAD.WIDE R10, R166.reuse, 0x4, R16 ;  /* 0x00000004a60a7825 */ /* 0x040fe200078e0210 */
[----:B------:R-:W2:Y:S03]  /*15ca20*/  LDL.LU R170, [R1+0x33c4] ;  /* 0x0033c40001aa7983 */ /* 0x000ea60000300800 */
[----:B------:R-:W-:Y:S02]  /*15ca30*/  IMAD.WIDE R12, R166, 0x4, R14 ;  /* 0x00000004a60c7825 */ /* 0x000fe400078e020e */
[----:B------:R-:W2:Y:S04]  /*15ca40*/  LDL.LU R166, [R1+0x33c0] ;  /* 0x0033c00001a67983 */ /* 0x000ea80000300800 */
[----:B------:R1:W-:Y:S01]  /*15ca50*/  @P2 STG.E desc[UR32][R6.64], R152 ;  /* 0x0000009806002986 */ /* 0x0003e2000c101920 */
[----:B------:R-:W-:-:S03]  /*15ca60*/  ISETP.LT.AND P2, PT, R168, UR5, !P4 ;  /* 0x00000005a8007c0c */ /* 0x000fc6000e741270 */
[----:B------:R1:W-:Y:S01]  /*15ca70*/  @P3 STG.E desc[UR32][R8.64], R144 ;  /* 0x0000009008003986 */ /* 0x0003e2000c101920 */
[----:B------:R-:W-:-:S03]  /*15ca80*/  ISETP.LT.AND P3, PT, R167, UR5, !P4 ;  /* 0x00000005a7007c0c */ /* 0x000fc6000e761270 */
[----:B------:R3:W-:Y:S01]  /*15ca90*/  @P5 STG.E desc[UR32][R10.64], R136 ;  /* 0x000000880a005986 */ /* 0x0007e2000c101920 */
[----:B------:R-:W-:-:S03]  /*15caa0*/  ISETP.LT.AND P4, PT, R165, UR5, !P4 ;  /* 0x00000005a5007c0c */ /* 0x000fc6000e781270 */
[----:B------:R3:W-:Y:S01]  /*15cab0*/  @P6 STG.E desc[UR32][R12.64], R128 ;  /* 0x000000800c006986 */ /* 0x0007e2000c101920 */
[----:B------:R-:W-:Y:S02]  /*15cac0*/  ISETP.LT.AND P5, PT, R169, UR5, !P1 ;  /* 0x00000005a9007c0c */ /* 0x000fe4000cfa1270 */
[----:B------:R-:W-:Y:S01]  /*15cad0*/  ISETP.LT.AND P6, PT, R168, UR5, !P1 ;  /* 0x00000005a8007c0c */ /* 0x000fe2000cfc1270 */
[----:B------:R-:W-:-:S04]  /*15cae0*/  IMAD.WIDE R2, R164, 0x4, R20 ;  /* 0x00000004a4027825 */ /* 0x000fc800078e0214 */
[C---:B----4-:R-:W-:Y:S01]  /*15caf0*/  IMAD.WIDE R4, R164.reuse, 0x4, R18 ;  /* 0x00000004a4047825 */ /* 0x050fe200078e0212 */
[----:B------:R4:W-:Y:S01]  /*15cb00*/  @P0 STG.E desc[UR32][R2.64], R193 ;  /* 0x000000c102000986 */ /* 0x0009e2000c101920 */
[----:B------:R-:W-:Y:S02]  /*15cb10*/  ISETP.LT.AND P0, PT, R167, UR5, !P1 ;  /* 0x00000005a7007c0c */ /* 0x000fe4000cf01270 */
[----:B------:R-:W-:Y:S01]  /*15cb20*/  ISETP.LT.AND P1, PT, R165, UR5, !P1 ;  /* 0x00000005a5007c0c */ /* 0x000fe2000cf21270 */
[----:B-1----:R-:W-:-:S04]  /*15cb30*/  IMAD.WIDE R6, R164, 0x4, R16 ;  /* 0x00000004a4067825 */ /* 0x002fc800078e0210 */
[----:B------:R-:W-:-:S04]  /*15cb40*/  IMAD.WIDE R8, R164, 0x4, R14 ;  /* 0x00000004a4087825 */ /* 0x000fc800078e020e */
[----:B---3--:R-:W-:-:S04]  /*15cb50*/  IMAD.WIDE R10, R171, 0x4, R20 ;  /* 0x00000004ab0a7825 */ /* 0x008fc800078e0214 */
[C---:B------:R-:W-:Y:S01]  /*15cb60*/  IMAD.WIDE R12, R171.reuse, 0x4, R18 ;  /* 0x00000004ab0c7825 */ /* 0x040fe200078e0212 */
[----:B------:R1:W-:Y:S04]  /*15cb70*/  @P2 STG.E desc[UR32][R4.64], R185 ;  /* 0x000000b904002986 */ /* 0x0003e8000c101920 */
[----:B------:R3:W-:Y:S04]  /*15cb80*/  @P3 STG.E desc[UR32][R6.64], R177 ;  /* 0x000000b106003986 */ /* 0x0007e8000c101920 */
[----:B------:R-:W3:Y:S04]  /*15cb90*/  LDL.LU R164, [R1+0x33bc] ;  /* 0x0033bc0001a47983 */ /* 0x000ee80000300800 */
[----:B------:R3:W-:Y:S01]  /*15cba0*/  @P4 STG.E desc[UR32][R8.64], R161 ;  /* 0x000000a108004986 */ /* 0x0007e2000c101920 */
[----:B----4-:R-:W-:-:S03]  /*15cbb0*/  IMAD.WIDE R2, R171, 0x4, R16 ;  /* 0x00000004ab027825 */ /* 0x010fc600078e0210 */
[----:B------:R4:W-:Y:S04]  /*15cbc0*/  @P5 STG.E desc[UR32][R10.64], R153 ;  /* 0x000000990a005986 */ /* 0x0009e8000c101920 */
[----:B------:R-:W-:Y:S04]  /*15cbd0*/  @P6 STG.E desc[UR32][R12.64], R145 ;  /* 0x000000910c006986 */ /* 0x000fe8000c101920 */
[----:B------:R4:W-:Y:S01]  /*15cbe0*/  @P0 STG.E desc[UR32][R2.64], R137 ;  /* 0x0000008902000986 */ /* 0x0009e2000c101920 */
[----:B-1----:R-:W-:Y:S01]  /*15cbf0*/  IMAD.WIDE R4, R171, 0x4, R14 ;  /* 0x00000004ab047825 */ /* 0x002fe200078e020e */
[----:B------:R-:W-:-:S02]  /*15cc00*/  ISETP.GE.AND P5, PT, R22, UR6, PT ;  /* 0x0000000616007c0c */ /* 0x000fc4000bfa6270 */
[----:B------:R-:W4:Y:S04]  /*15cc10*/  LDL.LU R22, [R1+0x541c] ;  /* 0x00541c0001167983 */ /* 0x000f280000300800 */
[----:B------:R1:W-:Y:S01]  /*15cc20*/  @P1 STG.E desc[UR32][R4.64], R129 ;  /* 0x0000008104001986 */ /* 0x0003e2000c101920 */
[----:B--2---:R-:W-:-:S03]  /*15cc30*/  ISETP.GE.AND P1, PT, R0, UR6, PT ;  /* 0x0000000600007c0c */ /* 0x004fc6000bf26270 */
[----:B------:R-:W2:Y:S01]  /*15cc40*/  LDL.LU R0, [R1+0x5410] ;  /* 0x0054100001007983 */ /* 0x000ea20000300800 */
[----:B------:R-:W-:-:S03]  /*15cc50*/  ISETP.GE.AND P2, PT, R23, UR6, PT ;  /* 0x0000000617007c0c */ /* 0x000fc6000bf46270 */
[----:B------:R-:W2:Y:S01]  /*15cc60*/  LDL.LU R24, [R1+0x540c] ;  /* 0x00540c0001187983 */ /* 0x000ea20000300800 */
[----:B------:R-:W-:Y:S02]  /*15cc70*/  ISETP.LT.AND P3, PT, R169, UR5, !P2 ;  /* 0x00000005a9007c0c */ /* 0x000fe4000d761270 */
[----:B------:R-:W-:Y:S02]  /*15cc80*/  ISETP.LT.AND P4, PT, R168, UR5, !P2 ;  /* 0x00000005a8007c0c */ /* 0x000fe4000d781270 */
[----:B------:R-:W-:Y:S01]  /*15cc90*/  ISETP.LT.AND P6, PT, R167, UR5, !P2 ;  /* 0x00000005a7007c0c */ /* 0x000fe2000d7c1270 */
[----:B---3--:R-:W-:-:S04]  /*15cca0*/  IMAD.WIDE R6, R170, 0x4, R20 ;  /* 0x00000004aa067825 */ /* 0x008fc800078e0214 */
[----:B------:R-:W-:-:S04]  /*15ccb0*/  IMAD.WIDE R8, R170, 0x4, R18 ;  /* 0x00000004aa087825 */ /* 0x000fc800078e0212 */
[----:B----4-:R-:W-:-:S04]  /*15ccc0*/  IMAD.WIDE R10, R170, 0x4, R16 ;  /* 0x00000004aa0a7825 */ /* 0x010fc800078e0210 */
[----:B------:R-:W-:Y:S01]  /*15ccd0*/  IMAD.WIDE R2, R170, 0x4, R14 ;  /* 0x00000004aa027825 */ /* 0x000fe200078e020e */
[----:B------:R-:W-:Y:S01]  /*15cce0*/  ISETP.LT.AND P0, PT, R165, UR5, !P2 ;  /* 0x00000005a5007c0c */ /* 0x000fe2000d701270 */
[----:B------:R-:W3:Y:S01]  /*15ccf0*/  LDL.LU R170, [R1+0x33b8] ;  /* 0x0033b80001aa7983 */ /* 0x000ee20000300800 */
[----:B------:R-:W-:-:S03]  /*15cd00*/  ISETP.LT.AND P2, PT, R169, UR5, !P5 ;  /* 0x00000005a9007c0c */ /* 0x000fc6000ef41270 */
[----:B------:R4:W-:Y:S04]  /*15cd10*/  @P3 STG.E desc[UR32][R6.64], R194 ;  /* 0x000000c206003986 */ /* 0x0009e8000c101920 */
[----:B------:R4:W-:Y:S01]  /*15cd20*/  @P4 STG.E desc[UR32][R8.64], R186 ;  /* 0x000000ba08004986 */ /* 0x0009e2000c101920 */
[----:B------:R-:W-:Y:S02]  /*15cd30*/  ISETP.LT.AND P4, PT, R168, UR5, !P5 ;  /* 0x00000005a8007c0c */ /* 0x000fe4000ef81270 */
[----:B------:R-:W-:Y:S01]  /*15cd40*/  ISETP.LT.AND P3, PT, R167, UR5, !P5 ;  /* 0x00000005a7007c0c */ /* 0x000fe2000ef61270 */
[----:B------:R4:W-:Y:S01]  /*15cd50*/  @P6 STG.E desc[UR32][R10.64], R178 ;  /* 0x000000b20a006986 */ /* 0x0009e2000c101920 */
[----:B------:R-:W-:Y:S02]  /*15cd60*/  ISETP.LT.AND P5, PT, R165, UR5, !P5 ;  /* 0x00000005a5007c0c */ /* 0x000fe4000efa1270 */
[----:B------:R-:W-:Y:S01]  /*15cd70*/  ISETP.LT.AND P6, PT, R169, UR5, !P1 ;  /* 0x00000005a9007c0c */ /* 0x000fe2000cfc1270 */
[----:B------:R-:W-:-:S04]  /*15cd80*/  IMAD.WIDE R12, R166, 0x4, R20 ;  /* 0x00000004a60c7825 */ /* 0x000fc800078e0214 */
[C---:B-1----:R-:W-:Y:S01]  /*15cd90*/  IMAD.WIDE R4, R166.reuse, 0x4, R18 ;  /* 0x00000004a6047825 */ /* 0x042fe200078e0212 */
[----:B------:R1:W-:Y:S03]  /*15cda0*/  @P0 STG.E desc[UR32][R2.64], R162 ;  /* 0x000000a202000986 */ /* 0x0003e6000c101920 */
[----:B----4-:R-:W-:-:S04]  /*15cdb0*/  IMAD.WIDE R6, R166, 0x4, R16 ;  /* 0x00000004a6067825 */ /* 0x010fc800078e0210 */
[----:B------:R-:W-:Y:S01]  /*15cdc0*/  IMAD.WIDE R8, R166, 0x4, R14 ;  /* 0x00000004a6087825 */ /* 0x000fe200078e020e */
[----:B------:R4:W-:Y:S04]  /*15cdd0*/  @P2 STG.E desc[UR32][R12.64], R154 ;  /* 0x0000009a0c002986 */ /* 0x0009e8000c101920 */
[----:B------:R-:W3:Y:S04]  /*15cde0*/  LDL.LU R166, [R1+0x33b4] ;  /* 0x0033b40001a67983 */ /* 0x000ee80000300800 */
[----:B------:R-:W-:Y:S04]  /*15cdf0*/  @P4 STG.E desc[UR32][R4.64], R146 ;  /* 0x0000009204004986 */ /* 0x000fe8000c101920 */
[----:B------:R-:W-:Y:S01]  /*15ce00*/  @P3 STG.E desc[UR32][R6.64], R138 ;  /* 0x0000008a06003986 */ /* 0x000fe2000c101920 */
[----:B------:R-:W-:-:S03]  /*15ce10*/  IMAD.WIDE R10, R164, 0x4, R20 ;  /* 0x00000004a40a7825 */ /* 0x000fc600078e0214 */
[----:B------:R3:W-:Y:S01]  /*15ce20*/  @P5 STG.E desc[UR32][R8.64], R130 ;  /* 0x0000008208005986 */ /* 0x0007e2000c101920 */
[----:B------:R-:W-:Y:S02]  /*15ce30*/  ISETP.LT.AND P0, PT, R168, UR5, !P1 ;  /* 0x00000005a8007c0c */ /* 0x000fe4000cf01270 */
[----:B------:R-:W-:Y:S01]  /*15ce40*/  ISETP.LT.AND P2, PT, R167, UR5, !P1 ;  /* 0x00000005a7007c0c */ /* 0x000fe2000cf41270 */
[C---:B-1----:R-:W-:Y:S01]  /*15ce50*/  IMAD.WIDE R2, R164.reuse, 0x4, R18 ;  /* 0x00000004a4027825 */ /* 0x042fe200078e0212 */
[----:B------:R1:W-:Y:S03]  /*15ce60*/  @P6 STG.E desc[UR32][R10.64], R195 ;  /* 0x000000c30a006986 */ /* 0x0003e6000c101920 */
[----:B----4-:R-:W-:Y:S01]  /*15ce70*/  IMAD.WIDE R12, R164, 0x4, R16 ;  /* 0x00000004a40c7825 */ /* 0x010fe200078e0210 */
[----:B------:R-:W4:Y:S01]  /*15ce80*/  LDS.128 R4, [R36] ;  /* 0x0000000024047984 */ /* 0x000f220000000c00 */
[----:B--2---:R-:W-:-:S03]  /*15ce90*/  ISETP.GE.AND P6, PT, R0, UR6, PT ;  /* 0x0000000600007c0c */ /* 0x004fc6000bfc6270 */
[----:B------:R-:W2:Y:S01]  /*15cea0*/  LDL.LU R0, [R1+0x5408] ;  /* 0x0054080001007983 */ /* 0x000ea20000300800 */
[----:B------:R-:W-:Y:S02]  /*15ceb0*/  ISETP.GE.AND P4, PT, R22, UR6, PT ;  /* 0x0000000616007c0c */ /* 0x000fe4000bf86270 */
[----:B------:R-:W-:Y:S02]  /*15cec0*/  ISETP.LT.AND P1, PT, R165, UR5, !P1 ;  /* 0x00000005a5007c0c */ /* 0x000fe4000cf21270 */
[----:B------:R-:W-:Y:S01]  /*15ced0*/  ISETP.LT.AND P3, PT, R169, UR5, !P4 ;  /* 0x00000005a9007c0c */ /* 0x000fe2000e761270 */
[----:B------:R-:W-:Y:S01]  /*15cee0*/  IMAD.WIDE R22, R164, 0x4, R14 ;  /* 0x00000004a4167825 */ /* 0x000fe200078e020e */
[----:B------:R4:W-:Y:S04]  /*15cef0*/  @P0 STG.E desc[UR32][R2.64], R187 ;  /* 0x000000bb02000986 */ /* 0x0009e8000c101920 */
[----:B------:R-:W2:Y:S01]  /*15cf00*/  LDL.LU R164, [R1+0x33ac] ;  /* 0x0033ac0001a47983 */ /* 0x000ea20000300800 */
[----:B---3--:R-:W-:Y:S01]  /*15cf10*/  IMAD.WIDE R8, R170, 0x4, R20 ;  /* 0x00000004aa087825 */ /* 0x008fe200078e0214 */
[----:B------:R-:W-:-:S02]  /*15cf20*/  ISETP.LT.AND P5, PT, R168, UR5, !P4 ;  /* 0x00000005a8007c0c */ /* 0x000fc4000e7a1270 */
[----:B------:R3:W-:Y:S01]  /*15cf30*/  @P2 STG.E desc[UR32][R12.64], R179 ;  /* 0x000000b30c002986 */ /* 0x0007e2000c101920 */
[----:B------:R-:W-:-:S03]  /*15cf40*/  ISETP.LT.AND P0, PT, R167, UR5, !P4 ;  /* 0x00000005a7007c0c */ /* 0x000fc6000e701270 */
[----:B------:R3:W-:Y:S01]  /*15cf50*/  @P1 STG.E desc[UR32][R22.64], R163 ;  /* 0x000000a316001986 */ /* 0x0007e2000c101920 */
[----:B------:R-:W-:-:S03]  /*15cf60*/  ISETP.LT.AND P4, PT, R165, UR5, !P4 ;  /* 0x00000005a5007c0c */ /* 0x000fc6000e781270 */
[----:B------:R-:W2:Y:S04]  /*15cf70*/  LDL.LU R27, [R1+0x53e0] ;  /* 0x0053e000011b7983 */ /* 0x000ea80000300800 */
[----:B------:R2:W-:Y:S01]  /*15cf80*/  @P3 STG.E desc[UR32][R8.64], R155 ;  /* 0x0000009b08003986 */ /* 0x0005e2000c101920 */
[----:B------:R-:W-:-:S03]  /*15cf90*/  ISETP.LT.AND P3, PT, R169, UR5, !P6 ;  /* 0x00000005a9007c0c */ /* 0x000fc6000f761270 */
[----:B------:R-:W2:Y:S01]  /*15cfa0*/  LDL.LU R171, [R1+0x33a0] ;  /* 0x0033a00001ab7983 */ /* 0x000ea20000300800 */
[----:B-1----:R-:W-:-:S04]  /*15cfb0*/  IMAD.WIDE R10, R170, 0x4, R18 ;  /* 0x00000004aa0a7825 */ /* 0x002fc800078e0212 */
[----:B----4-:R-:W-:-:S04]  /*15cfc0*/  IMAD.WIDE R2, R170, 0x4, R16 ;  /* 0x00000004aa027825 */ /* 0x010fc800078e0210 */
[----:B---3--:R-:W-:Y:S01]  /*15cfd0*/  IMAD.WIDE R12, R170, 0x4, R14 ;  /* 0x00000004aa0c7825 */ /* 0x008fe200078e020e */
[----:B------:R-:W3:Y:S04]  /*15cfe0*/  LDL.LU R26, [R1+0x53dc] ;  /* 0x0053dc00011a7983 */ /* 0x000ee80000300800 */
[----:B------:R1:W-:Y:S04]  /*15cff0*/  @P5 STG.E desc[UR32][R10.64], R147 ;  /* 0x000000930a005986 */ /* 0x0003e8000c101920 */
[----:B------:R4:W-:Y:S01]  /*15d000*/  @P0 STG.E desc[UR32][R2.64], R139 ;  /* 0x0000008b02000986 */ /* 0x0009e2000c101920 */
[----:B------:R-:W-:-:S03]  /*15d010*/  IMAD.WIDE R22, R166, 0x4, R20 ;  /* 0x00000004a6167825 */ /* 0x000fc600078e0214 */
[----:B------:R4:W-:Y:S04]  /*15d020*/  @P4 STG.E desc[UR32][R12.64], R131 ;  /* 0x000000830c004986 */ /* 0x0009e8000c101920 */
[----:B------:R-:W-:Y:S01]  /*15d030*/  @P3 STG.E desc[UR32][R22.64], R124 ;  /* 0x0000007c16003986 */ /* 0x000fe2000c101920 */
[----:B------:R-:W-:Y:S02]  /*15d040*/  ISETP.LT.AND P1, PT, R168, UR5, !P6 ;  /* 0x00000005a8007c0c */ /* 0x000fe4000f721270 */
[----:B--2---:R-:W-:Y:S02]  /*15d050*/  ISETP.GE.AND P3, PT, R0, UR6, PT ;  /* 0x0000000600007c0c */ /* 0x004fe4000bf66270 */
[----:B------:R-:W2:Y:S04]  /*15d060*/  LDL.LU R0, [R1+0x53cc] ;  /* 0x0053cc0001007983 */ /* 0x000ea80000300800 */
[----:B------:R-:W2:Y:S01]  /*15d070*/  LDL.LU R170, [R1+0x339c] ;  /* 0x00339c0001aa7983 */ /* 0x000ea20000300800 */
[----:B------:R-:W-:-:S02]  /*15d080*/  ISETP.LT.AND P5, PT, R167, UR5, !P6 ;  /* 0x00000005a7007c0c */ /* 0x000fc4000f7a1270 */
[----:B------:R-:W-:Y:S01]  /*15d090*/  ISETP.GE.AND P2, PT, R24, UR6, PT ;  /* 0x0000000618007c0c */ /* 0x000fe2000bf46270 */
[----:B------:R-:W-:Y:S01]  /*15d0a0*/  IMAD.WIDE R8, R166, 0x4, R18 ;  /* 0x00000004a6087825 */ /* 0x000fe200078e0212 */
[----:B------:R-:W-:-:S03]  /*15d0b0*/  ISETP.LT.AND P6, PT, R165, UR5, !P6 ;  /* 0x00000005a5007c0c */ /* 0x000fc6000f7c1270 */
[----:B-1----:R-:W-:Y:S01]  /*15d0c0*/  IMAD.WIDE R10, R166, 0x4, R16 ;  /* 0x00000004a60a7825 */ /* 0x002fe200078e0210 */
[----:B------:R-:W-:Y:S02]  /*15d0d0*/  ISETP.LT.AND P0, PT, R169, UR5, !P2 ;  /* 0x00000005a9007c0c */ /* 0x000fe4000d701270 */
[----:B------:R-:W-:Y:S01]  /*15d0e0*/  ISETP.LT.AND P4, PT, R168, UR5, !P2 ;  /* 0x00000005a8007c0c */ /* 0x000fe2000d781270 */
[----:B------:R1:W-:Y:S01]  /*15d0f0*/  @P1 STG.E desc[UR32][R8.64], R112 ;  /* 0x0000007008001986 */ /* 0x0003e2000c101920 */
[----:B------:R-:W-:Y:S02]  /*15d100*/  ISETP.LT.AND P1, PT, R167, UR5, !P2 ;  /* 0x00000005a7007c0c */ /* 0x000fe4000d721270 */
[----:B------:R-:W-:Y:S01]  /*15d110*/  ISETP.LT.AND P2, PT, R165, UR5, !P2 ;  /* 0x00000005a5007c0c */ /* 0x000fe2000d741270 */
[----:B------:R-:W-:-:S04]  /*15d120*/  IMAD.WIDE R24, R166, 0x4, R14 ;  /* 0x00000004a6187825 */ /* 0x000fc800078e020e */
[----:B----4-:R-:W-:-:S04]  /*15d130*/  IMAD.WIDE R2, R164, 0x4, R20 ;  /* 0x00000004a4027825 */ /* 0x010fc800078e0214 */
[----:B------:R-:W-:Y:S01]  /*15d140*/  IMAD.WIDE R12, R164, 0x4, R18 ;  /* 0x00000004a40c7825 */ /* 0x000fe200078e0212 */
[----:B------:R4:W-:Y:S01]  /*15d150*/  @P5 STG.E desc[UR32][R10.64], R104 ;  /* 0x000000680a005986 */ /* 0x0009e2000c101920 */
[----:B------:R-:W-:-:S03]  /*15d160*/  ISETP.LT.AND P5, PT, R169, UR5, !P3 ;  /* 0x00000005a9007c0c */ /* 0x000fc6000dfa1270 */
[----:B------:R-:W2:Y:S04]  /*15d170*/  LDL.LU R166, [R1+0x3398] ;  /* 0x0033980001a67983 */ /* 0x000ea80000300800 */
[----:B------:R3:W-:Y:S01]  /*15d180*/  @P6 STG.E desc[UR32][R24.64], R96 ;  /* 0x0000006018006986 */ /* 0x0007e2000c101920 */
[----:B-1----:R-:W-:Y:S01]  /*15d190*/  IMAD.WIDE R8, R164, 0x4, R16 ;  /* 0x00000004a4087825 */ /* 0x002fe200078e0210 */
[----:B------:R-:W-:Y:S02]  /*15d1a0*/  ISETP.LT.AND P6, PT, R168, UR5, !P3 ;  /* 0x00000005a8007c0c */ /* 0x000fe4000dfc1270 */
[----:B------:R1:W-:Y:S04]  /*15d1b0*/  @P0 STG.E desc[UR32][R2.64], R88 ;  /* 0x0000005802000986 */ /* 0x0003e8000c101920 */
[----:B------:R-:W-:Y:S01]  /*15d1c0*/  @P4 STG.E desc[UR32][R12.64], R76 ;  /* 0x0000004c0c004986 */ /* 0x000fe2000c101920 */
[----:B------:R-:W-:Y:S01]  /*15d1d0*/  IMAD.WIDE R22, R171, 0x4, R20 ;  /* 0x00000004ab167825 */ /* 0x000fe200078e0214 */
[----:B------:R-:W-:-:S03]  /*15d1e0*/  ISETP.LT.AND P0, PT, R167, UR5, !P3 ;  /* 0x00000005a7007c0c */ /* 0x000fc6000df01270 */
[----:B----4-:R-:W-:Y:S01]  /*15d1f0*/  IMAD.WIDE R10, R164, 0x4, R14 ;  /* 0x00000004a40a7825 */ /* 0x010fe200078e020e */
[----:B------:R-:W-:Y:S04]  /*15d200*/  @P1 STG.E desc[UR32][R8.64], R84 ;  /* 0x0000005408001986 */ /* 0x000fe8000c101920 */
[----:B------:R-:W4:Y:S01]  /*15d210*/  LDL.LU R164, [R1+0x3394] ;  /* 0x0033940001a47983 */ /* 0x000f220000300800 */
[----:B------:R-:W-:-:S03]  /*15d220*/  ISETP.GE.AND P4, PT, R27, UR6, PT ;  /* 0x000000061b007c0c */ /* 0x000fc6000bf86270 */
[----:B------:R1:W-:Y:S01]  /*15d230*/  @P2 STG.E desc[UR32][R10.64], R4 ;  /* 0x000000040a002986 */ /* 0x0003e2000c101920 */
[----:B------:R-:W-:-:S03]  /*15d240*/  ISETP.LT.AND P3, PT, R165, UR5, !P3 ;  /* 0x00000005a5007c0c */ /* 0x000fc6000df61270 */
[----:B------:R2:W-:Y:S01]  /*15d250*/  @P5 STG.E desc[UR32][R22.64], R125 ;  /* 0x0000007d16005986 */ /* 0x0005e2000c101920 */
[----:B------:R-:W-:Y:S01]  /*15d260*/  ISETP.LT.AND P5, PT, R169, UR5, !P4 ;  /* 0x00000005a9007c0c */ /* 0x000fe2000e7a1270 */
[----:B---3--:R-:W-:-:S04]  /*15d270*/  IMAD.WIDE R24, R171, 0x4, R18 ;  /* 0x00000004ab187825 */ /* 0x008fc800078e0212 */
[----:B-1----:R-:W-:Y:S01]  /*15d280*/  IMAD.WIDE R2, R171, 0x4, R16 ;  /* 0x00000004ab027825 */ /* 0x002fe200078e0210 */
[----:B------:R-:W3:Y:S01]  /*15d290*/  LDL.LU R4, [R1+0x53c0] ;  /* 0x0053c00001047983 */ /* 0x000ee20000300800 */
[----:B------:R-:W-:-:S03]  /*15d2a0*/  ISETP.GE.AND P2, PT, R26, UR6, PT ;  /* 0x000000061a007c0c */ /* 0x000fc6000bf46270 */
[----:B------:R-:W-:Y:S04]  /*15d2b0*/  @P6 STG.E desc[UR32][R24.64], R113 ;  /* 0x0000007118006986 */ /* 0x000fe8000c101920 */
[----:B------:R-:W3:Y:S01]  /*15d2c0*/  LDL.LU R26, [R1+0x53bc] ;  /* 0x0053bc00011a7983 */ /* 0x000ee20000300800 */
[----:B------:R-:W-:-:S03]  /*15d2d0*/  IMAD.WIDE R12, R171, 0x4, R14 ;  /* 0x00000004ab0c7825 */ /* 0x000fc600078e020e */
[----:B------:R1:W-:Y:S04]  /*15d2e0*/  @P0 STG.E desc[UR32][R2.64], R105 ;  /* 0x0000006902000986 */ /* 0x0003e8000c101920 */
[----:B------:R1:W-:Y:S01]  /*15d2f0*/  @P3 STG.E desc[UR32][R12.64], R97 ;  /* 0x000000610c003986 */ /* 0x0003e2000c101920 */
[----:B--2---:R-:W-:-:S04]  /*15d300*/  IMAD.WIDE R8, R170, 0x4, R20 ;  /* 0x00000004aa087825 */ /* 0x004fc800078e0214 */
[----:B------:R-:W-:-:S04]  /*15d310*/  IMAD.WIDE R10, R170, 0x4, R18 ;  /* 0x00000004aa0a7825 */ /* 0x000fc800078e0212 */
[----:B------:R-:W-:-:S04]  /*15d320*/  IMAD.WIDE R22, R170, 0x4, R16 ;  /* 0x00000004aa167825 */ /* 0x000fc800078e0210 */
[----:B-1----:R-:W-:Y:S02]  /*15d330*/  IMAD.WIDE R2, R170, 0x4, R14 ;  /* 0x00000004aa027825 */ /* 0x002fe400078e020e */
[----:B------:R-:W2:Y:S04]  /*15d340*/  LDL.LU R170, [R1+0x3388] ;  /* 0x0033880001aa7983 */ /* 0x000ea80000300800 */
[----:B------:R1:W-:Y:S01]  /*15d350*/  @P5 STG.E desc[UR32][R8.64], R89 ;  /* 0x0000005908005986 */ /* 0x0003e2000c101920 */
[----:B------:R-:W-:-:S03]  /*15d360*/  ISETP.GE.AND P5, PT, R0, UR6, PT ;  /* 0x0000000600007c0c */ /* 0x000fc6000bfa6270 */
        /* <DEDUP_REMOVED lines=11> */
[----:B------:R-:W-:-:S04]  /*15d420*/  IMAD.WIDE R12, R166, 0x4, R20 ;  /* 0x00000004a60c7825 */ /* 0x000fc800078e0214 */
[----:B------:R-:W-:-:S04]  /*15d430*/  IMAD.WIDE R24, R166, 0x4, R18 ;  /* 0x00000004a6187825 */ /* 0x000fc800078e0212 */
[C---:B-1----:R-:W-:Y:S01]  /*15d440*/  IMAD.WIDE R8, R166.reuse, 0x4, R16 ;  /* 0x00000004a6087825 */ /* 0x042fe200078e0210 */
[----:B------:R1:W-:Y:S04]  /*15d450*/  @P0 STG.E desc[UR32][R2.64], R5 ;  /* 0x0000000502000986 */ /* 0x0003e8000c101920 */
[----:B------:R1:W-:Y:S01]  /*15d460*/  @P3 STG.E desc[UR32][R12.64], R126 ;  /* 0x0000007e0c003986 */ /* 0x0003e2000c101920 */
[----:B----4-:R-:W-:-:S03]  /*15d470*/  IMAD.WIDE R10, R166, 0x4, R14 ;  /* 0x00000004a60a7825 */ /* 0x010fc600078e020e */
[----:B------:R-:W4:Y:S01]  /*15d480*/  LDL.LU R166, [R1+0x3384] ;  /* 0x0033840001a67983 */ /* 0x000f220000300800 */
[----:B------:R-:W-:-:S03]  /*15d490*/  IMAD.WIDE R22, R164, 0x4, R20 ;  /* 0x00000004a4167825 */ /* 0x000fc600078e0214 */
[----:B------:R1:W-:Y:S01]  /*15d4a0*/  @P4 STG.E desc[UR32][R24.64], R114 ;  /* 0x0000007218004986 */ /* 0x0003e2000c101920 */
[----:B------:R-:W-:-:S03]  /*15d4b0*/  ISETP.LT.AND P3, PT, R168, UR5, !P5 ;  /* 0x00000005a8007c0c */ /* 0x000fc6000ef61270 */
[----:B------:R2:W-:Y:S01]  /*15d4c0*/  @P1 STG.E desc[UR32][R8.64], R106 ;  /* 0x0000006a08001986 */ /* 0x0005e2000c101920 */
[----:B------:R-:W-:Y:S02]  /*15d4d0*/  ISETP.LT.AND P4, PT, R167, UR5, !P5 ;  /* 0x00000005a7007c0c */ /* 0x000fe4000ef81270 */
[----:B---3--:R-:W-:Y:S01]  /*15d4e0*/  ISETP.GE.AND P0, PT, R4, UR6, PT ;  /* 0x0000000604007c0c */ /* 0x008fe2000bf06270 */
[----:B------:R3:W-:Y:S01]  /*15d4f0*/  @P2 STG.E desc[UR32][R10.64], R98 ;  /* 0x000000620a002986 */ /* 0x0007e2000c101920 */
[----:B------:R-:W-:-:S03]  /*15d500*/  ISETP.LT.AND P5, PT, R165, UR5, !P5 ;  /* 0x00000005a5007c0c */ /* 0x000fc6000efa1270 */
[----:B------:R-:W-:Y:S01]  /*15d510*/  @P6 STG.E desc[UR32][R22.64], R90 ;  /* 0x0000005a16006986 */ /* 0x000fe2000c101920 */
[----:B------:R-:W-:-:S03]  /*15d520*/  ISETP.LT.AND P6, PT, R169, UR5, !P0 ;  /* 0x00000005a9007c0c */ /* 0x000fc6000c7c1270 */
[----:B------:R-:W4:Y:S04]  /*15d530*/  LDL.LU R29, [R1+0x53a8] ;  /* 0x0053a800011d7983 */ /* 0x000f280000300800 */
[----:B------:R-:W4:Y:S01]  /*15d540*/  LDL.LU R28, [R1+0x53a4] ;  /* 0x0053a400011c7983 */ /* 0x000f220000300800 */
[----:B-1----:R-:W-:Y:S01]  /*15d550*/  IMAD.WIDE R2, R164, 0x4, R18 ;  /* 0x00000004a4027825 */ /* 0x002fe200078e0212 */
[----:B------:R-:W-:Y:S02]  /*15d560*/  ISETP.GE.AND P2, PT, R26, UR6, PT ;  /* 0x000000061a007c0c */ /* 0x000fe4000bf46270 */
[----:B------:R-:W4:Y:S01]  /*15d570*/  LDL.LU R27, [R1+0x5398] ;  /* 0x00539800011b7983 */ /* 0x000f220000300800 */
[----:B------:R-:W-:-:S04]  /*15d580*/  IMAD.WIDE R4, R164, 0x4, R16 ;  /* 0x00000004a4047825 */ /* 0x000fc800078e0210 */
[----:B------:R-:W-:Y:S01]  /*15d590*/  IMAD.WIDE R12, R164, 0x4, R14 ;  /* 0x00000004a40c7825 */ /* 0x000fe200078e020e */
[----:B------:R-:W4:Y:S04]  /*15d5a0*/  LDL.LU R26, [R1+0x5384] ;  /* 0x00538400011a7983 */ /* 0x000f280000300800 */
[----:B------:R-:W4:Y:S04]  /*15d5b0*/  LDL R164, [R1+0x3380] ;  /* 0x0033800001a47983 */ /* 0x000f280000100800 */
[----:B------:R1:W-:Y:S04]  /*15d5c0*/  @P3 STG.E desc[UR32][R2.64], R78 ;  /* 0x0000004e02003986 */ /* 0x0003e8000c101920 */
[----:B------:R1:W-:Y:S04]  /*15d5d0*/  @P4 STG.E desc[UR32][R4.64], R86 ;  /* 0x0000005604004986 */ /* 0x0003e8000c101920 */
[----:B------:R4:W-:Y:S04]  /*15d5e0*/  @P5 STG.E desc[UR32][R12.64], R6 ;  /* 0x000000060c005986 */ /* 0x0009e8000c101920 */
[----:B------:R-:W4:Y:S04]  /*15d5f0*/  LDL.LU R25, [R1+0x5380] ;  /* 0x0053800001197983 */ /* 0x000f280000300800 */
[----:B------:R-:W4:Y:S01]  /*15d600*/  LDL.LU R24, [R1+0x549c] ;  /* 0x00549c0001187983 */ /* 0x000f220000300800 */
[----:B--2---:R-:W-:-:S05]  /*15d610*/  IMAD.WIDE R8, R170, 0x4, R20 ;  /* 0x00000004aa087825 */ /* 0x004fca00078e0214 */
[----:B------:R2:W-:Y:S01]  /*15d620*/  @P6 STG.E desc[UR32][R8.64], R127 ;  /* 0x0000007f08006986 */ /* 0x0005e2000c101920 */
[----:B------:R-:W-:-:S03]  /*15d630*/  ISETP.GE.AND P6, PT, R0, UR6, PT ;  /* 0x0000000600007c0c */ /* 0x000fc6000bfc6270 */
[----:B------:R-:W2:Y:S01]  /*15d640*/  LDL.LU R0, [R1+0x5498] ;  /* 0x0054980001007983 */ /* 0x000ea20000300800 */
[C---:B------:R-:W-:Y:S02]  /*15d650*/  ISETP.LT.AND P1, PT, R168.reuse, UR5, !P0 ;  /* 0x00000005a8007c0c */ /* 0x040fe4000c721270 */
[----:B------:R-:W-:Y:S02]  /*15d660*/  ISETP.LT.AND P5, PT, R167, UR5, !P0 ;  /* 0x00000005a7007c0c */ /* 0x000fe4000c7a1270 */
[----:B------:R-:W-:Y:S02]  /*15d670*/  ISETP.LT.AND P0, PT, R165, UR5, !P0 ;  /* 0x00000005a5007c0c */ /* 0x000fe4000c701270 */
[----:B------:R-:W-:Y:S02]  /*15d680*/  ISETP.LT.AND P3, PT, R169, UR5, !P2 ;  /* 0x00000005a9007c0c */ /* 0x000fe4000d761270 */
[----:B------:R-:W-:Y:S01]  /*15d690*/  ISETP.LT.AND P4, PT, R168, UR5, !P2 ;  /* 0x00000005a8007c0c */ /* 0x000fe2000d781270 */
[----:B---3--:R-:W-:-:S04]  /*15d6a0*/  IMAD.WIDE R10, R170, 0x4, R18 ;  /* 0x00000004aa0a7825 */ /* 0x008fc800078e0212 */
[----:B-1----:R-:W-:-:S04]  /*15d6b0*/  IMAD.WIDE R2, R170, 0x4, R16 ;  /* 0x00000004aa027825 */ /* 0x002fc800078e0210 */
[----:B------:R-:W-:Y:S01]  /*15d6c0*/  IMAD.WIDE R4, R170, 0x4, R14 ;  /* 0x00000004aa047825 */ /* 0x000fe200078e020e */
[----:B------:R1:W-:Y:S04]  /*15d6d0*/  @P1 STG.E desc[UR32][R10.64], R115 ;  /* 0x000000730a001986 */ /* 0x0003e8000c101920 */
[----:B------:R3:W-:Y:S01]  /*15d6e0*/  @P5 STG.E desc[UR32][R2.64], R107 ;  /* 0x0000006b02005986 */ /* 0x0007e2000c101920 */
[----:B------:R-:W-:-:S03]  /*15d6f0*/  ISETP.LT.AND P1, PT, R167, UR5, !P2 ;  /* 0x00000005a7007c0c */ /* 0x000fc6000d721270 */
[----:B------:R3:W-:Y:S01]  /*15d700*/  @P0 STG.E desc[UR32][R4.64], R99 ;  /* 0x0000006304000986 */ /* 0x0007e2000c101920 */
[----:B----4-:R-:W-:-:S04]  /*15d710*/  IMAD.WIDE R12, R166, 0x4, R20 ;  /* 0x00000004a60c7825 */ /* 0x010fc800078e0214 */
[----:B------:R-:W-:Y:S01]  /*15d720*/  IMAD.WIDE R22, R166, 0x4, R18 ;  /* 0x00000004a6167825 */ /* 0x000fe200078e0212 */
[----:B------:R-:W-:Y:S01]  /*15d730*/  ISETP.LT.AND P2, PT, R165, UR5, !P2 ;  /* 0x00000005a5007c0c */ /* 0x000fe2000d741270 */
[----:B------:R4:W-:Y:S04]  /*15d740*/  @P3 STG.E desc[UR32][R12.64], R91 ;  /* 0x0000005b0c003986 */ /* 0x0009e8000c101920 */
[----:B------:R-:W-:Y:S01]  /*15d750*/  @P4 STG.E desc[UR32][R22.64], R79 ;  /* 0x0000004f16004986 */ /* 0x000fe2000c101920 */
[----:B------:R-:W-:Y:S02]  /*15d760*/  ISETP.LT.AND P3, PT, R169, UR5, !P6 ;  /* 0x00000005a9007c0c */ /* 0x000fe4000f761270 */
[----:B------:R-:W-:Y:S02]  /*15d770*/  ISETP.LT.AND P4, PT, R168, UR5, !P6 ;  /* 0x00000005a8007c0c */ /* 0x000fe4000f781270 */
[----:B------:R-:W-:Y:S01]  /*15d780*/  ISETP.LT.AND P5, PT, R167, UR5, !P6 ;  /* 0x00000005a7007c0c */ /* 0x000fe2000f7a1270 */
[----:B--2---:R-:W-:-:S04]  /*15d790*/  IMAD.WIDE R8, R166, 0x4, R16 ;  /* 0x00000004a6087825 */ /* 0x004fc800078e0210 */
[----:B-1----:R-:W-:Y:S01]  /*15d7a0*/  IMAD.WIDE R10, R166, 0x4, R14 ;  /* 0x00000004a60a7825 */ /* 0x002fe200078e020e */
[----:B------:R-:W-:Y:S04]  /*15d7b0*/  @P1 STG.E desc[UR32][R8.64], R87 ;  /* 0x0000005708001986 */ /* 0x000fe8000c101920 */
[----:B------:R-:W-:Y:S01]  /*15d7c0*/  @P2 STG.E desc[UR32][R10.64], R7 ;  /* 0x000000070a002986 */ /* 0x000fe2000c101920 */
[----:B---3--:R-:W-:-:S04]  /*15d7d0*/  IMAD.WIDE R2, R164, 0x4, R20 ;  /* 0x00000004a4027825 */ /* 0x008fc800078e0214 */
[----:B------:R-:W-:-:S04]  /*15d7e0*/  IMAD.WIDE R4, R164, 0x4, R18 ;  /* 0x00000004a4047825 */ /* 0x000fc800078e0212 */
[----:B----4-:R-:W-:Y:S01]  /*15d7f0*/  IMAD.WIDE R12, R164, 0x4, R16 ;  /* 0x00000004a40c7825 */ /* 0x010fe200078e0210 */
[----:B------:R-:W-:Y:S01]  /*15d800*/  P2R R6, PR, RZ, 0x40 ;  /* 0x00000040ff067803 */ /* 0x000fe20000000000 */
[----:B------:R1:W-:Y:S04]  /*15d810*/  @P3 STG.E desc[UR32][R2.64], R120 ;  /* 0x0000007802003986 */ /* 0x0003e8000c101920 */
[----:B------:R2:W-:Y:S04]  /*15d820*/  @P4 STG.E desc[UR32][R4.64], R108 ;  /* 0x0000006c04004986 */ /* 0x0005e8000c101920 */
[----:B------:R-:W-:Y:S01]  /*15d830*/  @P5 STG.E desc[UR32][R12.64], R100 ;  /* 0x000000640c005986 */ /* 0x000fe2000c101920 */
[----:B------:R-:W-:-:S02]  /*15d840*/  ISETP.GE.AND P0, PT, R29, UR6, PT ;  /* 0x000000061d007c0c */ /* 0x000fc4000bf06270 */
[----:B------:R-:W-:Y:S02]  /*15d850*/  ISETP.GE.AND P1, PT, R28, UR6, PT ;  /* 0x000000061c007c0c */ /* 0x000fe4000bf26270 */
[----:B------:R-:W-:Y:S02]  /*15d860*/  ISETP.GE.AND P2, PT, R27, UR6, PT ;  /* 0x000000061b007c0c */ /* 0x000fe4000bf46270 */
[----:B------:R-:W-:Y:S02]  /*15d870*/  ISETP.GE.AND P3, PT, R26, UR6, PT ;  /* 0x000000061a007c0c */ /* 0x000fe4000bf66270 */
[----:B------:R-:W-:Y:S02]  /*15d880*/  ISETP.GE.AND P4, PT, R25, UR6, PT ;  /* 0x0000000619007c0c */ /* 0x000fe4000bf86270 */
[----:B------:R-:W-:Y:S02]  /*15d890*/  ISETP.GE.AND P5, PT, R24, UR6, PT ;  /* 0x0000000618007c0c */ /* 0x000fe4000bfa6270 */
[----:B------:R-:W-:Y:S01]  /*15d8a0*/  ISETP.GE.AND P6, PT, R0, UR6, PT ;  /* 0x0000000600007c0c */ /* 0x000fe2000bfc6270 */
[----:B------:R-:W2:Y:S04]  /*15d8b0*/  LDL.LU R170, [R1+0x337c] ;  /* 0x00337c0001aa7983 */ /* 0x000ea80000300800 */
[----:B------:R-:W3:Y:S01]  /*15d8c0*/  LDL.LU R166, [R1+0x3378] ;  /* 0x0033780001a67983 */ /* 0x000ee20000300800 */
[----:B-1----:R-:W-:Y:S01]  /*15d8d0*/  IMAD.WIDE R2, R164, 0x4, R14 ;  /* 0x00000004a4027825 */ /* 0x002fe200078e020e */
[----:B------:R-:W-:-:S02]  /*15d8e0*/  P2R R0, PR, RZ, 0x40 ;  /* 0x00000040ff007803 */ /* 0x000fc40000000000 */
[----:B------:R-:W4:Y:S01]  /*15d8f0*/  LDL.LU R164, [R1+0x3368] ;  /* 0x0033680001a47983 */ /* 0x000f220000300800 */
[----:B------:R-:W-:-:S03]  /*15d900*/  ISETP.NE.AND P6, PT, R6, RZ, PT ;  /* 0x000000ff0600720c */ /* 0x000fc60003fc5270 */
[----:B------:R-:W1:Y:S01]  /*15d910*/  LDS.128 R36, [R36+0x400] ;  /* 0x0004000024247984 */ /* 0x000e620000000c00 */
[----:B------:R-:W-:-:S03]  /*15d920*/  ISETP.LT.AND P6, PT, R165, UR5, !P6 ;  /* 0x00000005a5007c0c */ /* 0x000fc6000f7c1270 */
[----:B------:R-:W4:Y:S10]  /*15d930*/  LDL.LU R171, [R1+0x3364] ;  /* 0x0033640001ab7983 */ /* 0x000f340000300800 */
[----:B------:R1:W-:Y:S01]  /*15d940*/  @P6 STG.E desc[UR32][R2.64], R92 ;  /* 0x0000005c02006986 */ /* 0x0003e2000c101920 */
[----:B------:R-:W-:Y:S01]  /*15d950*/  ISETP.LT.AND P6, PT, R169, UR5, !P0 ;  /* 0x00000005a9007c0c */ /* 0x000fe2000c7c1270 */
[----:B--2---:R-:W-:-:S12]  /*15d960*/  IMAD.WIDE R4, R170, 0x4, R20 ;  /* 0x00000004aa047825 */ /* 0x004fd800078e0214 */
[----:B------:R3:W-:Y:S01]  /*15d970*/  @P6 STG.E desc[UR32][R4.64], R64 ;  /* 0x0000004004006986 */ /* 0x0007e2000c101920 */
[----:B------:R-:W-:Y:S01]  /*15d980*/  ISETP.LT.AND P6, PT, R168, UR5, !P0 ;  /* 0x00000005a8007c0c */ /* 0x000fe2000c7c1270 */
[----:B------:R-:W-:-:S12]  /*15d990*/  IMAD.WIDE R6, R170, 0x4, R18 ;  /* 0x00000004aa067825 */ /* 0x000fd800078e0212 */
[----:B------:R2:W-:Y:S01]  /*15d9a0*/  @P6 STG.E desc[UR32][R6.64], R72 ;  /* 0x0000004806006986 */ /* 0x0005e2000c101920 */
[----:B------:R-:W-:Y:S02]  /*15d9b0*/  ISETP.LT.AND P6, PT, R167, UR5, !P0 ;  /* 0x00000005a7007c0c */ /* 0x000fe4000c7c1270 */
[----:B------:R-:W-:Y:S01]  /*15d9c0*/  ISETP.LT.AND P0, PT, R165, UR5, !P0 ;  /* 0x00000005a5007c0c */ /* 0x000fe2000c701270 */
[----:B------:R-:W-:-:S04]  /*15d9d0*/  IMAD.WIDE R8, R170, 0x4, R16 ;  /* 0x00000004aa087825 */ /* 0x000fc800078e0210 */
[----:B-1----:R-:W-:Y:S02]  /*15d9e0*/  IMAD.WIDE R2, R170, 0x4, R14 ;  /* 0x00000004aa027825 */ /* 0x002fe400078e020e */
[----:B------:R-:W4:Y:S04]  /*15d9f0*/  LDL.LU R170, [R1+0x3360] ;  /* 0x0033600001aa7983 */ /* 0x000f280000300800 */
[----:B------:R1:W-:Y:S04]  /*15da00*/  @P6 STG.E desc[UR32][R8.64], R80 ;  /* 0x0000005008006986 */ /* 0x0003e8000c101920 */
[----:B------:R1:W-:Y:S01]  /*15da10*/  @P0 STG.E desc[UR32][R2.64], R36 ;  /* 0x0000002402000986 */ /* 0x0003e2000c101920 */
[----:B------:R-:W-:Y:S01]  /*15da20*/  ISETP.LT.AND P0, PT, R169, UR5, !P1 ;  /* 0x00000005a9007c0c */ /* 0x000fe2000cf01270 */
[----:B---3--:R-:W-:-:S12]  /*15da30*/  IMAD.WIDE R4, R166, 0x4, R20 ;  /* 0x00000004a6047825 */ /* 0x008fd800078e0214 */
[----:B------:R3:W-:Y:S01]  /*15da40*/  @P0 STG.E desc[UR32][R4.64], R121 ;  /* 0x0000007904000986 */ /* 0x0007e2000c101920 */
[----:B------:R-:W-:Y:S01]  /*15da50*/  ISETP.LT.AND P0, PT, R168, UR5, !P1 ;  /* 0x00000005a8007c0c */ /* 0x000fe2000cf01270 */
[----:B--2---:R-:W-:-:S04]  /*15da60*/  IMAD.WIDE R6, R166, 0x4, R18 ;  /* 0x00000004a6067825 */ /* 0x004fc800078e0212 */
[----:B-1----:R-:W-:-:S04]  /*15da70*/  IMAD.WIDE R8, R166, 0x4, R16 ;  /* 0x00000004a6087825 */ /* 0x002fc800078e0210 */
[----:B------:R-:W-:Y:S02]  /*15da80*/  IMAD.WIDE R2, R166, 0x4, R14 ;  /* 0x00000004a6027825 */ /* 0x000fe400078e020e */
[----:B------:R-:W2:Y:S04]  /*15da90*/  LDL.LU R166, [R1+0x335c] ;  /* 0x00335c0001a67983 */ /* 0x000ea80000300800 */
[----:B------:R1:W-:Y:S01]  /*15daa0*/  @P0 STG.E desc[UR32][R6.64], R109 ;  /* 0x0000006d06000986 */ /* 0x0003e2000c101920 */
[----:B------:R-:W-:Y:S01]  /*15dab0*/  ISETP.LT.AND P0, PT, R167, UR5, !P1 ;  /* 0x00000005a7007c0c */ /* 0x000fe2000cf01270 */
[----:B----4-:R-:W-:-:S04]  /*15dac0*/  IMAD.WIDE R10, R164, 0x4, R20 ;  /* 0x00000004a40a7825 */ /* 0x010fc800078e0214 */
[----:B---3--:R-:W-:-:S04]  /*15dad0*/  IMAD.WIDE R4, R164, 0x4, R18 ;  /* 0x00000004a4047825 */ /* 0x008fc800078e0212 */
[----:B-1----:R-:W-:-:S04]  /*15dae0*/  IMAD.WIDE R6, R164, 0x4, R16 ;  /* 0x00000004a4067825 */ /* 0x002fc800078e0210 */
[----:B------:R1:W-:Y:S02]  /*15daf0*/  @P0 STG.E desc[UR32][R8.64], R101 ;  /* 0x0000006508000986 */ /* 0x0003e4000c101920 */
[----:B-1----:R-:W-:Y:S02]  /*15db00*/  IMAD.WIDE R8, R164, 0x4, R14 ;  /* 0x00000004a4087825 */ /* 0x002fe400078e020e */
[----:B------:R-:W3:Y:S01]  /*15db10*/  LDL.LU R164, [R1+0x3464] ;  /* 0x0034640001a47983 */ /* 0x000ee20000300800 */
[----:B------:R-:W-:Y:S02]  /*15db20*/  ISETP.LT.AND P1, PT, R165, UR5, !P1 ;  /* 0x00000005a5007c0c */ /* 0x000fe4000cf21270 */
[----:B------:R-:W-:-:S11]  /*15db30*/  ISETP.LT.AND P0, PT, R169, UR5, !P2 ;  /* 0x00000005a9007c0c */ /* 0x000fd6000d701270 */
[----:B------:R1:W-:Y:S01]  /*15db40*/  @P1 STG.E desc[UR32][R2.64], R93 ;  /* 0x0000005d02001986 */ /* 0x0003e2000c101920 */
[----:B------:R-:W-:-:S03]  /*15db50*/  ISETP.LT.AND P1, PT, R168, UR5, !P2 ;  /* 0x00000005a8007c0c */ /* 0x000fc6000d721270 */
[----:B------:R4:W-:Y:S01]  /*15db60*/  @P0 STG.E desc[UR32][R10.64], R65 ;  /* 0x000000410a000986 */ /* 0x0009e2000c101920 */
[----:B------:R-:W-:Y:S02]  /*15db70*/  ISETP.LT.AND P0, PT, R167, UR5, !P2 ;  /* 0x00000005a7007c0c */ /* 0x000fe4000d701270 */
[----:B------:R-:W-:-:S07]  /*15db80*/  ISETP.LT.AND P2, PT, R165, UR5, !P2 ;  /* 0x00000005a5007c0c */ /* 0x000fce000d741270 */
[----:B------:R4:W-:Y:S01]  /*15db90*/  @P1 STG.E desc[UR32][R4.64], R73 ;  /* 0x0000004904001986 */ /* 0x0009e2000c101920 */
[----:B------:R-:W-:-:S03]  /*15dba0*/  ISETP.LT.AND P1, PT, R168, UR5, !P3 ;  /* 0x00000005a8007c0c */ /* 0x000fc6000df21270 */
[----:B------:R4:W-:Y:S01]  /*15dbb0*/  @P0 STG.E desc[UR32][R6.64], R81 ;  /* 0x0000005106000986 */ /* 0x0009e2000c101920 */
[----:B------:R-:W-:-:S03]  /*15dbc0*/  ISETP.LT.AND P0, PT, R169, UR5, !P3 ;  /* 0x00000005a9007c0c */ /* 0x000fc6000df01270 */
[----:B------:R4:W-:Y:S01]  /*15dbd0*/  @P2 STG.E desc[UR32][R8.64], R37 ;  /* 0x0000002508002986 */ /* 0x0009e2000c101920 */
[----:B------:R-:W-:Y:S01]  /*15dbe0*/  ISETP.LT.AND P2, PT, R167, UR5, !P3 ;  /* 0x00000005a7007c0c */ /* 0x000fe2000df41270 */
[----:B-1----:R-:W-:Y:S01]  /*15dbf0*/  IMAD.WIDE R2, R171, 0x4, R20 ;  /* 0x00000004ab027825 */ /* 0x002fe200078e0214 */
[----:B------:R-:W-:-:S03]  /*15dc00*/  ISETP.LT.AND P3, PT, R165, UR5, !P3 ;  /* 0x00000005a5007c0c */ /* 0x000fc6000df61270 */
[----:B----4-:R-:W-:-:S04]  /*15dc10*/  IMAD.WIDE R10, R171, 0x4, R18 ;  /* 0x00000004ab0a7825 */ /* 0x010fc800078e0212 */
[----:B------:R-:W-:Y:S01]  /*15dc20*/  IMAD.WIDE R12, R171, 0x4, R16 ;  /* 0x00000004ab0c7825 */ /* 0x000fe200078e0210 */
[----:B------:R1:W-:Y:S01]  /*15dc30*/  @P0 STG.E desc[UR32][R2.64], R122 ;  /* 0x0000007a02000986 */ /* 0x0003e2000c101920 */
[----:B------:R-:W-:Y:S02]  /*15dc40*/  ISETP.LT.AND P0, PT, R169, UR5, !P4 ;  /* 0x00000005a9007c0c */ /* 0x000fe4000e701270 */
[----:B------:R-:W-:Y:S01]  /*15dc50*/  IMAD.WIDE R4, R171, 0x4, R14 ;  /* 0x00000004ab047825 */ /* 0x000fe200078e020e */
[----:B------:R4:W-:Y:S01]  /*15dc60*/  @P1 STG.E desc[UR32][R10.64], R110 ;  /* 0x0000006e0a001986 */ /* 0x0009e2000c101920 */
[----:B------:R-:W-:-:S03]  /*15dc70*/  ISETP.LT.AND P1, PT, R168, UR5, !P4 ;  /* 0x00000005a8007c0c */ /* 0x000fc6000e721270 */
[----:B------:R2:W-:Y:S01]  /*15dc80*/  @P2 STG.E desc[UR32][R12.64], R102 ;  /* 0x000000660c002986 */ /* 0x0005e2000c101920 */
[----:B------:R-:W-:Y:S02]  /*15dc90*/  ISETP.LT.AND P2, PT, R167, UR5, !P4 ;  /* 0x00000005a7007c0c */ /* 0x000fe4000e741270 */
[----:B------:R-:W-:Y:S01]  /*15dca0*/  ISETP.LT.AND P4, PT, R165, UR5, !P4 ;  /* 0x00000005a5007c0c */ /* 0x000fe2000e781270 */
[----:B------:R2:W-:Y:S01]  /*15dcb0*/  @P3 STG.E desc[UR32][R4.64], R94 ;  /* 0x0000005e04003986 */ /* 0x0005e2000c101920 */
[----:B------:R-:W-:Y:S02]  /*15dcc0*/  ISETP.LT.AND P3, PT, R169, UR5, !P5 ;  /* 0x00000005a9007c0c */ /* 0x000fe4000ef61270 */
[----:B------:R-:W-:Y:S01]  /*15dcd0*/  ISETP.NE.AND P6, PT, R0, RZ, PT ;  /* 0x000000ff0000720c */ /* 0x000fe20003fc5270 */
[----:B------:R-:W-:-:S04]  /*15dce0*/  IMAD.WIDE R6, R170, 0x4, R20 ;  /* 0x00000004aa067825 */ /* 0x000fc800078e0214 */
[C---:B------:R-:W-:Y:S01]  /*15dcf0*/  IMAD.WIDE R8, R170.reuse, 0x4, R18 ;  /* 0x00000004aa087825 */ /* 0x040fe200078e0212 */
[----:B------:R-:W-:Y:S03]  /*15dd00*/  @P0 STG.E desc[UR32][R6.64], R66 ;  /* 0x0000004206000986 */ /* 0x000fe6000c101920 */
[C---:B-1----:R-:W-:Y:S01]  /*15dd10*/  IMAD.WIDE R2, R170.reuse, 0x4, R16 ;  /* 0x00000004aa027825 */ /* 0x042fe200078e0210 */
[----:B------:R-:W-:Y:S03]  /*15dd20*/  @P1 STG.E desc[UR32][R8.64], R74 ;  /* 0x0000004a08001986 */ /* 0x000fe6000c101920 */
[----:B----4-:R-:W-:Y:S01]  /*15dd30*/  IMAD.WIDE R10, R170, 0x4, R14 ;  /* 0x00000004aa0a7825 */ /* 0x010fe200078e020e */
[----:B------:R1:W-:Y:S01]  /*15dd40*/  @P2 STG.E desc[UR32][R2.64], R82 ;  /* 0x0000005202002986 */ /* 0x0003e2000c101920 */
[----:B------:R-:W-:-:S03]  /*15dd50*/  ISETP.LT.AND P1, PT, R168, UR5, !P5 ;  /* 0x00000005a8007c0c */ /* 0x000fc6000ef21270 */
[----:B------:R4:W-:Y:S01]  /*15dd60*/  @P4 STG.E desc[UR32][R10.64], R38 ;  /* 0x000000260a004986 */ /* 0x0009e2000c101920 */
[----:B------:R-:W-:Y:S02]  /*15dd70*/  ISETP.LT.AND P4, PT, R167, UR5, !P5 ;  /* 0x00000005a7007c0c */ /* 0x000fe4000ef81270 */
[----:B------:R-:W-:Y:S02]  /*15dd80*/  ISETP.LT.AND P5, PT, R165, UR5, !P5 ;  /* 0x00000005a5007c0c */ /* 0x000fe4000efa1270 */
[----:B------:R-:W-:Y:S02]  /*15dd90*/  ISETP.LT.AND P0, PT, R169, UR5, !P6 ;  /* 0x00000005a9007c0c */ /* 0x000fe4000f701270 */
[----:B------:R-:W-:Y:S01]  /*15dda0*/  ISETP.LT.AND P2, PT, R168, UR5, !P6 ;  /* 0x00000005a8007c0c */ /* 0x000fe2000f741270 */
[----:B--2---:R-:W-:-:S05]  /*15ddb0*/  IMAD.WIDE R12, R166, 0x4, R20 ;  /* 0x00000004a60c7825 */ /* 0x004fca00078e0214 */
[----:B------:R4:W-:Y:S01]  /*15ddc0*/  @P3 STG.E desc[UR32][R12.64], R123 ;  /* 0x0000007b0c003986 */ /* 0x0009e2000c101920 */
[----:B------:R-:W-:Y:S02]  /*15ddd0*/  ISETP.LT.AND P3, PT, R167, UR5, !P6 ;  /* 0x00000005a7007c0c */ /* 0x000fe4000f761270 */
[----:B------:R-:W-:Y:S01]  /*15dde0*/  ISETP.LT.AND P6, PT, R165, UR5, !P6 ;  /* 0x00000005a5007c0c */ /* 0x000fe2000f7c1270 */
[----:B------:R-:W-:-:S04]  /*15ddf0*/  IMAD.WIDE R4, R166, 0x4, R18 ;  /* 0x00000004a6047825 */ /* 0x000fc800078e0212 */
[C---:B-1----:R-:W-:Y:S01]  /*15de00*/  IMAD.WIDE R2, R166.reuse, 0x4, R16 ;  /* 0x00000004a6027825 */ /* 0x042fe200078e0210 */
[----:B------:R4:W-:Y:S03]  /*15de10*/  @P1 STG.E desc[UR32][R4.64], R111 ;  /* 0x0000006f04001986 */ /* 0x0009e6000c101920 */
[----:B------:R-:W-:Y:S01]  /*15de20*/  IMAD.WIDE R6, R166, 0x4, R14 ;  /* 0x00000004a6067825 */ /* 0x000fe200078e020e */
[----:B------:R4:W-:Y:S04]  /*15de30*/  @P4 STG.E desc[UR32][R2.64], R103 ;  /* 0x0000006702004986 */ /* 0x0009e8000c101920 */
[----:B------:R4:W-:Y:S01]  /*15de40*/  @P5 STG.E desc[UR32][R6.64], R95 ;  /* 0x0000005f06005986 */ /* 0x0009e2000c101920 */
[----:B---3--:R-:W-:-:S04]  /*15de50*/  IMAD.WIDE R20, R164, 0x4, R20 ;  /* 0x00000004a4147825 */ /* 0x008fc800078e0214 */
[C---:B------:R-:W-:Y:S01]  /*15de60*/  IMAD.WIDE R18, R164.reuse, 0x4, R18 ;  /* 0x00000004a4127825 */ /* 0x040fe200078e0212 */
[----:B------:R4:W-:Y:S03]  /*15de70*/  @P0 STG.E desc[UR32][R20.64], R67 ;  /* 0x0000004314000986 */ /* 0x0009e6000c101920 */
[C---:B------:R-:W-:Y:S01]  /*15de80*/  IMAD.WIDE R16, R164.reuse, 0x4, R16 ;  /* 0x00000004a4107825 */ /* 0x040fe200078e0210 */
[----:B------:R4:W-:Y:S04]  /*15de90*/  @P2 STG.E desc[UR32][R18.64], R75 ;  /* 0x0000004b12002986 */ /* 0x0009e8000c101920 */
[----:B------:R4:W-:Y:S01]  /*15dea0*/  @P3 STG.E desc[UR32][R16.64], R83 ;  /* 0x0000005310003986 */ /* 0x0009e2000c101920 */
[----:B------:R-:W-:Y:S01]  /*15deb0*/  IMAD.WIDE R14, R164, 0x4, R14 ;  /* 0x00000004a40e7825 */ /* 0x000fe200078e020e */
[----:B------:R-:W-:Y:S06]  /*15dec0*/  @!P6 EXIT ;  /* 0x000000000000e94d */ /* 0x000fec0003800000 */
[----:B------:R-:W-:Y:S01]  /*15ded0*/  STG.E desc[UR32][R14.64], R39 ;  /* 0x000000270e007986 */ /* 0x000fe2000c101920 */
[----:B------:R-:W-:Y:S05]  /*15dee0*/  EXIT ;  /* 0x000000000000794d */ /* 0x000fea0003800000 */
.L_x_2:
[----:B------:R-:W-:-:S00]  /*15def0*/  BRA `(.L_x_2) ;  /* 0xfffffffc00fc7947 */ /* 0x000fc0000383ffff */
[----:B------:R-:W-:-:S00]  /*15df00*/  NOP ;  /* 0x0000000000007918 */ /* 0x000fc00000000000 */
[----:B------:R-:W-:-:S00]  /*15df10*/  NOP ;  /* 0x0000000000007918 */ /* 0x000fc00000000000 */
[----:B------:R-:W-:-:S00]  /*15df20*/  NOP ;  /* 0x0000000000007918 */ /* 0x000fc00000000000 */
[----:B------:R-:W-:-:S00]  /*15df30*/  NOP ;  /* 0x0000000000007918 */ /* 0x000fc00000000000 */
[----:B------:R-:W-:-:S00]  /*15df40*/  NOP ;  /* 0x0000000000007918 */ /* 0x000fc00000000000 */
[----:B------:R-:W-:-:S00]  /*15df50*/  NOP ;  /* 0x0000000000007918 */ /* 0x000fc00000000000 */
[----:B------:R-:W-:-:S00]  /*15df60*/  NOP ;  /* 0x0000000000007918 */ /* 0x000fc00000000000 */
[----:B------:R-:W-:-:S00]  /*15df70*/  NOP ;  /* 0x0000000000007918 */ /* 0x000fc00000000000 */
.L_x_3:


//--------------------- .nv.shared.matmul_kernel  --------------------------
	.section	.nv.shared.matmul_kernel,"aw",@nobits
	.sectionflags	@""
	.align	16
	.zero		1024


//--------------------- .nv.shared.reserved.0     --------------------------
	.section	.nv.shared.reserved.0,"aw",@nobits
	.weak		__nv_reservedSMEM_offset_0_alias
	.size		__nv_reservedSMEM_offset_0_alias, 0, 0
	.other		__nv_reservedSMEM_offset_0_alias,@"STO_CUDA_RESERVED_SHARED STV_DEFAULT"
__nv_reservedSMEM_offset_0_alias:
	.zero		0


//--------------------- .nv.constant0.matmul_kernel --------------------------
	.section	.nv.constant0.matmul_kernel,"a",@progbits
	.sectionflags	@""
	.align	4
.nv.constant0.matmul_kernel:
	.zero		608


//--------------------- SYMBOLS --------------------------

	.type		.nv.reservedSmem.offset0,@object
	.size		.nv.reservedSmem.offset0,0x4
